	.target	sm_80

	.elftype	@"ET_EXEC"


//--------------------- .note.nv.tkinfo           --------------------------
	.section	.note.nv.tkinfo,"",@"SHT_NOTE"
	.sectionflags	@"SHF_NOTE_NV_TKINFO"
	.tkinfo
        /*0018*/ 	.word	0x00000002
        /*0030*/ 	.string	""
        /*0030*/ 	.string	"ptxas"
        /*0030*/ 	.string	"Cuda compilation tools, release 13.0, V13.0.88"
        /*0030*/ 	.string	"Build cuda_13.0.r13.0/compiler.36424714_0"
        /*0030*/ 	.string	"-v  -suppress-debug-info  -lineinfo  -arch sm_80 "



//--------------------- .note.nv.cuinfo           --------------------------
	.section	.note.nv.cuinfo,"",@"SHT_NOTE"
	.sectionflags	@"SHF_NOTE_NV_CUINFO"
        /*0018*/ 	.short	0x0002
        /*001a*/ 	.short	0x0050
        /*001c*/ 	.short	0x0082
	.zero		2


//--------------------- .nv.info                  --------------------------
	.section	.nv.info,"",@"SHT_CUDA_INFO"
	.align	4


	//----- nvinfo : EIATTR_REGCOUNT
	.align		4
        /*0000*/ 	.byte	0x04, 0x2f
        /*0002*/ 	.short	(.L_1 - .L_0)
	.align		4
.L_0:
        /*0004*/ 	.word	index@(matmul_kernel)
        /*0008*/ 	.word	0x000000ff


	//----- nvinfo : EIATTR_FRAME_SIZE
	.align		4
.L_1:
        /*000c*/ 	.byte	0x04, 0x11
        /*000e*/ 	.short	(.L_3 - .L_2)
	.align		4
.L_2:
        /*0010*/ 	.word	index@(matmul_kernel)
        /*0014*/ 	.word	0x00000690


	//----- nvinfo : EIATTR_MIN_STACK_SIZE
	.align		4
.L_3:
        /*0018*/ 	.byte	0x04, 0x12
        /*001a*/ 	.short	(.L_5 - .L_4)
	.align		4
.L_4:
        /*001c*/ 	.word	index@(matmul_kernel)
        /*0020*/ 	.word	0x00000690
.L_5:


//--------------------- .nv.info.matmul_kernel    --------------------------
	.section	.nv.info.matmul_kernel,"",@"SHT_CUDA_INFO"
	.sectionflags	@""
	.align	4


	//----- nvinfo : EIATTR_CUDA_API_VERSION
	.align		4
        /*0000*/ 	.byte	0x04, 0x37
        /*0002*/ 	.short	(.L_7 - .L_6)
.L_6:
        /*0004*/ 	.word	0x00000082


	//----- nvinfo : EIATTR_SW2861232_WAR
	.align		4
.L_7:
        /*0008*/ 	.byte	0x01, 0x35
	.zero		2


	//----- nvinfo : EIATTR_PARAM_CBANK
	.align		4
        /*000c*/ 	.byte	0x04, 0x0a
        /*000e*/ 	.short	(.L_9 - .L_8)
	.align		4
.L_8:
        /*0010*/ 	.word	index@(.nv.constant0.matmul_kernel)
        /*0014*/ 	.short	0x0160
        /*0016*/ 	.short	0x0050


	//----- nvinfo : EIATTR_CBANK_PARAM_SIZE
	.align		4
.L_9:
        /*0018*/ 	.byte	0x03, 0x19
        /*001a*/ 	.short	0x0050


	//----- nvinfo : EIATTR_KPARAM_INFO
	.align		4
        /*001c*/ 	.byte	0x04, 0x17
        /*001e*/ 	.short	(.L_11 - .L_10)
.L_10:
        /*0020*/ 	.word	0x00000000
        /*0024*/ 	.short	0x000d
        /*0026*/ 	.short	0x0048
        /*0028*/ 	.byte	0x00, 0xf4, 0x21, 0x00


	//----- nvinfo : EIATTR_KPARAM_INFO
	.align		4
.L_11:
        /*002c*/ 	.byte	0x04, 0x17
        /*002e*/ 	.short	(.L_13 - .L_12)
.L_12:
        /*0030*/ 	.word	0x00000000
        /*0034*/ 	.short	0x000c
        /*0036*/ 	.short	0x0040
        /*0038*/ 	.byte	0x00, 0xf4, 0x21, 0x00


	//----- nvinfo : EIATTR_KPARAM_INFO
	.align		4
.L_13:
        /*003c*/ 	.byte	0x04, 0x17
        /*003e*/ 	.short	(.L_15 - .L_14)
.L_14:
        /*0040*/ 	.word	0x00000000
        /*0044*/ 	.short	0x000b
        /*0046*/ 	.short	0x0038
        /*0048*/ 	.byte	0x00, 0xf0, 0x11, 0x00


	//----- nvinfo : EIATTR_KPARAM_INFO
	.align		4
.L_15:
        /*004c*/ 	.byte	0x04, 0x17
        /*004e*/ 	.short	(.L_17 - .L_16)
.L_16:
        /*0050*/ 	.word	0x00000000
        /*0054*/ 	.short	0x000a
        /*0056*/ 	.short	0x0034
        /*0058*/ 	.byte	0x00, 0xf0, 0x11, 0x00


	//----- nvinfo : EIATTR_KPARAM_INFO
	.align		4
.L_17:
        /*005c*/ 	.byte	0x04, 0x17
        /*005e*/ 	.short	(.L_19 - .L_18)
.L_18:
        /*0060*/ 	.word	0x00000000
        /*0064*/ 	.short	0x0009
        /*0066*/ 	.short	0x0030
        /*0068*/ 	.byte	0x00, 0xf0, 0x11, 0x00


	//----- nvinfo : EIATTR_KPARAM_INFO
	.align		4
.L_19:
        /*006c*/ 	.byte	0x04, 0x17
        /*006e*/ 	.short	(.L_21 - .L_20)
.L_20:
        /*0070*/ 	.word	0x00000000
        /*0074*/ 	.short	0x0008
        /*0076*/ 	.short	0x002c
        /*0078*/ 	.byte	0x00, 0xf0, 0x11, 0x00


	//----- nvinfo : EIATTR_KPARAM_INFO
	.align		4
.L_21:
        /*007c*/ 	.byte	0x04, 0x17
        /*007e*/ 	.short	(.L_23 - .L_22)
.L_22:
        /*0080*/ 	.word	0x00000000
        /*0084*/ 	.short	0x0007
        /*0086*/ 	.short	0x0028
        /*0088*/ 	.byte	0x00, 0xf0, 0x11, 0x00


	//----- nvinfo : EIATTR_KPARAM_INFO
	.align		4
.L_23:
        /*008c*/ 	.byte	0x04, 0x17
        /*008e*/ 	.short	(.L_25 - .L_24)
.L_24:
        /*0090*/ 	.word	0x00000000
        /*0094*/ 	.short	0x0006
        /*0096*/ 	.short	0x0024
        /*0098*/ 	.byte	0x00, 0xf0, 0x11, 0x00


	//----- nvinfo : EIATTR_KPARAM_INFO
	.align		4
.L_25:
        /*009c*/ 	.byte	0x04, 0x17
        /*009e*/ 	.short	(.L_27 - .L_26)
.L_26:
        /*00a0*/ 	.word	0x00000000
        /*00a4*/ 	.short	0x0005
        /*00a6*/ 	.short	0x0020
        /*00a8*/ 	.byte	0x00, 0xf0, 0x11, 0x00


	//----- nvinfo : EIATTR_KPARAM_INFO
	.align		4
.L_27:
        /*00ac*/ 	.byte	0x04, 0x17
        /*00ae*/ 	.short	(.L_29 - .L_28)
.L_28:
        /*00b0*/ 	.word	0x00000000
        /*00b4*/ 	.short	0x0004
        /*00b6*/ 	.short	0x001c
        /*00b8*/ 	.byte	0x00, 0xf0, 0x11, 0x00


	//----- nvinfo : EIATTR_KPARAM_INFO
	.align		4
.L_29:
        /*00bc*/ 	.byte	0x04, 0x17
        /*00be*/ 	.short	(.L_31 - .L_30)
.L_30:
        /*00c0*/ 	.word	0x00000000
        /*00c4*/ 	.short	0x0003
        /*00c6*/ 	.short	0x0018
        /*00c8*/ 	.byte	0x00, 0xf0, 0x11, 0x00


	//----- nvinfo : EIATTR_KPARAM_INFO
	.align		4
.L_31:
        /*00cc*/ 	.byte	0x04, 0x17
        /*00ce*/ 	.short	(.L_33 - .L_32)
.L_32:
        /*00d0*/ 	.word	0x00000000
        /*00d4*/ 	.short	0x0002
        /*00d6*/ 	.short	0x0010
        /*00d8*/ 	.byte	0x00, 0xf4, 0x21, 0x00


	//----- nvinfo : EIATTR_KPARAM_INFO
	.align		4
.L_33:
        /*00dc*/ 	.byte	0x04, 0x17
        /*00de*/ 	.short	(.L_35 - .L_34)
.L_34:
        /*00e0*/ 	.word	0x00000000
        /*00e4*/ 	.short	0x0001
        /*00e6*/ 	.short	0x0008
        /*00e8*/ 	.byte	0x00, 0xf4, 0x21, 0x00


	//----- nvinfo : EIATTR_KPARAM_INFO
	.align		4
.L_35:
        /*00ec*/ 	.byte	0x04, 0x17
        /*00ee*/ 	.short	(.L_37 - .L_36)
.L_36:
        /*00f0*/ 	.word	0x00000000
        /*00f4*/ 	.short	0x0000
        /*00f6*/ 	.short	0x0000
        /*00f8*/ 	.byte	0x00, 0xf4, 0x21, 0x00


	//----- nvinfo : EIATTR_MAXREG_COUNT
	.align		4
.L_37:
        /*00fc*/ 	.byte	0x03, 0x1b
        /*00fe*/ 	.short	0x00ff


	//----- nvinfo : EIATTR_NUM_BARRIERS
	.align		4
        /*0100*/ 	.byte	0x02, 0x4c
        /*0102*/ 	.byte	0x01
	.zero		1


	//----- nvinfo : EIATTR_ANNOTATIONS
	.align		4
        /*0104*/ 	.byte	0x04, 0x55
        /*0106*/ 	.short	(.L_39 - .L_38)


	//   ....[0]....
.L_38:
        /*0108*/ 	.word	0x00000001
        /*010c*/ 	.byte	0x30, 0x09, 0x00, 0x00, 0x01, 0x00, 0x00, 0x00, 0xc0, 0x11, 0x00, 0x00, 0x01, 0x00, 0x00, 0x00
        /* <DEDUP_REMOVED lines=681> */
        /*2bac*/ 	.byte	0xe0, 0x40, 0x01, 0x00


	//----- nvinfo : EIATTR_MERCURY_ISA_VERSION
	.align		4
.L_39:
        /*2bb0*/ 	.byte	0x03, 0x5f
        /*2bb2*/ 	.short	0x0000


	//----- nvinfo : EIATTR_EXIT_INSTR_OFFSETS
	.align		4
        /*2bb4*/ 	.byte	0x04, 0x1c
        /*2bb6*/ 	.short	(.L_41 - .L_40)


	//   ....[0]....
.L_40:
        /*2bb8*/ 	.word	0x0001a2a0


	//   ....[1]....
        /*2bbc*/ 	.word	0x0001a2c0


	//----- nvinfo : EIATTR_REQNTID
	.align		4
.L_41:
        /*2bc0*/ 	.byte	0x04, 0x10
        /*2bc2*/ 	.short	(.L_43 - .L_42)
.L_42:
        /*2bc4*/ 	.word	0x00000080
        /*2bc8*/ 	.word	0x00000001
        /*2bcc*/ 	.word	0x00000001
.L_43:


//--------------------- .nv.callgraph             --------------------------
	.section	.nv.callgraph,"",@"SHT_CUDA_CALLGRAPH"
	.align	4
	.sectionentsize	8
	.align		4
        /*0000*/ 	.word	0x00000000
	.align		4
        /*0004*/ 	.word	0xffffffff
	.align		4
        /*0008*/ 	.word	0x00000000
	.align		4
        /*000c*/ 	.word	0xfffffffe
	.align		4
        /*0010*/ 	.word	0x00000000
	.align		4
        /*0014*/ 	.word	0xfffffffd
	.align		4
        /*0018*/ 	.word	0x00000000
	.align		4
        /*001c*/ 	.word	0xfffffffc


//--------------------- .nv.rel.action            --------------------------
	.section	.nv.rel.action,"",@"SHT_CUDA_RELOCINFO"
	.align	8
	.sectionentsize	8
        /*0000*/ 	.byte	0x73, 0x00, 0x00, 0x00, 0x00, 0x00, 0x00, 0x00, 0x00, 0x00, 0x00, 0x11, 0x25, 0x00, 0x05, 0x36


//--------------------- .nv.constant0.matmul_kernel --------------------------
	.section	.nv.constant0.matmul_kernel,"a",@progbits
	.sectionflags	@""
	.align	4
.nv.constant0.matmul_kernel:
	.zero		432


//--------------------- .text.matmul_kernel       --------------------------
	.section	.text.matmul_kernel,"ax",@progbits
	.sectioninfo	@"SHI_REGISTERS=255"
	.align	128
        .global         matmul_kernel
        .type           matmul_kernel,@function
        .size           matmul_kernel,(.L_x_3 - matmul_kernel)
        .other          matmul_kernel,@"STO_CUDA_ENTRY STV_DEFAULT"
matmul_kernel:
.text.matmul_kernel:
[----:B------:R-:W-:-:S03]  /*0000*/  IMAD.MOV.U32 R1, RZ, RZ, c[0x0][0x28] ;  /* 0x00000a00ff017624 */ /* 0x000fc600078e00ff */
[----:B------:R-:W-:Y:S01]  /*0010*/  IMAD.MOV.U32 R0, RZ, RZ, c[0x0][0x17c] ;  /* 0x00005f00ff007624 */ /* 0x000fe200078e00ff */
[----:B------:R-:W1:Y:S01]  /*0020*/  S2R R5, SR_CTAID.X ;  /* 0x0000000000057919 */ /* 0x000e620000002500 */
[----:B------:R-:W-:Y:S01]  /*0030*/  IADD3 R1, R1, -0x690, RZ ;  /* 0xfffff97001017810 */ /* 0x000fe20007ffe0ff */
[----:B------:R-:W-:Y:S01]  /*0040*/  IMAD.MOV.U32 R215, RZ, RZ, c[0x0][0x188] ;  /* 0x00006200ffd77624 */ /* 0x000fe200078e00ff */
[----:B------:R-:W-:Y:S01]  /*0050*/  ULDC.64 UR4, c[0x0][0x118] ;  /* 0x0000460000047ab9 */ /* 0x000fe20000000a00 */
[----:B------:R-:W-:Y:S01]  /*0060*/  IADD3 R0, R0, 0xff, RZ ;  /* 0x000000ff00007810 */ /* 0x000fe20007ffe0ff */
[----:B------:R-:W2:Y:S01]  /*0070*/  S2R R216, SR_TID.X ;  /* 0x0000000000d87919 */ /* 0x000ea20000002100 */
[C---:B------:R-:W-:Y:S01]  /*0080*/  IMAD.SHL.U32 R184, R215.reuse, 0x4, RZ ;  /* 0x00000004d7b87824 */ /* 0x040fe200078e00ff */
[----:B------:R-:W-:Y:S01]  /*0090*/  CS2R R228, SRZ ;  /* 0x0000000000e47805 */ /* 0x000fe2000001ff00 */
[----:B------:R-:W-:Y:S01]  /*00a0*/  SHF.R.S32.HI R3, RZ, 0x1f, R0 ;  /* 0x0000001fff037819 */ /* 0x000fe20000011400 */
[C---:B------:R-:W-:Y:S01]  /*00b0*/  IMAD R164, R215.reuse, 0xc, RZ ;  /* 0x0000000cd7a47824 */ /* 0x040fe200078e02ff */
[----:B------:R-:W-:Y:S01]  /*00c0*/  CS2R R230, SRZ ;  /* 0x0000000000e67805 */ /* 0x000fe2000001ff00 */
[----:B------:R-:W-:Y:S01]  /*00d0*/  IMAD.SHL.U32 R152, R215, 0x2, RZ ;  /* 0x00000002d7987824 */ /* 0x000fe200078e00ff */
[----:B------:R-:W-:Y:S01]  /*00e0*/  LEA.HI R3, R3, R0, RZ, 0x8 ;  /* 0x0000000003037211 */ /* 0x000fe200078f40ff */
[----:B------:R-:W-:-:S02]  /*00f0*/  IMAD R168, R215, 0x3, RZ ;  /* 0x00000003d7a87824 */ /* 0x000fc400078e02ff */
[C---:B------:R-:W-:Y:S01]  /*0100*/  IMAD R193, R215.reuse, 0x14, RZ ;  /* 0x00000014d7c17824 */ /* 0x040fe200078e02ff */
[----:B------:R-:W-:Y:S01]  /*0110*/  SHF.R.S32.HI R3, RZ, 0x8, R3 ;  /* 0x00000008ff037819 */ /* 0x000fe20000011403 */
[C---:B------:R-:W-:Y:S02]  /*0120*/  IMAD R155, R215.reuse, 0x5, RZ ;  /* 0x00000005d79b7824 */ /* 0x040fe400078e02ff */
[----:B------:R-:W-:Y:S02]  /*0130*/  IMAD R195, R215, 0x18, RZ ;  /* 0x00000018d7c37824 */ /* 0x000fe400078e02ff */
[----:B------:R-:W-:Y:S02]  /*0140*/  IMAD.SHL.U32 R4, R3, 0x8, RZ ;  /* 0x0000000803047824 */ /* 0x000fe400078e00ff */
[C---:B------:R-:W-:Y:S01]  /*0150*/  IMAD R197, R215.reuse, 0x1c, RZ ;  /* 0x0000001cd7c57824 */ /* 0x040fe200078e02ff */
[----:B-1----:R-:W-:Y:S01]  /*0160*/  IABS R8, R5 ;  /* 0x0000000500087213 */ /* 0x002fe20000000000 */
[C---:B------:R-:W-:Y:S01]  /*0170*/  IMAD R154, R215.reuse, 0x6, RZ ;  /* 0x00000006d79a7824 */ /* 0x040fe200078e02ff */
[-C--:B------:R-:W-:Y:S01]  /*0180*/  IABS R7, R4.reuse ;  /* 0x0000000400077213 */ /* 0x080fe20000000000 */
[C---:B------:R-:W-:Y:S01]  /*0190*/  IMAD R171, R215.reuse, 0x7, RZ ;  /* 0x00000007d7ab7824 */ /* 0x040fe200078e02ff */
[----:B------:R-:W-:Y:S01]  /*01a0*/  IABS R10, R4 ;  /* 0x00000004000a7213 */ /* 0x000fe20000000000 */
[C---:B------:R-:W-:Y:S01]  /*01b0*/  IMAD R170, R215.reuse, 0x24, RZ ;  /* 0x00000024d7aa7824 */ /* 0x040fe200078e02ff */
[----:B------:R-:W1:Y:S01]  /*01c0*/  I2F.RP R0, R7 ;  /* 0x0000000700007306 */ /* 0x000e620000209400 */
[C---:B--2---:R-:W-:Y:S01]  /*01d0*/  LOP3.LUT R218, R216.reuse, 0x7f, RZ, 0xc0, !PT ;  /* 0x0000007fd8da7812 */ /* 0x044fe200078ec0ff */
[C---:B------:R-:W-:Y:S01]  /*01e0*/  IMAD.SHL.U32 R181, R215.reuse, 0x8, RZ ;  /* 0x00000008d7b57824 */ /* 0x040fe200078e00ff */
[----:B------:R-:W-:Y:S01]  /*01f0*/  LOP3.LUT R224, R216, 0x1f, RZ, 0xc0, !PT ;  /* 0x0000001fd8e07812 */ /* 0x000fe200078ec0ff */
[----:B------:R-:W-:-:S02]  /*0200*/  IMAD R189, R215, 0x9, RZ ;  /* 0x00000009d7bd7824 */ /* 0x000fc400078e02ff */
[C---:B------:R-:W-:Y:S02]  /*0210*/  IMAD R186, R215.reuse, 0x28, RZ ;  /* 0x00000028d7ba7824 */ /* 0x040fe400078e02ff */
[C---:B------:R-:W-:Y:S02]  /*0220*/  IMAD R202, R215.reuse, 0x2c, RZ ;  /* 0x0000002cd7ca7824 */ /* 0x040fe400078e02ff */
[C---:B------:R-:W-:Y:S02]  /*0230*/  IMAD R157, R215.reuse, 0xa, RZ ;  /* 0x0000000ad79d7824 */ /* 0x040fe400078e02ff */
[C---:B------:R-:W-:Y:S02]  /*0240*/  IMAD R173, R215.reuse, 0xb, RZ ;  /* 0x0000000bd7ad7824 */ /* 0x040fe400078e02ff */
[C---:B------:R-:W-:Y:S01]  /*0250*/  IMAD R156, R215.reuse, 0x30, RZ ;  /* 0x00000030d79c7824 */ /* 0x040fe200078e02ff */
[----:B-1----:R-:W1:Y:S01]  /*0260*/  MUFU.RCP R0, R0 ;  /* 0x0000000000007308 */ /* 0x002e620000001000 */
[----:B------:R-:W-:-:S02]  /*0270*/  IMAD R172, R215, 0x34, RZ ;  /* 0x00000034d7ac7824 */ /* 0x000fc400078e02ff */
[C---:B------:R-:W-:Y:S02]  /*0280*/  IMAD R159, R215.reuse, 0xd, RZ ;  /* 0x0000000dd79f7824 */ /* 0x040fe400078e02ff */
[C---:B------:R-:W-:Y:S02]  /*0290*/  IMAD R188, R215.reuse, 0x38, RZ ;  /* 0x00000038d7bc7824 */ /* 0x040fe400078e02ff */
[C---:B------:R-:W-:Y:S02]  /*02a0*/  IMAD R204, R215.reuse, 0x3c, RZ ;  /* 0x0000003cd7cc7824 */ /* 0x040fe400078e02ff */
[C---:B------:R-:W-:Y:S02]  /*02b0*/  IMAD R158, R215.reuse, 0xe, RZ ;  /* 0x0000000ed79e7824 */ /* 0x040fe400078e02ff */
[C---:B------:R-:W-:Y:S02]  /*02c0*/  IMAD R175, R215.reuse, 0xf, RZ ;  /* 0x0000000fd7af7824 */ /* 0x040fe400078e02ff */
[----:B------:R-:W-:-:S02]  /*02d0*/  IMAD R174, R215, 0x44, RZ ;  /* 0x00000044d7ae7824 */ /* 0x000fc400078e02ff */
[C---:B------:R-:W-:Y:S01]  /*02e0*/  IMAD.SHL.U32 R180, R215.reuse, 0x10, RZ ;  /* 0x00000010d7b47824 */ /* 0x040fe200078e00ff */
[----:B-1----:R-:W-:Y:S01]  /*02f0*/  IADD3 R2, R0, 0xffffffe, RZ ;  /* 0x0ffffffe00027810 */ /* 0x002fe20007ffe0ff */
[----:B------:R-:W-:Y:S02]  /*0300*/  IMAD.MOV R0, RZ, RZ, -R10 ;  /* 0x000000ffff007224 */ /* 0x000fe400078e0a0a */
[C---:B------:R-:W-:Y:S01]  /*0310*/  IMAD R196, R215.reuse, 0x11, RZ ;  /* 0x00000011d7c47824 */ /* 0x040fe200078e02ff */
[----:B------:R1:W2:Y:S01]  /*0320*/  F2I.FTZ.U32.TRUNC.NTZ R3, R2 ;  /* 0x0000000200037305 */ /* 0x0002a2000021f000 */
[C---:B------:R-:W-:Y:S02]  /*0330*/  IMAD R190, R215.reuse, 0x48, RZ ;  /* 0x00000048d7be7824 */ /* 0x040fe400078e02ff */
[C---:B------:R-:W-:Y:S02]  /*0340*/  IMAD R206, R215.reuse, 0x4c, RZ ;  /* 0x0000004cd7ce7824 */ /* 0x040fe400078e02ff */
[----:B------:R-:W-:-:S02]  /*0350*/  IMAD R161, R215, 0x12, RZ ;  /* 0x00000012d7a17824 */ /* 0x000fc400078e02ff */
[C---:B------:R-:W-:Y:S02]  /*0360*/  IMAD R177, R215.reuse, 0x13, RZ ;  /* 0x00000013d7b17824 */ /* 0x040fe400078e02ff */
[----:B-1----:R-:W-:Y:S02]  /*0370*/  IMAD.MOV.U32 R2, RZ, RZ, RZ ;  /* 0x000000ffff027224 */ /* 0x002fe400078e00ff */
[C---:B------:R-:W-:Y:S02]  /*0380*/  IMAD R160, R215.reuse, 0x50, RZ ;  /* 0x00000050d7a07824 */ /* 0x040fe400078e02ff */
[C---:B------:R-:W-:Y:S02]  /*0390*/  IMAD R176, R215.reuse, 0x54, RZ ;  /* 0x00000054d7b07824 */ /* 0x040fe400078e02ff */
[----:B------:R-:W-:Y:S02]  /*03a0*/  IMAD R209, R215, 0x15, RZ ;  /* 0x00000015d7d17824 */ /* 0x000fe400078e02ff */
[----:B--2---:R-:W-:-:S02]  /*03b0*/  IMAD.MOV R6, RZ, RZ, -R3 ;  /* 0x000000ffff067224 */ /* 0x004fc400078e0a03 */
[----:B------:R-:W-:Y:S02]  /*03c0*/  IMAD R192, R215, 0x58, RZ ;  /* 0x00000058d7c07824 */ /* 0x000fe400078e02ff */
[----:B------:R-:W-:Y:S02]  /*03d0*/  IMAD R9, R6, R7, RZ ;  /* 0x0000000706097224 */ /* 0x000fe400078e02ff */
[----:B------:R-:W-:Y:S02]  /*03e0*/  IMAD.MOV.U32 R6, RZ, RZ, R8 ;  /* 0x000000ffff067224 */ /* 0x000fe400078e0008 */
[----:B------:R-:W-:-:S04]  /*03f0*/  IMAD.HI.U32 R3, R3, R9, R2 ;  /* 0x0000000903037227 */ /* 0x000fc800078e0002 */
[----:B------:R-:W-:Y:S02]  /*0400*/  IMAD R208, R215, 0x5c, RZ ;  /* 0x0000005cd7d07824 */ /* 0x000fe400078e02ff */
[----:B------:R-:W-:-:S04]  /*0410*/  IMAD.HI.U32 R3, R3, R6, RZ ;  /* 0x0000000603037227 */ /* 0x000fc800078e00ff */
[----:B------:R-:W-:Y:S02]  /*0420*/  IMAD R0, R3, R0, R6 ;  /* 0x0000000003007224 */ /* 0x000fe400078e0206 */
[C---:B------:R-:W-:Y:S02]  /*0430*/  IMAD R163, R215.reuse, 0x16, RZ ;  /* 0x00000016d7a37824 */ /* 0x040fe400078e02ff */
[----:B------:R-:W-:Y:S01]  /*0440*/  IMAD R179, R215, 0x17, RZ ;  /* 0x00000017d7b37824 */ /* 0x000fe200078e02ff */
[----:B------:R-:W-:Y:S01]  /*0450*/  ISETP.GT.U32.AND P1, PT, R7, R0, PT ;  /* 0x000000000700720c */ /* 0x000fe20003f24070 */
[C---:B------:R-:W-:Y:S02]  /*0460*/  IMAD R162, R215.reuse, 0x60, RZ ;  /* 0x00000060d7a27824 */ /* 0x040fe400078e02ff */
[C---:B------:R-:W-:Y:S02]  /*0470*/  IMAD R178, R215.reuse, 0x64, RZ ;  /* 0x00000064d7b27824 */ /* 0x040fe400078e02ff */
[----:B------:R-:W-:-:S02]  /*0480*/  IMAD R165, R215, 0x19, RZ ;  /* 0x00000019d7a57824 */ /* 0x000fc400078e02ff */
[C---:B------:R-:W-:Y:S02]  /*0490*/  IMAD R194, R215.reuse, 0x68, RZ ;  /* 0x00000068d7c27824 */ /* 0x040fe400078e02ff */
[C---:B------:R-:W-:Y:S02]  /*04a0*/  IMAD R210, R215.reuse, 0x6c, RZ ;  /* 0x0000006cd7d27824 */ /* 0x040fe400078e02ff */
[----:B------:R-:W-:Y:S02]  /*04b0*/  IMAD R213, R215, 0x1d, RZ ;  /* 0x0000001dd7d57824 */ /* 0x000fe400078e02ff */
[----:B------:R-:W-:Y:S01]  /*04c0*/  @!P1 IMAD.IADD R0, R0, 0x1, -R7 ;  /* 0x0000000100009824 */ /* 0x000fe200078e0a07 */
[----:B------:R-:W-:Y:S01]  /*04d0*/  @!P1 IADD3 R3, R3, 0x1, RZ ;  /* 0x0000000103039810 */ /* 0x000fe20007ffe0ff */
[C---:B------:R-:W-:Y:S01]  /*04e0*/  IMAD R212, R215.reuse, 0x7c, RZ ;  /* 0x0000007cd7d47824 */ /* 0x040fe200078e02ff */
[----:B------:R-:W-:Y:S01]  /*04f0*/  ISETP.NE.AND P1, PT, R4, RZ, PT ;  /* 0x000000ff0400720c */ /* 0x000fe20003f25270 */
[C---:B------:R-:W-:Y:S01]  /*0500*/  IMAD R219, R215.reuse, 0x1e, RZ ;  /* 0x0000001ed7db7824 */ /* 0x040fe200078e02ff */
[----:B------:R-:W-:Y:S01]  /*0510*/  ISETP.GE.U32.AND P0, PT, R0, R7, PT ;  /* 0x000000070000720c */ /* 0x000fe20003f06070 */
[----:B------:R-:W-:Y:S01]  /*0520*/  IMAD R217, R215, 0x1f, RZ ;  /* 0x0000001fd7d97824 */ /* 0x000fe200078e02ff */
[----:B------:R-:W-:Y:S01]  /*0530*/  LOP3.LUT R0, R5, R4, RZ, 0x3c, !PT ;  /* 0x0000000405007212 */ /* 0x000fe200078e3cff */
[----:B------:R-:W-:-:S02]  /*0540*/  IMAD.SHL.U32 R227, R218, 0x4, RZ ;  /* 0x00000004dae37824 */ /* 0x000fc400078e00ff */
[----:B------:R-:W-:Y:S01]  /*0550*/  IMAD.SHL.U32 R223, R215, 0x20, RZ ;  /* 0x00000020d7df7824 */ /* 0x000fe200078e00ff */
[----:B------:R-:W-:Y:S01]  /*0560*/  ISETP.GE.AND P2, PT, R0, RZ, PT ;  /* 0x000000ff0000720c */ /* 0x000fe20003f46270 */
[----:B------:R-:W-:Y:S01]  /*0570*/  IMAD.MOV.U32 R0, RZ, RZ, c[0x0][0x178] ;  /* 0x00005e00ff007624 */ /* 0x000fe200078e00ff */
[C---:B------:R-:W-:Y:S02]  /*0580*/  LOP3.LUT R226, R227.reuse, 0x20, RZ, 0x3c, !PT ;  /* 0x00000020e3e27812 */ /* 0x040fe400078e3cff */
[----:B------:R-:W-:Y:S02]  /*0590*/  LOP3.LUT R225, R227, 0x40, RZ, 0x3c, !PT ;  /* 0x00000040e3e17812 */ /* 0x000fe400078e3cff */
[----:B------:R-:W-:Y:S02]  /*05a0*/  IADD3 R0, R0, 0x7f, RZ ;  /* 0x0000007f00007810 */ /* 0x000fe40007ffe0ff */
[----:B------:R-:W-:Y:S02]  /*05b0*/  @P0 IADD3 R3, R3, 0x1, RZ ;  /* 0x0000000103030810 */ /* 0x000fe40007ffe0ff */
[----:B------:R-:W-:-:S03]  /*05c0*/  LOP3.LUT R222, R227, 0x60, RZ, 0x3c, !PT ;  /* 0x00000060e3de7812 */ /* 0x000fc600078e3cff */
[----:B------:R-:W-:Y:S01]  /*05d0*/  IMAD.MOV.U32 R2, RZ, RZ, R3 ;  /* 0x000000ffff027224 */ /* 0x000fe200078e0003 */
[----:B------:R-:W-:-:S03]  /*05e0*/  SHF.R.S32.HI R3, RZ, 0x1f, R0 ;  /* 0x0000001fff037819 */ /* 0x000fc60000011400 */
[----:B------:R-:W-:Y:S01]  /*05f0*/  @!P2 IMAD.MOV R2, RZ, RZ, -R2 ;  /* 0x000000ffff02a224 */ /* 0x000fe200078e0a02 */
[----:B------:R-:W-:Y:S02]  /*0600*/  @!P1 LOP3.LUT R2, RZ, R4, RZ, 0x33, !PT ;  /* 0x00000004ff029212 */ /* 0x000fe400078e33ff */
[----:B------:R-:W-:-:S03]  /*0610*/  LEA.HI R3, R3, R0, RZ, 0x7 ;  /* 0x0000000003037211 */ /* 0x000fc600078f38ff */
[----:B------:R-:W-:Y:S02]  /*0620*/  IMAD.SHL.U32 R12, R2, 0x8, RZ ;  /* 0x00000008020c7824 */ /* 0x000fe400078e00ff */
[----:B------:R-:W-:-:S03]  /*0630*/  IMAD.MOV R2, RZ, RZ, -R2 ;  /* 0x000000ffff027224 */ /* 0x000fc600078e0a02 */
[----:B------:R-:W-:Y:S01]  /*0640*/  LEA.HI.SX32 R3, R3, -R12, 0x19 ;  /* 0x8000000c03037211 */ /* 0x000fe200078fcaff */
[----:B------:R-:W-:Y:S02]  /*0650*/  IMAD R11, R4, R2, R5 ;  /* 0x00000002040b7224 */ /* 0x000fe400078e0205 */
[----:B------:R-:W-:Y:S01]  /*0660*/  IMAD.MOV.U32 R2, RZ, RZ, RZ ;  /* 0x000000ffff027224 */ /* 0x000fe200078e00ff */
[----:B------:R-:W-:Y:S02]  /*0670*/  IMNMX R10, R3, 0x8, PT ;  /* 0x00000008030a7817 */ /* 0x000fe40003800200 */
[----:B------:R-:W-:Y:S02]  /*0680*/  IABS R4, R11 ;  /* 0x0000000b00047213 */ /* 0x000fe40000000000 */
[----:B------:R-:W-:-:S04]  /*0690*/  IABS R7, R10 ;  /* 0x0000000a00077213 */ /* 0x000fc80000000000 */
[----:B------:R-:W1:Y:S08]  /*06a0*/  I2F.RP R0, R7 ;  /* 0x0000000700007306 */ /* 0x000e700000209400 */
[----:B-1----:R-:W1:Y:S02]  /*06b0*/  MUFU.RCP R0, R0 ;  /* 0x0000000000007308 */ /* 0x002e640000001000 */
[----:B-1----:R-:W-:-:S02]  /*06c0*/  IADD3 R3, R0, 0xffffffe, RZ ;  /* 0x0ffffffe00037810 */ /* 0x002fc40007ffe0ff */
[----:B------:R-:W-:-:S04]  /*06d0*/  IABS R0, c[0x0][0x17c] ;  /* 0x00005f0000007a13 */ /* 0x000fc80000000000 */
[----:B------:R-:W1:Y:S08]  /*06e0*/  F2I.FTZ.U32.TRUNC.NTZ R3, R3 ;  /* 0x0000000300037305 */ /* 0x000e70000021f000 */
[----:B------:R-:W2:Y:S01]  /*06f0*/  I2F.RP R8, R0 ;  /* 0x0000000000087306 */ /* 0x000ea20000209400 */
[----:B-1----:R-:W-:-:S04]  /*0700*/  IMAD.MOV R6, RZ, RZ, -R3 ;  /* 0x000000ffff067224 */ /* 0x002fc800078e0a03 */
[----:B------:R-:W-:Y:S01]  /*0710*/  IMAD R5, R6, R7, RZ ;  /* 0x0000000706057224 */ /* 0x000fe200078e02ff */
[----:B------:R-:W-:-:S03]  /*0720*/  IABS R6, R10 ;  /* 0x0000000a00067213 */ /* 0x000fc60000000000 */
[----:B------:R-:W-:Y:S01]  /*0730*/  IMAD.HI.U32 R2, R3, R5, R2 ;  /* 0x0000000503027227 */ /* 0x000fe200078e0002 */
[----:B--2---:R-:W1:Y:S03]  /*0740*/  MUFU.RCP R8, R8 ;  /* 0x0000000800087308 */ /* 0x004e660000001000 */
[----:B------:R-:W-:Y:S02]  /*0750*/  IMAD.MOV R5, RZ, RZ, -R6 ;  /* 0x000000ffff057224 */ /* 0x000fe400078e0a06 */
[----:B------:R-:W-:Y:S01]  /*0760*/  IMAD.HI.U32 R3, R2, R4, RZ ;  /* 0x0000000402037227 */ /* 0x000fe200078e00ff */
[----:B------:R-:W-:-:S03]  /*0770*/  IABS R2, c[0x0][0x178] ;  /* 0x00005e0000027a13 */ /* 0x000fc60000000000 */
[----:B------:R-:W-:Y:S02]  /*0780*/  IMAD R4, R3, R5, R4 ;  /* 0x0000000503047224 */ /* 0x000fe400078e0204 */
[----:B------:R-:W2:Y:S03]  /*0790*/  I2F.RP R5, R2 ;  /* 0x0000000200057306 */ /* 0x000ea60000209400 */
[----:B------:R-:W-:Y:S02]  /*07a0*/  ISETP.GT.U32.AND P1, PT, R7, R4, PT ;  /* 0x000000040700720c */ /* 0x000fe40003f24070 */
[----:B-1----:R-:W-:-:S11]  /*07b0*/  IADD3 R6, R8, 0xffffffe, RZ ;  /* 0x0ffffffe08067810 */ /* 0x002fd60007ffe0ff */
[----:B------:R-:W-:Y:S01]  /*07c0*/  @!P1 IMAD.IADD R4, R4, 0x1, -R7 ;  /* 0x0000000104049824 */ /* 0x000fe200078e0a07 */
[----:B------:R-:W-:Y:S01]  /*07d0*/  @!P1 IADD3 R3, R3, 0x1, RZ ;  /* 0x0000000103039810 */ /* 0x000fe20007ffe0ff */
[----:B--2---:R-:W1:Y:S01]  /*07e0*/  MUFU.RCP R5, R5 ;  /* 0x0000000500057308 */ /* 0x004e620000001000 */
[----:B------:R-:W-:Y:S02]  /*07f0*/  ISETP.NE.AND P1, PT, R10, RZ, PT ;  /* 0x000000ff0a00720c */ /* 0x000fe40003f25270 */
[----:B------:R-:W-:Y:S02]  /*0800*/  ISETP.GE.U32.AND P0, PT, R4, R7, PT ;  /* 0x000000070400720c */ /* 0x000fe40003f06070 */
[----:B------:R-:W-:-:S03]  /*0810*/  LOP3.LUT R4, R11, R10, RZ, 0x3c, !PT ;  /* 0x0000000a0b047212 */ /* 0x000fc600078e3cff */
[----:B------:R2:W3:Y:S01]  /*0820*/  F2I.FTZ.U32.TRUNC.NTZ R7, R6 ;  /* 0x0000000600077305 */ /* 0x0004e2000021f000 */
[----:B------:R-:W-:Y:S02]  /*0830*/  ISETP.GE.AND P2, PT, R4, RZ, PT ;  /* 0x000000ff0400720c */ /* 0x000fe40003f46270 */
[----:B------:R-:W-:Y:S02]  /*0840*/  SHF.R.U32.HI R4, RZ, 0x5, R216 ;  /* 0x00000005ff047819 */ /* 0x000fe400000116d8 */
[----:B------:R-:W-:Y:S02]  /*0850*/  LOP3.LUT R216, R216, 0x60, RZ, 0xc0, !PT ;  /* 0x00000060d8d87812 */ /* 0x000fe400078ec0ff */
[----:B------:R-:W-:Y:S02]  /*0860*/  SGXT.U32 R4, R4, 0x2 ;  /* 0x000000020404781a */ /* 0x000fe40000000000 */
[----:B------:R-:W-:Y:S01]  /*0870*/  @P0 IADD3 R3, R3, 0x1, RZ ;  /* 0x0000000103030810 */ /* 0x000fe20007ffe0ff */
[----:B--2---:R-:W-:Y:S01]  /*0880*/  IMAD.MOV.U32 R6, RZ, RZ, RZ ;  /* 0x000000ffff067224 */ /* 0x004fe200078e00ff */
[----:B-1----:R-:W-:-:S03]  /*0890*/  IADD3 R8, R5, 0xffffffe, RZ ;  /* 0x0ffffffe05087810 */ /* 0x002fc60007ffe0ff */
[----:B------:R-:W-:Y:S01]  /*08a0*/  IMAD.MOV.U32 R14, RZ, RZ, R3 ;  /* 0x000000ffff0e7224 */ /* 0x000fe200078e0003 */
[----:B------:R-:W1:Y:S01]  /*08b0*/  F2I.FTZ.U32.TRUNC.NTZ R9, R8 ;  /* 0x0000000800097305 */ /* 0x000e62000021f000 */
[----:B---3--:R-:W-:Y:S02]  /*08c0*/  IMAD.MOV R3, RZ, RZ, -R7 ;  /* 0x000000ffff037224 */ /* 0x008fe400078e0a07 */
[----:B------:R-:W-:Y:S01]  /*08d0*/  @!P2 IMAD.MOV R14, RZ, RZ, -R14 ;  /* 0x000000ffff0ea224 */ /* 0x000fe200078e0a0e */
[----:B------:R-:W-:Y:S01]  /*08e0*/  @!P1 LOP3.LUT R14, RZ, R10, RZ, 0x33, !PT ;  /* 0x0000000aff0e9212 */ /* 0x000fe200078e33ff */
[----:B------:R-:W-:-:S04]  /*08f0*/  IMAD R3, R3, R0, RZ ;  /* 0x0000000003037224 */ /* 0x000fc800078e02ff */
[----:B------:R-:W-:Y:S02]  /*0900*/  IMAD.SHL.U32 R13, R14, 0x100, RZ ;  /* 0x000001000e0d7824 */ /* 0x000fe400078e00ff */
[----:B------:R-:W-:-:S03]  /*0910*/  IMAD.HI.U32 R6, R7, R3, R6 ;  /* 0x0000000307067227 */ /* 0x000fc600078e0006 */
[----:B------:R-:W-:Y:S01]  /*0920*/  LOP3.LUT R4, R13, R4, RZ, 0xfc, !PT ;  /* 0x000000040d047212 */ /* 0x000fe200078efcff */
[----:B------:R2:W-:Y:S01]  /*0930*/  STL [R1+0x258], R13 ;  /* 0x0002580d01007387 */ /* 0x0005e20000100800 */
[----:B-1----:R-:W-:Y:S02]  /*0940*/  IMAD.MOV R17, RZ, RZ, -R9 ;  /* 0x000000ffff117224 */ /* 0x002fe400078e0a09 */
[----:B------:R-:W-:Y:S02]  /*0950*/  IABS R5, R4 ;  /* 0x0000000400057213 */ /* 0x000fe40000000000 */
[C---:B------:R-:W-:Y:S02]  /*0960*/  LOP3.LUT R18, R4.reuse, 0xfc, RZ, 0xfc, !PT ;  /* 0x000000fc04127812 */ /* 0x040fe400078efcff */
[----:B------:R-:W-:Y:S01]  /*0970*/  LOP3.LUT R16, R4, 0x4, RZ, 0xfc, !PT ;  /* 0x0000000404107812 */ /* 0x000fe200078efcff */
[----:B------:R-:W-:Y:S01]  /*0980*/  IMAD.HI.U32 R3, R6, R5, RZ ;  /* 0x0000000506037227 */ /* 0x000fe200078e00ff */
[----:B------:R-:W-:-:S02]  /*0990*/  LOP3.LUT R20, R4, 0x1c, RZ, 0xfc, !PT ;  /* 0x0000001c04147812 */ /* 0x000fc400078efcff */
[----:B--2---:R-:W-:Y:S01]  /*09a0*/  IABS R13, R18 ;  /* 0x00000012000d7213 */ /* 0x004fe20000000000 */
[----:B------:R-:W-:Y:S01]  /*09b0*/  IMAD.MOV R7, RZ, RZ, -R3 ;  /* 0x000000ffff077224 */ /* 0x000fe200078e0a03 */
[----:B------:R-:W-:Y:S02]  /*09c0*/  IABS R15, R16 ;  /* 0x00000010000f7213 */ /* 0x000fe40000000000 */
[----:B------:R-:W-:Y:S01]  /*09d0*/  ISETP.GE.AND P2, PT, R16, RZ, PT ;  /* 0x000000ff1000720c */ /* 0x000fe20003f46270 */
[----:B------:R-:W-:Y:S01]  /*09e0*/  IMAD R5, R0, R7, R5 ;  /* 0x0000000700057224 */ /* 0x000fe200078e0205 */
[----:B------:R-:W-:Y:S01]  /*09f0*/  LOP3.LUT R22, R4, 0x20, RZ, 0xfc, !PT ;  /* 0x0000002004167812 */ /* 0x000fe200078efcff */
[----:B------:R-:W-:Y:S01]  /*0a00*/  IMAD.HI.U32 R3, R6, R13, RZ ;  /* 0x0000000d06037227 */ /* 0x000fe200078e00ff */
[----:B------:R-:W-:Y:S02]  /*0a10*/  LOP3.LUT R24, R4, 0x30, RZ, 0xfc, !PT ;  /* 0x0000003004187812 */ /* 0x000fe400078efcff */
[----:B------:R-:W-:Y:S01]  /*0a20*/  ISETP.GT.U32.AND P0, PT, R0, R5, PT ;  /* 0x000000050000720c */ /* 0x000fe20003f04070 */
[----:B------:R-:W-:Y:S01]  /*0a30*/  IMAD.MOV R8, RZ, RZ, -R3 ;  /* 0x000000ffff087224 */ /* 0x000fe200078e0a03 */
[----:B------:R-:W-:Y:S01]  /*0a40*/  IABS R21, R22 ;  /* 0x0000001600157213 */ /* 0x000fe20000000000 */
[----:B------:R-:W-:Y:S01]  /*0a50*/  IMAD.MOV R3, RZ, RZ, -R14 ;  /* 0x000000ffff037224 */ /* 0x000fe200078e0a0e */
[----:B------:R-:W-:Y:S01]  /*0a60*/  LOP3.LUT R14, R4, 0x14, RZ, 0xfc, !PT ;  /* 0x00000014040e7812 */ /* 0x000fe200078efcff */
[----:B------:R-:W-:Y:S01]  /*0a70*/  IMAD R13, R0, R8, R13 ;  /* 0x00000008000d7224 */ /* 0x000fe200078e020d */
[----:B------:R-:W-:Y:S01]  /*0a80*/  LOP3.LUT R26, R4, 0x34, RZ, 0xfc, !PT ;  /* 0x00000034041a7812 */ /* 0x000fe200078efcff */
[----:B------:R-:W-:Y:S01]  /*0a90*/  IMAD.HI.U32 R7, R6, R15, RZ ;  /* 0x0000000f06077227 */ /* 0x000fe200078e00ff */
[----:B------:R-:W-:-:S02]  /*0aa0*/  IABS R25, R24 ;  /* 0x0000001800197213 */ /* 0x000fc40000000000 */
[----:B------:R-:W-:Y:S01]  /*0ab0*/  ISETP.GT.U32.AND P1, PT, R0, R13, PT ;  /* 0x0000000d0000720c */ /* 0x000fe20003f24070 */
[----:B------:R-:W-:Y:S01]  /*0ac0*/  IMAD R3, R10, R3, R11 ;  /* 0x000000030a037224 */ /* 0x000fe200078e020b */
[----:B------:R-:W-:Y:S01]  /*0ad0*/  IABS R27, R26 ;  /* 0x0000001a001b7213 */ /* 0x000fe20000000000 */
[----:B------:R-:W-:Y:S01]  /*0ae0*/  @!P0 IMAD.IADD R5, R5, 0x1, -R0 ;  /* 0x0000000105058824 */ /* 0x000fe200078e0a00 */
[C---:B------:R-:W-:Y:S01]  /*0af0*/  LOP3.LUT R30, R4.reuse, 0x3c, RZ, 0xfc, !PT ;  /* 0x0000003c041e7812 */ /* 0x040fe200078efcff */
[----:B------:R-:W-:Y:S01]  /*0b00*/  IMAD R11, R17, R2, RZ ;  /* 0x00000002110b7224 */ /* 0x000fe200078e02ff */
[----:B------:R-:W-:Y:S01]  /*0b10*/  LOP3.LUT R28, R4, 0x38, RZ, 0xfc, !PT ;  /* 0x00000038041c7812 */ /* 0x000fe200078efcff */
[----:B------:R-:W-:Y:S01]  /*0b20*/  IMAD.MOV.U32 R8, RZ, RZ, RZ ;  /* 0x000000ffff087224 */ /* 0x000fe200078e00ff */
[----:B------:R-:W-:Y:S01]  /*0b30*/  ISETP.GT.U32.AND P3, PT, R0, R5, PT ;  /* 0x000000050000720c */ /* 0x000fe20003f64070 */
[----:B------:R-:W-:Y:S01]  /*0b40*/  IMAD.MOV R10, RZ, RZ, -R7 ;  /* 0x000000ffff0a7224 */ /* 0x000fe200078e0a07 */
[C---:B------:R-:W-:Y:S01]  /*0b50*/  LOP3.LUT R31, R4.reuse, 0x40, RZ, 0xfc, !PT ;  /* 0x00000040041f7812 */ /* 0x040fe200078efcff */
[----:B------:R-:W-:Y:S01]  /*0b60*/  IMAD.HI.U32 R7, R9, R11, R8 ;  /* 0x0000000b09077227 */ /* 0x000fe200078e0008 */
[----:B------:R-:W-:-:S02]  /*0b70*/  LOP3.LUT R11, R4, 0x10, RZ, 0xfc, !PT ;  /* 0x00000010040b7812 */ /* 0x000fc400078efcff */
[----:B------:R-:W-:Y:S01]  /*0b80*/  IABS R29, R31 ;  /* 0x0000001f001d7213 */ /* 0x000fe20000000000 */
[----:B------:R-:W-:Y:S01]  /*0b90*/  IMAD.IADD R9, R12, 0x1, R3 ;  /* 0x000000010c097824 */ /* 0x000fe200078e0203 */
[----:B------:R-:W-:Y:S01]  /*0ba0*/  LOP3.LUT R3, R4, 0x8, RZ, 0xfc, !PT ;  /* 0x0000000804037812 */ /* 0x000fe200078efcff */
[----:B------:R-:W-:Y:S01]  /*0bb0*/  IMAD R8, R0, R10, R15 ;  /* 0x0000000a00087224 */ /* 0x000fe200078e020f */
[----:B------:R-:W-:Y:S01]  /*0bc0*/  LOP3.LUT R10, R4, 0xc, RZ, 0xfc, !PT ;  /* 0x0000000c040a7812 */ /* 0x000fe200078efcff */
[--C-:B------:R-:W-:Y:S01]  /*0bd0*/  @!P1 IMAD.IADD R13, R13, 0x1, -R0.reuse ;  /* 0x000000010d0d9824 */ /* 0x100fe200078e0a00 */
[----:B------:R-:W-:Y:S01]  /*0be0*/  IABS R15, R3 ;  /* 0x00000003000f7213 */ /* 0x000fe20000000000 */
[----:B------:R-:W-:Y:S01]  /*0bf0*/  @!P3 IMAD.IADD R5, R5, 0x1, -R0 ;  /* 0x000000010505b824 */ /* 0x000fe200078e0a00 */
[----:B------:R-:W-:Y:S01]  /*0c00*/  ISETP.GT.U32.AND P1, PT, R0, R8, PT ;  /* 0x000000080000720c */ /* 0x000fe20003f24070 */
[----:B------:R-:W-:Y:S01]  /*0c10*/  IMAD.HI.U32 R16, R6, R21, RZ ;  /* 0x0000001506107227 */ /* 0x000fe200078e00ff */
[----:B------:R-:W-:-:S02]  /*0c20*/  IABS R17, R10 ;  /* 0x0000000a00117213 */ /* 0x000fc40000000000 */
[----:B------:R-:W-:Y:S01]  /*0c30*/  ISETP.GE.AND P0, PT, R3, RZ, PT ;  /* 0x000000ff0300720c */ /* 0x000fe20003f06270 */
[----:B------:R-:W-:Y:S01]  /*0c40*/  IMAD.HI.U32 R3, R6, R15, RZ ;  /* 0x0000000f06037227 */ /* 0x000fe200078e00ff */
[----:B------:R-:W-:Y:S02]  /*0c50*/  ISETP.GE.AND P3, PT, R4, RZ, PT ;  /* 0x000000ff0400720c */ /* 0x000fe40003f66270 */
[----:B------:R-:W-:Y:S01]  /*0c60*/  ISETP.GT.U32.AND P4, PT, R0, R13, PT ;  /* 0x0000000d0000720c */ /* 0x000fe20003f84070 */
[----:B------:R-:W-:Y:S01]  /*0c70*/  IMAD.MOV R3, RZ, RZ, -R3 ;  /* 0x000000ffff037224 */ /* 0x000fe200078e0a03 */
[----:B------:R-:W-:Y:S01]  /*0c80*/  ISETP.GE.AND P6, PT, R10, RZ, PT ;  /* 0x000000ff0a00720c */ /* 0x000fe20003fc6270 */
[----:B------:R-:W-:Y:S01]  /*0c90*/  IMAD.HI.U32 R10, R6, R17, RZ ;  /* 0x00000011060a7227 */ /* 0x000fe200078e00ff */
[----:B------:R-:W-:Y:S02]  /*0ca0*/  IABS R19, R11 ;  /* 0x0000000b00137213 */ /* 0x000fe40000000000 */
[----:B------:R-:W-:Y:S01]  /*0cb0*/  ISETP.GE.AND P5, PT, R11, RZ, PT ;  /* 0x000000ff0b00720c */ /* 0x000fe20003fa6270 */
[----:B------:R-:W-:Y:S01]  /*0cc0*/  IMAD.MOV R12, RZ, RZ, -R10 ;  /* 0x000000ffff0c7224 */ /* 0x000fe200078e0a0a */
[----:B------:R-:W-:Y:S01]  /*0cd0*/  LOP3.LUT R32, R4, 0x44, RZ, 0xfc, !PT ;  /* 0x0000004404207812 */ /* 0x000fe200078efcff */
[----:B------:R-:W-:Y:S01]  /*0ce0*/  @!P1 IMAD.IADD R8, R8, 0x1, -R0 ;  /* 0x0000000108089824 */ /* 0x000fe200078e0a00 */
[----:B------:R-:W-:Y:S01]  /*0cf0*/  ISETP.GE.AND P1, PT, R18, RZ, PT ;  /* 0x000000ff1200720c */ /* 0x000fe20003f26270 */
[----:B------:R-:W-:Y:S01]  /*0d00*/  IMAD R10, R0, R3, R15 ;  /* 0x00000003000a7224 */ /* 0x000fe200078e020f */
[----:B------:R-:W-:Y:S01]  /*0d10*/  IABS R15, R14 ;  /* 0x0000000e000f7213 */ /* 0x000fe20000000000 */
[----:B------:R-:W-:Y:S01]  /*0d20*/  IMAD.HI.U32 R11, R6, R19, RZ ;  /* 0x00000013060b7227 */ /* 0x000fe200078e00ff */
[----:B------:R-:W-:-:S02]  /*0d30*/  LOP3.LUT R18, R4, 0x18, RZ, 0xfc, !PT ;  /* 0x0000001804127812 */ /* 0x000fc400078efcff */
[----:B------:R-:W-:Y:S01]  /*0d40*/  LOP3.LUT R33, R4, 0x48, RZ, 0xfc, !PT ;  /* 0x0000004804217812 */ /* 0x000fe200078efcff */
[----:B------:R-:W-:Y:S01]  /*0d50*/  @!P3 IMAD.MOV R5, RZ, RZ, -R5 ;  /* 0x000000ffff05b224 */ /* 0x000fe200078e0a05 */
[C---:B------:R-:W-:Y:S01]  /*0d60*/  ISETP.GT.U32.AND P3, PT, R0.reuse, R10, PT ;  /* 0x0000000a0000720c */ /* 0x040fe20003f64070 */
[----:B------:R-:W-:Y:S01]  /*0d70*/  @!P4 IMAD.IADD R13, R13, 0x1, -R0 ;  /* 0x000000010d0dc824 */ /* 0x000fe200078e0a00 */
[----:B------:R-:W-:Y:S01]  /*0d80*/  ISETP.GT.U32.AND P4, PT, R0, R8, PT ;  /* 0x000000080000720c */ /* 0x000fe20003f84070 */
[----:B------:R-:W-:Y:S01]  /*0d90*/  IMAD.MOV R3, RZ, RZ, -R11 ;  /* 0x000000ffff037224 */ /* 0x000fe200078e0a0b */
[----:B------:R-:W-:Y:S01]  /*0da0*/  LOP3.LUT R34, R4, 0x5c, RZ, 0xfc, !PT ;  /* 0x0000005c04227812 */ /* 0x000fe200078efcff */
[C---:B------:R-:W-:Y:S01]  /*0db0*/  IMAD R11, R0.reuse, R12, R17 ;  /* 0x0000000c000b7224 */ /* 0x040fe200078e0211 */
[----:B------:R-:W-:Y:S01]  /*0dc0*/  IABS R17, R18 ;  /* 0x0000001200117213 */ /* 0x000fe20000000000 */
[----:B------:R-:W-:Y:S01]  /*0dd0*/  IMAD R12, R0, R3, R19 ;  /* 0x00000003000c7224 */ /* 0x000fe200078e0213 */
[----:B------:R-:W-:Y:S01]  /*0de0*/  IABS R19, R20 ;  /* 0x0000001400137213 */ /* 0x000fe20000000000 */
[----:B------:R-:W-:Y:S01]  /*0df0*/  IMAD.MOV.U32 R3, RZ, RZ, R13 ;  /* 0x000000ffff037224 */ /* 0x000fe200078e000d */
[----:B------:R-:W-:Y:S01]  /*0e00*/  LOP3.LUT R36, R4, 0x60, RZ, 0xfc, !PT ;  /* 0x0000006004247812 */ /* 0x000fe200078efcff */
[----:B------:R-:W-:Y:S01]  /*0e10*/  IMAD.HI.U32 R13, R6, R15, RZ ;  /* 0x0000000f060d7227 */ /* 0x000fe200078e00ff */
[----:B------:R-:W-:-:S02]  /*0e20*/  LOP3.LUT R40, R4, 0x68, RZ, 0xfc, !PT ;  /* 0x0000006804287812 */ /* 0x000fc400078efcff */
[----:B------:R-:W-:Y:S01]  /*0e30*/  LOP3.LUT R38, R4, 0x64, RZ, 0xfc, !PT ;  /* 0x0000006404267812 */ /* 0x000fe200078efcff */
[----:B------:R-:W-:Y:S01]  /*0e40*/  @!P1 IMAD.MOV R3, RZ, RZ, -R3 ;  /* 0x000000ffff039224 */ /* 0x000fe200078e0a03 */
[----:B------:R-:W-:Y:S01]  /*0e50*/  ISETP.GT.U32.AND P1, PT, R0, R12, PT ;  /* 0x0000000c0000720c */ /* 0x000fe20003f24070 */
[--C-:B------:R-:W-:Y:S01]  /*0e60*/  @!P3 IMAD.IADD R10, R10, 0x1, -R0.reuse ;  /* 0x000000010a0ab824 */ /* 0x100fe200078e0a00 */
[----:B------:R-:W-:Y:S01]  /*0e70*/  IABS R37, R38 ;  /* 0x0000002600257213 */ /* 0x000fe20000000000 */
[----:B------:R-:W-:Y:S01]  /*0e80*/  @!P4 IMAD.IADD R8, R8, 0x1, -R0 ;  /* 0x000000010808c824 */ /* 0x000fe200078e0a00 */
[C---:B------:R-:W-:Y:S01]  /*0e90*/  ISETP.GT.U32.AND P4, PT, R0.reuse, R11, PT ;  /* 0x0000000b0000720c */ /* 0x040fe20003f84070 */
[----:B------:R-:W-:Y:S01]  /*0ea0*/  IMAD.MOV R13, RZ, RZ, -R13 ;  /* 0x000000ffff0d7224 */ /* 0x000fe200078e0a0d */
[----:B------:R-:W-:Y:S01]  /*0eb0*/  ISETP.GT.U32.AND P3, PT, R0, R10, PT ;  /* 0x0000000a0000720c */ /* 0x000fe20003f64070 */
[----:B------:R-:W-:Y:S01]  /*0ec0*/  @!P2 IMAD.MOV R8, RZ, RZ, -R8 ;  /* 0x000000ffff08a224 */ /* 0x000fe200078e0a08 */
[----:B------:R-:W-:Y:S01]  /*0ed0*/  ISETP.GE.AND P2, PT, R14, RZ, PT ;  /* 0x000000ff0e00720c */ /* 0x000fe20003f46270 */
[----:B------:R-:W-:Y:S01]  /*0ee0*/  IMAD R13, R0, R13, R15 ;  /* 0x0000000d000d7224 */ /* 0x000fe200078e020f */
[----:B------:R-:W-:Y:S01]  /*0ef0*/  LOP3.LUT R46, R4, 0x80, RZ, 0xfc, !PT ;  /* 0x00000080042e7812 */ /* 0x000fe200078efcff */
[----:B------:R-:W-:Y:S01]  /*0f00*/  IMAD.HI.U32 R15, R6, R19, RZ ;  /* 0x00000013060f7227 */ /* 0x000fe200078e00ff */
[----:B------:R-:W-:-:S02]  /*0f10*/  LOP3.LUT R42, R4, 0x78, RZ, 0xfc, !PT ;  /* 0x00000078042a7812 */ /* 0x000fc400078efcff */
[----:B------:R-:W-:Y:S01]  /*0f20*/  LOP3.LUT R44, R4, 0x7c, RZ, 0xfc, !PT ;  /* 0x0000007c042c7812 */ /* 0x000fe200078efcff */
[--C-:B------:R-:W-:Y:S01]  /*0f30*/  @!P1 IMAD.IADD R12, R12, 0x1, -R0.reuse ;  /* 0x000000010c0c9824 */ /* 0x100fe200078e0a00 */
[----:B------:R-:W-:Y:S01]  /*0f40*/  IABS R43, R42 ;  /* 0x0000002a002b7213 */ /* 0x000fe20000000000 */
[--C-:B------:R-:W-:Y:S01]  /*0f50*/  @!P4 IMAD.IADD R11, R11, 0x1, -R0.reuse ;  /* 0x000000010b0bc824 */ /* 0x100fe200078e0a00 */
[----:B------:R-:W-:Y:S01]  /*0f60*/  IABS R45, R44 ;  /* 0x0000002c002d7213 */ /* 0x000fe20000000000 */
[----:B------:R-:W-:Y:S01]  /*0f70*/  @!P3 IMAD.IADD R10, R10, 0x1, -R0 ;  /* 0x000000010a0ab824 */ /* 0x000fe200078e0a00 */
[----:B------:R-:W-:Y:S01]  /*0f80*/  ISETP.GT.U32.AND P1, PT, R0, R12, PT ;  /* 0x0000000c0000720c */ /* 0x000fe20003f24070 */
[----:B------:R-:W-:Y:S01]  /*0f90*/  IMAD.HI.U32 R14, R6, R17, RZ ;  /* 0x00000011060e7227 */ /* 0x000fe200078e00ff */
[C---:B------:R-:W-:Y:S02]  /*0fa0*/  ISETP.GT.U32.AND P3, PT, R0.reuse, R13, PT ;  /* 0x0000000d0000720c */ /* 0x040fe40003f64070 */
[----:B------:R-:W-:Y:S01]  /*0fb0*/  ISETP.GT.U32.AND P4, PT, R0, R11, PT ;  /* 0x0000000b0000720c */ /* 0x000fe20003f84070 */
[----:B------:R-:W-:Y:S01]  /*0fc0*/  IMAD.MOV R15, RZ, RZ, -R15 ;  /* 0x000000ffff0f7224 */ /* 0x000fe200078e0a0f */
[C---:B------:R-:W-:Y:S01]  /*0fd0*/  LOP3.LUT R48, R4.reuse, 0x84, RZ, 0xfc, !PT ;  /* 0x0000008404307812 */ /* 0x040fe200078efcff */
[----:B------:R-:W-:Y:S01]  /*0fe0*/  IMAD.MOV R14, RZ, RZ, -R14 ;  /* 0x000000ffff0e7224 */ /* 0x000fe200078e0a0e */
[C---:B------:R-:W-:Y:S01]  /*0ff0*/  LOP3.LUT R50, R4.reuse, 0x98, RZ, 0xfc, !PT ;  /* 0x0000009804327812 */ /* 0x040fe200078efcff */
[----:B------:R-:W-:Y:S01]  /*1000*/  IMAD.MOV R16, RZ, RZ, -R16 ;  /* 0x000000ffff107224 */ /* 0x000fe200078e0a10 */
[----:B------:R-:W-:Y:S01]  /*1010*/  LOP3.LUT R52, R4, 0x9c, RZ, 0xfc, !PT ;  /* 0x0000009c04347812 */ /* 0x000fe200078efcff */
[C---:B------:R-:W-:Y:S01]  /*1020*/  IMAD R15, R0.reuse, R15, R19 ;  /* 0x0000000f000f7224 */ /* 0x040fe200078e0213 */
[----:B------:R-:W-:Y:S01]  /*1030*/  IABS R51, R50 ;  /* 0x0000003200337213 */ /* 0x000fe20000000000 */
[C---:B------:R-:W-:Y:S01]  /*1040*/  IMAD R14, R0.reuse, R14, R17 ;  /* 0x0000000e000e7224 */ /* 0x040fe200078e0211 */
[----:B------:R-:W-:Y:S01]  /*1050*/  IABS R53, R52 ;  /* 0x0000003400357213 */ /* 0x000fe20000000000 */
[----:B------:R-:W-:Y:S01]  /*1060*/  IMAD R16, R0, R16, R21 ;  /* 0x0000001000107224 */ /* 0x000fe200078e0215 */
[----:B------:R-:W-:Y:S01]  /*1070*/  LOP3.LUT R54, R4, 0xac, RZ, 0xfc, !PT ;  /* 0x000000ac04367812 */ /* 0x000fe200078efcff */
[--C-:B------:R-:W-:Y:S01]  /*1080*/  @!P1 IMAD.IADD R12, R12, 0x1, -R0.reuse ;  /* 0x000000010c0c9824 */ /* 0x100fe200078e0a00 */
[C---:B------:R-:W-:Y:S01]  /*1090*/  ISETP.GT.U32.AND P1, PT, R0.reuse, R15, PT ;  /* 0x0000000f0000720c */ /* 0x040fe20003f24070 */
[----:B------:R-:W-:Y:S01]  /*10a0*/  @!P3 IMAD.IADD R13, R13, 0x1, -R0 ;  /* 0x000000010d0db824 */ /* 0x000fe200078e0a00 */
[C---:B------:R-:W-:Y:S01]  /*10b0*/  ISETP.GT.U32.AND P3, PT, R0.reuse, R14, PT ;  /* 0x0000000e0000720c */ /* 0x040fe20003f64070 */
[----:B------:R-:W-:Y:S01]  /*10c0*/  @!P5 IMAD.MOV R12, RZ, RZ, -R12 ;  /* 0x000000ffff0cd224 */ /* 0x000fe200078e0a0c */
[----:B------:R-:W-:Y:S01]  /*10d0*/  ISETP.GT.U32.AND P5, PT, R0, R16, PT ;  /* 0x000000100000720c */ /* 0x000fe20003fa4070 */
[----:B------:R-:W-:Y:S01]  /*10e0*/  @!P4 IMAD.IADD R11, R11, 0x1, -R0 ;  /* 0x000000010b0bc824 */ /* 0x000fe200078e0a00 */
[----:B------:R-:W-:Y:S01]  /*10f0*/  ISETP.GE.AND P4, PT, R18, RZ, PT ;  /* 0x000000ff1200720c */ /* 0x000fe20003f86270 */
[----:B------:R-:W-:Y:S01]  /*1100*/  @!P0 IMAD.MOV R10, RZ, RZ, -R10 ;  /* 0x000000ffff0a8224 */ /* 0x000fe200078e0a0a */
[----:B------:R-:W-:Y:S01]  /*1110*/  LOP3.LUT R18, R4, 0x24, RZ, 0xfc, !PT ;  /* 0x0000002404127812 */ /* 0x000fe200078efcff */
[----:B------:R-:W-:Y:S01]  /*1120*/  @!P6 IMAD.MOV R11, RZ, RZ, -R11 ;  /* 0x000000ffff0be224 */ /* 0x000fe200078e0a0b */
[----:B------:R-:W-:Y:S01]  /*1130*/  ISETP.GE.AND P6, PT, R20, RZ, PT ;  /* 0x000000ff1400720c */ /* 0x000fe20003fc6270 */
[----:B------:R-:W-:Y:S01]  /*1140*/  IMAD R64, R9, 0x80, R218 ;  /* 0x0000008009407824 */ /* 0x000fe200078e02da */
[----:B------:R-:W-:Y:S01]  /*1150*/  LOP3.LUT R20, R4, 0x28, RZ, 0xfc, !PT ;  /* 0x0000002804147812 */ /* 0x000fe200078efcff */
[--C-:B------:R-:W-:Y:S01]  /*1160*/  @!P1 IMAD.IADD R15, R15, 0x1, -R0.reuse ;  /* 0x000000010f0f9824 */ /* 0x100fe200078e0a00 */
[----:B------:R-:W-:Y:S01]  /*1170*/  ISETP.GT.U32.AND P0, PT, R0, R13, PT ;  /* 0x0000000d0000720c */ /* 0x000fe20003f04070 */
[--C-:B------:R-:W-:Y:S01]  /*1180*/  @!P3 IMAD.IADD R14, R14, 0x1, -R0.reuse ;  /* 0x000000010e0eb824 */ /* 0x100fe200078e0a00 */
[----:B------:R-:W-:Y:S01]  /*1190*/  IABS R21, R20 ;  /* 0x0000001400157213 */ /* 0x000fe20000000000 */
[----:B------:R-:W-:Y:S01]  /*11a0*/  @!P5 IMAD.IADD R16, R16, 0x1, -R0 ;  /* 0x000000011010d824 */ /* 0x000fe200078e0a00 */
[----:B------:R-:W-:Y:S01]  /*11b0*/  IABS R19, R18 ;  /* 0x0000001200137213 */ /* 0x000fe20000000000 */
[----:B------:R-:W-:Y:S01]  /*11c0*/  STL [R1+0x5b0], R64 ;  /* 0x0005b04001007387 */ /* 0x000fe20000100800 */
[----:B------:R-:W-:Y:S01]  /*11d0*/  ISETP.GE.AND P3, PT, R18, RZ, PT ;  /* 0x000000ff1200720c */ /* 0x000fe20003f66270 */
[----:B------:R-:W-:Y:S01]  /*11e0*/  IMAD.HI.U32 R18, R6, R21, RZ ;  /* 0x0000001506127227 */ /* 0x000fe200078e00ff */
[----:B------:R-:W-:-:S02]  /*11f0*/  ISETP.GT.U32.AND P5, PT, R0, R15, PT ;  /* 0x0000000f0000720c */ /* 0x000fc40003fa4070 */
[----:B------:R-:W-:Y:S01]  /*1200*/  ISETP.GT.U32.AND P1, PT, R0, R14, PT ;  /* 0x0000000e0000720c */ /* 0x000fe20003f24070 */
[----:B------:R-:W-:Y:S01]  /*1210*/  IMAD.MOV R18, RZ, RZ, -R18 ;  /* 0x000000ffff127224 */ /* 0x000fe200078e0a12 */
[----:B------:R-:W-:Y:S01]  /*1220*/  LOP3.LUT R56, R4, 0xb0, RZ, 0xfc, !PT ;  /* 0x000000b004387812 */ /* 0x000fe200078efcff */
[----:B------:R-:W-:Y:S01]  /*1230*/  @!P0 IMAD.IADD R13, R13, 0x1, -R0 ;  /* 0x000000010d0d8824 */ /* 0x000fe200078e0a00 */
[----:B------:R-:W-:Y:S01]  /*1240*/  ISETP.GE.AND P0, PT, R22, RZ, PT ;  /* 0x000000ff1600720c */ /* 0x000fe20003f06270 */
[----:B------:R-:W-:Y:S01]  /*1250*/  IMAD R18, R0, R18, R21 ;  /* 0x0000001200127224 */ /* 0x000fe200078e0215 */
[----:B------:R-:W-:Y:S01]  /*1260*/  LOP3.LUT R22, R4, 0x2c, RZ, 0xfc, !PT ;  /* 0x0000002c04167812 */ /* 0x000fe200078efcff */
[----:B------:R-:W-:Y:S01]  /*1270*/  @!P2 IMAD.MOV R13, RZ, RZ, -R13 ;  /* 0x000000ffff0da224 */ /* 0x000fe200078e0a0d */
[----:B------:R-:W-:Y:S01]  /*1280*/  ISETP.GT.U32.AND P2, PT, R0, R16, PT ;  /* 0x000000100000720c */ /* 0x000fe20003f44070 */
[----:B------:R-:W-:Y:S01]  /*1290*/  IMAD.HI.U32 R17, R6, R19, RZ ;  /* 0x0000001306117227 */ /* 0x000fe200078e00ff */
[----:B------:R-:W-:-:S02]  /*12a0*/  IABS R23, R22 ;  /* 0x0000001600177213 */ /* 0x000fc40000000000 */
[----:B------:R-:W-:Y:S01]  /*12b0*/  IABS R57, R54 ;  /* 0x0000003600397213 */ /* 0x000fe20000000000 */
[----:B------:R-:W-:Y:S01]  /*12c0*/  @!P5 IMAD.IADD R15, R15, 0x1, -R0 ;  /* 0x000000010f0fd824 */ /* 0x000fe200078e0a00 */
[----:B------:R-:W-:Y:S01]  /*12d0*/  ISETP.GT.U32.AND P5, PT, R0, R18, PT ;  /* 0x000000120000720c */ /* 0x000fe20003fa4070 */
[----:B------:R-:W-:Y:S01]  /*12e0*/  IMAD.MOV R17, RZ, RZ, -R17 ;  /* 0x000000ffff117224 */ /* 0x000fe200078e0a11 */
[----:B------:R-:W-:Y:S01]  /*12f0*/  IABS R59, R56 ;  /* 0x00000038003b7213 */ /* 0x000fe20000000000 */
[----:B------:R-:W-:Y:S01]  /*1300*/  IMAD.HI.U32 R21, R6, R27, RZ ;  /* 0x0000001b06157227 */ /* 0x000fe200078e00ff */
[----:B------:R-:W-:-:S03]  /*1310*/  LOP3.LUT R58, R4, 0xf4, RZ, 0xfc, !PT ;  /* 0x000000f4043a7812 */ /* 0x000fc600078efcff */
[----:B------:R-:W-:Y:S01]  /*1320*/  @!P2 IMAD.IADD R16, R16, 0x1, -R0 ;  /* 0x000000011010a824 */ /* 0x000fe200078e0a00 */
[----:B------:R-:W-:Y:S01]  /*1330*/  ISETP.GE.AND P2, PT, R20, RZ, PT ;  /* 0x000000ff1400720c */ /* 0x000fe20003f46270 */
[----:B------:R-:W-:Y:S01]  /*1340*/  IMAD.HI.U32 R20, R6, R25, RZ ;  /* 0x0000001906147227 */ /* 0x000fe200078e00ff */
[----:B------:R-:W-:-:S03]  /*1350*/  IABS R93, R58 ;  /* 0x0000003a005d7213 */ /* 0x000fc60000000000 */
[----:B------:R-:W-:Y:S02]  /*1360*/  @!P5 IMAD.IADD R18, R18, 0x1, -R0 ;  /* 0x000000011212d824 */ /* 0x000fe400078e0a00 */
[----:B------:R-:W-:Y:S02]  /*1370*/  IMAD.MOV R20, RZ, RZ, -R20 ;  /* 0x000000ffff147224 */ /* 0x000fe400078e0a14 */
[C---:B------:R-:W-:Y:S01]  /*1380*/  IMAD R17, R0.reuse, R17, R19 ;  /* 0x0000001100117224 */ /* 0x040fe200078e0213 */
[C---:B------:R-:W-:Y:S01]  /*1390*/  ISETP.GT.U32.AND P5, PT, R0.reuse, R18, PT ;  /* 0x000000120000720c */ /* 0x040fe20003fa4070 */
[----:B------:R-:W-:Y:S02]  /*13a0*/  IMAD.MOV R21, RZ, RZ, -R21 ;  /* 0x000000ffff157224 */ /* 0x000fe400078e0a15 */
[----:B------:R-:W-:Y:S01]  /*13b0*/  IMAD R20, R0, R20, R25 ;  /* 0x0000001400147224 */ /* 0x000fe200078e0219 */
[----:B------:R-:W-:Y:S01]  /*13c0*/  IABS R25, R28 ;  /* 0x0000001c00197213 */ /* 0x000fe20000000000 */
[----:B------:R-:W-:-:S04]  /*13d0*/  IMAD.HI.U32 R19, R6, R23, RZ ;  /* 0x0000001706137227 */ /* 0x000fc800078e00ff */
[C---:B------:R-:W-:Y:S01]  /*13e0*/  IMAD R21, R0.reuse, R21, R27 ;  /* 0x0000001500157224 */ /* 0x040fe200078e021b */
[----:B------:R-:W-:Y:S01]  /*13f0*/  IABS R27, R30 ;  /* 0x0000001e001b7213 */ /* 0x000fe20000000000 */
[----:B------:R-:W-:Y:S01]  /*1400*/  @!P0 IMAD.MOV R16, RZ, RZ, -R16 ;  /* 0x000000ffff108224 */ /* 0x000fe200078e0a10 */
[----:B------:R-:W-:Y:S01]  /*1410*/  ISETP.GT.U32.AND P0, PT, R0, R20, PT ;  /* 0x000000140000720c */ /* 0x000fe20003f04070 */
[----:B------:R-:W-:Y:S02]  /*1420*/  IMAD.MOV R19, RZ, RZ, -R19 ;  /* 0x000000ffff137224 */ /* 0x000fe400078e0a13 */
[--C-:B------:R-:W-:Y:S01]  /*1430*/  @!P5 IMAD.IADD R18, R18, 0x1, -R0.reuse ;  /* 0x000000011212d824 */ /* 0x100fe200078e0a00 */
[C---:B------:R-:W-:Y:S01]  /*1440*/  ISETP.GT.U32.AND P5, PT, R0.reuse, R21, PT ;  /* 0x000000150000720c */ /* 0x040fe20003fa4070 */
[----:B------:R-:W-:Y:S02]  /*1450*/  IMAD R19, R0, R19, R23 ;  /* 0x0000001300137224 */ /* 0x000fe400078e0217 */
[----:B------:R-:W-:Y:S01]  /*1460*/  @!P1 IMAD.IADD R14, R14, 0x1, -R0 ;  /* 0x000000010e0e9824 */ /* 0x000fe200078e0a00 */
[C---:B------:R-:W-:Y:S01]  /*1470*/  ISETP.GT.U32.AND P1, PT, R0.reuse, R17, PT ;  /* 0x000000110000720c */ /* 0x040fe20003f24070 */
[----:B------:R-:W-:Y:S01]  /*1480*/  @!P6 IMAD.MOV R15, RZ, RZ, -R15 ;  /* 0x000000ffff0fe224 */ /* 0x000fe200078e0a0f */
[----:B------:R-:W-:Y:S01]  /*1490*/  ISETP.GT.U32.AND P6, PT, R0, R19, PT ;  /* 0x000000130000720c */ /* 0x000fe20003fc4070 */
[----:B------:R-:W-:-:S04]  /*14a0*/  IMAD.HI.U32 R23, R6, R27, RZ ;  /* 0x0000001b06177227 */ /* 0x000fc800078e00ff */
[--C-:B------:R-:W-:Y:S02]  /*14b0*/  @!P0 IMAD.IADD R20, R20, 0x1, -R0.reuse ;  /* 0x0000000114148824 */ /* 0x100fe400078e0a00 */
[--C-:B------:R-:W-:Y:S02]  /*14c0*/  @!P5 IMAD.IADD R21, R21, 0x1, -R0.reuse ;  /* 0x000000011515d824 */ /* 0x100fe400078e0a00 */
[----:B------:R-:W-:Y:S01]  /*14d0*/  IMAD.MOV R23, RZ, RZ, -R23 ;  /* 0x000000ffff177224 */ /* 0x000fe200078e0a17 */
[----:B------:R-:W-:Y:S01]  /*14e0*/  ISETP.GT.U32.AND P5, PT, R0, R20, PT ;  /* 0x000000140000720c */ /* 0x000fe20003fa4070 */
[--C-:B------:R-:W-:Y:S01]  /*14f0*/  @!P1 IMAD.IADD R17, R17, 0x1, -R0.reuse ;  /* 0x0000000111119824 */ /* 0x100fe200078e0a00 */
[----:B------:R-:W-:Y:S01]  /*1500*/  ISETP.GE.AND P1, PT, R22, RZ, PT ;  /* 0x000000ff1600720c */ /* 0x000fe20003f26270 */
[----:B------:R-:W-:Y:S01]  /*1510*/  @!P6 IMAD.IADD R19, R19, 0x1, -R0 ;  /* 0x000000011313e824 */ /* 0x000fe200078e0a00 */
[----:B------:R-:W-:Y:S01]  /*1520*/  ISETP.GE.AND P6, PT, R26, RZ, PT ;  /* 0x000000ff1a00720c */ /* 0x000fe20003fc6270 */
[----:B------:R-:W-:Y:S01]  /*1530*/  @!P4 IMAD.MOV R14, RZ, RZ, -R14 ;  /* 0x000000ffff0ec224 */ /* 0x000fe200078e0a0e */
[C---:B------:R-:W-:Y:S01]  /*1540*/  ISETP.GT.U32.AND P4, PT, R0.reuse, R17, PT ;  /* 0x000000110000720c */ /* 0x040fe20003f84070 */
[C---:B------:R-:W-:Y:S01]  /*1550*/  IMAD R23, R0.reuse, R23, R27 ;  /* 0x0000001700177224 */ /* 0x040fe200078e021b */
[----:B------:R-:W-:Y:S01]  /*1560*/  ISETP.GT.U32.AND P0, PT, R0, R19, PT ;  /* 0x000000130000720c */ /* 0x000fe20003f04070 */
[----:B------:R-:W-:Y:S01]  /*1570*/  IMAD.HI.U32 R22, R6, R25, RZ ;  /* 0x0000001906167227 */ /* 0x000fe200078e00ff */
[----:B------:R-:W-:-:S02]  /*1580*/  IABS R27, R32 ;  /* 0x00000020001b7213 */ /* 0x000fc40000000000 */
[----:B------:R-:W-:Y:S01]  /*1590*/  IABS R26, R33 ;  /* 0x00000021001a7213 */ /* 0x000fe20000000000 */
[----:B------:R-:W-:Y:S01]  /*15a0*/  @!P5 IMAD.IADD R20, R20, 0x1, -R0 ;  /* 0x000000011414d824 */ /* 0x000fe200078e0a00 */
[C---:B------:R-:W-:Y:S01]  /*15b0*/  ISETP.GT.U32.AND P5, PT, R0.reuse, R23, PT ;  /* 0x000000170000720c */ /* 0x040fe20003fa4070 */
[----:B------:R-:W-:Y:S02]  /*15c0*/  IMAD.MOV R22, RZ, RZ, -R22 ;  /* 0x000000ffff167224 */ /* 0x000fe400078e0a16 */
[----:B------:R-:W-:Y:S02]  /*15d0*/  @!P2 IMAD.MOV R18, RZ, RZ, -R18 ;  /* 0x000000ffff12a224 */ /* 0x000fe400078e0a12 */
[----:B------:R-:W-:Y:S02]  /*15e0*/  IMAD R22, R0, R22, R25 ;  /* 0x0000001600167224 */ /* 0x000fe400078e0219 */
[--C-:B------:R-:W-:Y:S01]  /*15f0*/  @!P4 IMAD.IADD R17, R17, 0x1, -R0.reuse ;  /* 0x000000011111c824 */ /* 0x100fe200078e0a00 */
[----:B------:R-:W-:Y:S01]  /*1600*/  ISETP.GE.AND P4, PT, R24, RZ, PT ;  /* 0x000000ff1800720c */ /* 0x000fe20003f86270 */
[----:B------:R-:W-:Y:S01]  /*1610*/  @!P0 IMAD.IADD R19, R19, 0x1, -R0 ;  /* 0x0000000113138824 */ /* 0x000fe200078e0a00 */
[----:B------:R-:W-:Y:S01]  /*1620*/  ISETP.GT.U32.AND P0, PT, R0, R22, PT ;  /* 0x000000160000720c */ /* 0x000fe20003f04070 */
[----:B------:R-:W-:-:S04]  /*1630*/  IMAD.HI.U32 R24, R6, R29, RZ ;  /* 0x0000001d06187227 */ /* 0x000fc800078e00ff */
[----:B------:R-:W-:Y:S02]  /*1640*/  IMAD.MOV R24, RZ, RZ, -R24 ;  /* 0x000000ffff187224 */ /* 0x000fe400078e0a18 */
[----:B------:R-:W-:Y:S02]  /*1650*/  @!P5 IMAD.IADD R23, R23, 0x1, -R0 ;  /* 0x000000011717d824 */ /* 0x000fe400078e0a00 */
[----:B------:R-:W-:Y:S01]  /*1660*/  @!P3 IMAD.MOV R17, RZ, RZ, -R17 ;  /* 0x000000ffff11b224 */ /* 0x000fe200078e0a11 */
[C---:B------:R-:W-:Y:S01]  /*1670*/  ISETP.GT.U32.AND P3, PT, R0.reuse, R21, PT ;  /* 0x000000150000720c */ /* 0x040fe20003f64070 */
[C---:B------:R-:W-:Y:S01]  /*1680*/  IMAD R24, R0.reuse, R24, R29 ;  /* 0x0000001800187224 */ /* 0x040fe200078e021d */
[----:B------:R-:W-:Y:S01]  /*1690*/  ISETP.GT.U32.AND P5, PT, R0, R23, PT ;  /* 0x000000170000720c */ /* 0x000fe20003fa4070 */
[----:B------:R-:W-:-:S04]  /*16a0*/  IMAD.HI.U32 R25, R6, R27, RZ ;  /* 0x0000001b06197227 */ /* 0x000fc800078e00ff */
[----:B------:R-:W-:Y:S01]  /*16b0*/  @!P1 IMAD.MOV R19, RZ, RZ, -R19 ;  /* 0x000000ffff139224 */ /* 0x000fe200078e0a13 */
[----:B------:R-:W-:Y:S01]  /*16c0*/  ISETP.GT.U32.AND P1, PT, R0, R24, PT ;  /* 0x000000180000720c */ /* 0x000fe20003f24070 */
[--C-:B------:R-:W-:Y:S01]  /*16d0*/  @!P0 IMAD.IADD R22, R22, 0x1, -R0.reuse ;  /* 0x0000000116168824 */ /* 0x100fe200078e0a00 */
[----:B------:R-:W-:Y:S01]  /*16e0*/  ISETP.GE.AND P0, PT, R30, RZ, PT ;  /* 0x000000ff1e00720c */ /* 0x000fe20003f06270 */
[----:B------:R-:W-:Y:S01]  /*16f0*/  IMAD.MOV R25, RZ, RZ, -R25 ;  /* 0x000000ffff197224 */ /* 0x000fe200078e0a19 */
[----:B------:R-:W-:Y:S01]  /*1700*/  LOP3.LUT R30, R4, 0x54, RZ, 0xfc, !PT ;  /* 0x00000054041e7812 */ /* 0x000fe200078efcff */
[--C-:B------:R-:W-:Y:S01]  /*1710*/  @!P3 IMAD.IADD R21, R21, 0x1, -R0.reuse ;  /* 0x000000011515b824 */ /* 0x100fe200078e0a00 */
[C---:B------:R-:W-:Y:S01]  /*1720*/  ISETP.GT.U32.AND P2, PT, R0.reuse, R22, PT ;  /* 0x000000160000720c */ /* 0x040fe20003f44070 */
[----:B------:R-:W-:Y:S01]  /*1730*/  IMAD R25, R0, R25, R27 ;  /* 0x0000001900197224 */ /* 0x000fe200078e021b */
[----:B------:R-:W-:Y:S01]  /*1740*/  ISETP.GE.AND P3, PT, R28, RZ, PT ;  /* 0x000000ff1c00720c */ /* 0x000fe20003f66270 */
[----:B------:R-:W-:Y:S01]  /*1750*/  @!P5 IMAD.IADD R23, R23, 0x1, -R0 ;  /* 0x000000011717d824 */ /* 0x000fe200078e0a00 */
[----:B------:R-:W-:Y:S01]  /*1760*/  LOP3.LUT R28, R4, 0x4c, RZ, 0xfc, !PT ;  /* 0x0000004c041c7812 */ /* 0x000fe200078efcff */
[----:B------:R-:W-:Y:S01]  /*1770*/  IMAD.MOV.U32 R29, RZ, RZ, R26 ;  /* 0x000000ffff1d7224 */ /* 0x000fe200078e001a */
[----:B------:R-:W-:Y:S01]  /*1780*/  ISETP.GT.U32.AND P5, PT, R0, R25, PT ;  /* 0x000000190000720c */ /* 0x000fe20003fa4070 */
[----:B------:R-:W-:Y:S01]  /*1790*/  @!P1 IMAD.IADD R24, R24, 0x1, -R0 ;  /* 0x0000000118189824 */ /* 0x000fe200078e0a00 */
[----:B------:R-:W-:Y:S01]  /*17a0*/  IABS R27, R28 ;  /* 0x0000001c001b7213 */ /* 0x000fe20000000000 */
[----:B------:R-:W-:Y:S01]  /*17b0*/  @!P4 IMAD.MOV R20, RZ, RZ, -R20 ;  /* 0x000000ffff14c224 */ /* 0x000fe200078e0a14 */
[----:B------:R-:W-:Y:S01]  /*17c0*/  ISETP.GE.AND P4, PT, R31, RZ, PT ;  /* 0x000000ff1f00720c */ /* 0x000fe20003f86270 */
[----:B------:R-:W-:Y:S01]  /*17d0*/  IMAD.HI.U32 R26, R6, R29, RZ ;  /* 0x0000001d061a7227 */ /* 0x000fe200078e00ff */
[----:B------:R-:W-:-:S03]  /*17e0*/  ISETP.GT.U32.AND P1, PT, R0, R24, PT ;  /* 0x000000180000720c */ /* 0x000fc60003f24070 */
[----:B------:R-:W-:Y:S01]  /*17f0*/  @!P2 IMAD.IADD R22, R22, 0x1, -R0 ;  /* 0x000000011616a824 */ /* 0x000fe200078e0a00 */
[----:B------:R-:W-:Y:S01]  /*1800*/  ISETP.GE.AND P2, PT, R33, RZ, PT ;  /* 0x000000ff2100720c */ /* 0x000fe20003f46270 */
[----:B------:R-:W-:Y:S01]  /*1810*/  @!P6 IMAD.MOV R21, RZ, RZ, -R21 ;  /* 0x000000ffff15e224 */ /* 0x000fe200078e0a15 */
[----:B------:R-:W-:Y:S01]  /*1820*/  ISETP.GE.AND P6, PT, R32, RZ, PT ;  /* 0x000000ff2000720c */ /* 0x000fe20003fc6270 */
[----:B------:R-:W-:Y:S01]  /*1830*/  @!P3 IMAD.MOV R22, RZ, RZ, -R22 ;  /* 0x000000ffff16b224 */ /* 0x000fe200078e0a16 */
[----:B------:R-:W-:Y:S01]  /*1840*/  ISETP.GE.AND P3, PT, R28, RZ, PT ;  /* 0x000000ff1c00720c */ /* 0x000fe20003f66270 */
[----:B------:R-:W-:Y:S01]  /*1850*/  @!P5 IMAD.IADD R25, R25, 0x1, -R0 ;  /* 0x000000011919d824 */ /* 0x000fe200078e0a00 */
[----:B------:R-:W-:Y:S01]  /*1860*/  LOP3.LUT R28, R4, 0x50, RZ, 0xfc, !PT ;  /* 0x00000050041c7812 */ /* 0x000fe200078efcff */
[----:B------:R-:W-:Y:S01]  /*1870*/  IMAD.MOV R26, RZ, RZ, -R26 ;  /* 0x000000ffff1a7224 */ /* 0x000fe200078e0a1a */
[----:B------:R-:W-:Y:S01]  /*1880*/  IABS R33, R30 ;  /* 0x0000001e00217213 */ /* 0x000fe20000000000 */
[----:B------:R-:W-:Y:S01]  /*1890*/  @!P1 IMAD.IADD R24, R24, 0x1, -R0 ;  /* 0x0000000118189824 */ /* 0x000fe200078e0a00 */
[----:B------:R-:W-:Y:S01]  /*18a0*/  IABS R31, R28 ;  /* 0x0000001c001f7213 */ /* 0x000fe20000000000 */
[C---:B------:R-:W-:Y:S01]  /*18b0*/  IMAD R26, R0.reuse, R26, R29 ;  /* 0x0000001a001a7224 */ /* 0x040fe200078e021d */
[----:B------:R-:W-:Y:S01]  /*18c0*/  ISETP.GT.U32.AND P5, PT, R0, R25, PT ;  /* 0x000000190000720c */ /* 0x000fe20003fa4070 */
[----:B------:R-:W-:Y:S01]  /*18d0*/  IMAD.MOV.U32 R29, RZ, RZ, R27 ;  /* 0x000000ffff1d7224 */ /* 0x000fe200078e001b */
[----:B------:R-:W-:Y:S01]  /*18e0*/  ISETP.GE.AND P1, PT, R28, RZ, PT ;  /* 0x000000ff1c00720c */ /* 0x000fe20003f26270 */
[----:B------:R-:W-:Y:S01]  /*18f0*/  IMAD.HI.U32 R28, R6, R31, RZ ;  /* 0x0000001f061c7227 */ /* 0x000fe200078e00ff */
[----:B------:R-:W-:-:S03]  /*1900*/  LOP3.LUT R32, R4, 0x58, RZ, 0xfc, !PT ;  /* 0x0000005804207812 */ /* 0x000fc600078efcff */
[----:B------:R-:W-:Y:S01]  /*1910*/  IMAD.MOV R28, RZ, RZ, -R28 ;  /* 0x000000ffff1c7224 */ /* 0x000fe200078e0a1c */
[----:B------:R-:W-:Y:S01]  /*1920*/  IABS R35, R32 ;  /* 0x0000002000237213 */ /* 0x000fe20000000000 */
[----:B------:R-:W-:-:S04]  /*1930*/  IMAD.HI.U32 R27, R6, R29, RZ ;  /* 0x0000001d061b7227 */ /* 0x000fc800078e00ff */
[----:B------:R-:W-:Y:S01]  /*1940*/  @!P5 IMAD.IADD R25, R25, 0x1, -R0 ;  /* 0x000000011919d824 */ /* 0x000fe200078e0a00 */
[----:B------:R-:W-:Y:S01]  /*1950*/  ISETP.GE.AND P5, PT, R30, RZ, PT ;  /* 0x000000ff1e00720c */ /* 0x000fe20003fa6270 */
[C---:B------:R-:W-:Y:S02]  /*1960*/  IMAD R28, R0.reuse, R28, R31 ;  /* 0x0000001c001c7224 */ /* 0x040fe400078e021f */
[----:B------:R-:W-:Y:S01]  /*1970*/  @!P0 IMAD.MOV R23, RZ, RZ, -R23 ;  /* 0x000000ffff178224 */ /* 0x000fe200078e0a17 */
[C---:B------:R-:W-:Y:S01]  /*1980*/  ISETP.GT.U32.AND P0, PT, R0.reuse, R26, PT ;  /* 0x0000001a0000720c */ /* 0x040fe20003f04070 */
[----:B------:R-:W-:Y:S01]  /*1990*/  @!P6 IMAD.MOV R25, RZ, RZ, -R25 ;  /* 0x000000ffff19e224 */ /* 0x000fe200078e0a19 */
[----:B------:R-:W-:Y:S01]  /*19a0*/  ISETP.GT.U32.AND P6, PT, R0, R28, PT ;  /* 0x0000001c0000720c */ /* 0x000fe20003fc4070 */
[----:B------:R-:W-:Y:S02]  /*19b0*/  IMAD.MOV R27, RZ, RZ, -R27 ;  /* 0x000000ffff1b7224 */ /* 0x000fe400078e0a1b */
[----:B------:R-:W-:-:S02]  /*19c0*/  @!P4 IMAD.MOV R24, RZ, RZ, -R24 ;  /* 0x000000ffff18c224 */ /* 0x000fc400078e0a18 */
[----:B------:R-:W-:Y:S02]  /*19d0*/  IMAD R27, R0, R27, R29 ;  /* 0x0000001b001b7224 */ /* 0x000fe400078e021d */
[----:B------:R-:W-:-:S03]  /*19e0*/  IMAD.HI.U32 R29, R6, R33, RZ ;  /* 0x00000021061d7227 */ /* 0x000fc600078e00ff */
[----:B------:R-:W-:Y:S01]  /*19f0*/  ISETP.GT.U32.AND P4, PT, R0, R27, PT ;  /* 0x0000001b0000720c */ /* 0x000fe20003f84070 */
[----:B------:R-:W-:Y:S02]  /*1a00*/  IMAD.MOV R29, RZ, RZ, -R29 ;  /* 0x000000ffff1d7224 */ /* 0x000fe400078e0a1d */
[--C-:B------:R-:W-:Y:S02]  /*1a10*/  @!P0 IMAD.IADD R26, R26, 0x1, -R0.reuse ;  /* 0x000000011a1a8824 */ /* 0x100fe400078e0a00 */
[----:B------:R-:W-:Y:S01]  /*1a20*/  IMAD R29, R0, R29, R33 ;  /* 0x0000001d001d7224 */ /* 0x000fe200078e0221 */
[----:B------:R-:W-:Y:S01]  /*1a30*/  IABS R33, R34 ;  /* 0x0000002200217213 */ /* 0x000fe20000000000 */
[----:B------:R-:W-:Y:S01]  /*1a40*/  @!P6 IMAD.IADD R28, R28, 0x1, -R0 ;  /* 0x000000011c1ce824 */ /* 0x000fe200078e0a00 */
[----:B------:R-:W-:Y:S01]  /*1a50*/  ISETP.GT.U32.AND P0, PT, R0, R26, PT ;  /* 0x0000001a0000720c */ /* 0x000fe20003f04070 */
[----:B------:R-:W-:-:S03]  /*1a60*/  IMAD.HI.U32 R30, R6, R35, RZ ;  /* 0x00000023061e7227 */ /* 0x000fc600078e00ff */
[----:B------:R-:W-:Y:S01]  /*1a70*/  ISETP.GT.U32.AND P6, PT, R0, R28, PT ;  /* 0x0000001c0000720c */ /* 0x000fe20003fc4070 */
[----:B------:R-:W-:-:S04]  /*1a80*/  IMAD.HI.U32 R31, R6, R33, RZ ;  /* 0x00000021061f7227 */ /* 0x000fc800078e00ff */
[----:B------:R-:W-:Y:S02]  /*1a90*/  IMAD.MOV R31, RZ, RZ, -R31 ;  /* 0x000000ffff1f7224 */ /* 0x000fe400078e0a1f */
[--C-:B------:R-:W-:Y:S02]  /*1aa0*/  @!P4 IMAD.IADD R27, R27, 0x1, -R0.reuse ;  /* 0x000000011b1bc824 */ /* 0x100fe400078e0a00 */
[----:B------:R-:W-:Y:S01]  /*1ab0*/  IMAD R31, R0, R31, R33 ;  /* 0x0000001f001f7224 */ /* 0x000fe200078e0221 */
[----:B------:R-:W-:Y:S01]  /*1ac0*/  IABS R33, R40 ;  /* 0x0000002800217213 */ /* 0x000fe20000000000 */
[----:B------:R-:W-:Y:S01]  /*1ad0*/  @!P0 IMAD.IADD R26, R26, 0x1, -R0 ;  /* 0x000000011a1a8824 */ /* 0x000fe200078e0a00 */
[----:B------:R-:W-:Y:S01]  /*1ae0*/  ISETP.GT.U32.AND P4, PT, R0, R27, PT ;  /* 0x0000001b0000720c */ /* 0x000fe20003f84070 */
[----:B------:R-:W-:Y:S01]  /*1af0*/  IMAD.MOV R30, RZ, RZ, -R30 ;  /* 0x000000ffff1e7224 */ /* 0x000fe200078e0a1e */
[----:B------:R-:W-:Y:S01]  /*1b00*/  ISETP.GE.AND P0, PT, R32, RZ, PT ;  /* 0x000000ff2000720c */ /* 0x000fe20003f06270 */
[----:B------:R-:W-:Y:S01]  /*1b10*/  @!P6 IMAD.IADD R28, R28, 0x1, -R0 ;  /* 0x000000011c1ce824 */ /* 0x000fe200078e0a00 */
[C---:B------:R-:W-:Y:S01]  /*1b20*/  ISETP.GT.U32.AND P6, PT, R0.reuse, R31, PT ;  /* 0x0000001f0000720c */ /* 0x040fe20003fc4070 */
[----:B------:R-:W-:Y:S01]  /*1b30*/  @!P2 IMAD.MOV R26, RZ, RZ, -R26 ;  /* 0x000000ffff1aa224 */ /* 0x000fe200078e0a1a */
[C---:B------:R-:W-:Y:S01]  /*1b40*/  ISETP.GT.U32.AND P2, PT, R0.reuse, R29, PT ;  /* 0x0000001d0000720c */ /* 0x040fe20003f44070 */
[----:B------:R-:W-:Y:S01]  /*1b50*/  IMAD R30, R0, R30, R35 ;  /* 0x0000001e001e7224 */ /* 0x000fe200078e0223 */
[----:B------:R-:W-:Y:S01]  /*1b60*/  IABS R35, R36 ;  /* 0x0000002400237213 */ /* 0x000fe20000000000 */
[----:B------:R-:W-:Y:S01]  /*1b70*/  @!P1 IMAD.MOV R28, RZ, RZ, -R28 ;  /* 0x000000ffff1c9224 */ /* 0x000fe200078e0a1c */
[----:B------:R-:W-:-:S02]  /*1b80*/  ISETP.GE.AND P1, PT, R36, RZ, PT ;  /* 0x000000ff2400720c */ /* 0x000fc40003f26270 */
[----:B------:R-:W-:Y:S01]  /*1b90*/  LOP3.LUT R36, R4, 0x6c, RZ, 0xfc, !PT ;  /* 0x0000006c04247812 */ /* 0x000fe200078efcff */
[----:B------:R-:W-:-:S04]  /*1ba0*/  IMAD.HI.U32 R32, R6, R35, RZ ;  /* 0x0000002306207227 */ /* 0x000fc800078e00ff */
[----:B------:R-:W-:Y:S01]  /*1bb0*/  @!P4 IMAD.IADD R27, R27, 0x1, -R0 ;  /* 0x000000011b1bc824 */ /* 0x000fe200078e0a00 */
[C---:B------:R-:W-:Y:S01]  /*1bc0*/  ISETP.GT.U32.AND P4, PT, R0.reuse, R30, PT ;  /* 0x0000001e0000720c */ /* 0x040fe20003f84070 */
[----:B------:R-:W-:Y:S02]  /*1bd0*/  IMAD.MOV R32, RZ, RZ, -R32 ;  /* 0x000000ffff207224 */ /* 0x000fe400078e0a20 */
[--C-:B------:R-:W-:Y:S02]  /*1be0*/  @!P6 IMAD.IADD R31, R31, 0x1, -R0.reuse ;  /* 0x000000011f1fe824 */ /* 0x100fe400078e0a00 */
[----:B------:R-:W-:Y:S02]  /*1bf0*/  @!P2 IMAD.IADD R29, R29, 0x1, -R0 ;  /* 0x000000011d1da824 */ /* 0x000fe400078e0a00 */
[C---:B------:R-:W-:Y:S01]  /*1c00*/  IMAD R32, R0.reuse, R32, R35 ;  /* 0x0000002000207224 */ /* 0x040fe200078e0223 */
[C---:B------:R-:W-:Y:S01]  /*1c10*/  ISETP.GT.U32.AND P6, PT, R0.reuse, R31, PT ;  /* 0x0000001f0000720c */ /* 0x040fe20003fc4070 */
[----:B------:R-:W-:Y:S01]  /*1c20*/  IMAD.MOV.U32 R35, RZ, RZ, R33 ;  /* 0x000000ffff237224 */ /* 0x000fe200078e0021 */
[----:B------:R-:W-:Y:S01]  /*1c30*/  ISETP.GT.U32.AND P2, PT, R0, R29, PT ;  /* 0x0000001d0000720c */ /* 0x000fe20003f44070 */
[----:B------:R-:W-:-:S04]  /*1c40*/  IMAD.HI.U32 R33, R6, R37, RZ ;  /* 0x0000002506217227 */ /* 0x000fc800078e00ff */
[----:B------:R-:W-:Y:S01]  /*1c50*/  @!P3 IMAD.MOV R27, RZ, RZ, -R27 ;  /* 0x000000ffff1bb224 */ /* 0x000fe200078e0a1b */
[----:B------:R-:W-:Y:S01]  /*1c60*/  ISETP.GE.AND P3, PT, R34, RZ, PT ;  /* 0x000000ff2200720c */ /* 0x000fe20003f66270 */
[----:B------:R-:W-:Y:S02]  /*1c70*/  IMAD.MOV R33, RZ, RZ, -R33 ;  /* 0x000000ffff217224 */ /* 0x000fe400078e0a21 */
[----:B------:R-:W-:-:S04]  /*1c80*/  IMAD.HI.U32 R34, R6, R35, RZ ;  /* 0x0000002306227227 */ /* 0x000fc800078e00ff */
[----:B------:R-:W-:Y:S02]  /*1c90*/  @!P4 IMAD.IADD R30, R30, 0x1, -R0 ;  /* 0x000000011e1ec824 */ /* 0x000fe400078e0a00 */
[C---:B------:R-:W-:Y:S01]  /*1ca0*/  IMAD R33, R0.reuse, R33, R37 ;  /* 0x0000002100217224 */ /* 0x040fe200078e0225 */
[----:B------:R-:W-:Y:S01]  /*1cb0*/  IABS R37, R36 ;  /* 0x0000002400257213 */ /* 0x000fe20000000000 */
[----:B------:R-:W-:Y:S01]  /*1cc0*/  IMAD.MOV R34, RZ, RZ, -R34 ;  /* 0x000000ffff227224 */ /* 0x000fe200078e0a22 */
[C---:B------:R-:W-:Y:S01]  /*1cd0*/  ISETP.GT.U32.AND P4, PT, R0.reuse, R30, PT ;  /* 0x0000001e0000720c */ /* 0x040fe20003f84070 */
[--C-:B------:R-:W-:Y:S01]  /*1ce0*/  @!P6 IMAD.IADD R31, R31, 0x1, -R0.reuse ;  /* 0x000000011f1fe824 */ /* 0x100fe200078e0a00 */
[C---:B------:R-:W-:Y:S01]  /*1cf0*/  ISETP.GT.U32.AND P6, PT, R0.reuse, R33, PT ;  /* 0x000000210000720c */ /* 0x040fe20003fc4070 */
[----:B------:R-:W-:Y:S01]  /*1d00*/  @!P2 IMAD.IADD R29, R29, 0x1, -R0 ;  /* 0x000000011d1da824 */ /* 0x000fe200078e0a00 */
[C---:B------:R-:W-:Y:S01]  /*1d10*/  ISETP.GT.U32.AND P2, PT, R0.reuse, R32, PT ;  /* 0x000000200000720c */ /* 0x040fe20003f44070 */
[----:B------:R-:W-:-:S02]  /*1d20*/  IMAD R34, R0, R34, R35 ;  /* 0x0000002200227224 */ /* 0x000fc400078e0223 */
[----:B------:R-:W-:Y:S02]  /*1d30*/  @!P5 IMAD.MOV R29, RZ, RZ, -R29 ;  /* 0x000000ffff1dd224 */ /* 0x000fe400078e0a1d */
[----:B------:R-:W-:Y:S01]  /*1d40*/  IMAD.HI.U32 R35, R6, R37, RZ ;  /* 0x0000002506237227 */ /* 0x000fe200078e00ff */
[----:B------:R-:W-:-:S03]  /*1d50*/  ISETP.GT.U32.AND P5, PT, R0, R34, PT ;  /* 0x000000220000720c */ /* 0x000fc60003fa4070 */
[--C-:B------:R-:W-:Y:S01]  /*1d60*/  @!P4 IMAD.IADD R30, R30, 0x1, -R0.reuse ;  /* 0x000000011e1ec824 */ /* 0x100fe200078e0a00 */
[----:B------:R-:W-:Y:S01]  /*1d70*/  ISETP.GE.AND P4, PT, R38, RZ, PT ;  /* 0x000000ff2600720c */ /* 0x000fe20003f86270 */
[----:B------:R-:W-:Y:S01]  /*1d80*/  @!P6 IMAD.IADD R33, R33, 0x1, -R0 ;  /* 0x000000012121e824 */ /* 0x000fe200078e0a00 */
[----:B------:R-:W-:Y:S01]  /*1d90*/  LOP3.LUT R38, R4, 0x70, RZ, 0xfc, !PT ;  /* 0x0000007004267812 */ /* 0x000fe200078efcff */
[----:B------:R-:W-:Y:S01]  /*1da0*/  @!P0 IMAD.MOV R30, RZ, RZ, -R30 ;  /* 0x000000ffff1e8224 */ /* 0x000fe200078e0a1e */
[----:B------:R-:W-:Y:S01]  /*1db0*/  ISETP.GE.AND P0, PT, R40, RZ, PT ;  /* 0x000000ff2800720c */ /* 0x000fe20003f06270 */
[----:B------:R-:W-:Y:S01]  /*1dc0*/  @!P3 IMAD.MOV R31, RZ, RZ, -R31 ;  /* 0x000000ffff1fb224 */ /* 0x000fe200078e0a1f */
[----:B------:R-:W-:Y:S01]  /*1dd0*/  ISETP.GT.U32.AND P6, PT, R0, R33, PT ;  /* 0x000000210000720c */ /* 0x000fe20003fc4070 */
[----:B------:R-:W-:Y:S01]  /*1de0*/  IMAD.MOV R35, RZ, RZ, -R35 ;  /* 0x000000ffff237224 */ /* 0x000fe200078e0a23 */
[----:B------:R-:W-:Y:S01]  /*1df0*/  IABS R39, R38 ;  /* 0x0000002600277213 */ /* 0x000fe20000000000 */
[--C-:B------:R-:W-:Y:S01]  /*1e00*/  @!P5 IMAD.IADD R34, R34, 0x1, -R0.reuse ;  /* 0x000000012222d824 */ /* 0x100fe200078e0a00 */
[----:B------:R-:W-:Y:S01]  /*1e10*/  ISETP.GE.AND P3, PT, R36, RZ, PT ;  /* 0x000000ff2400720c */ /* 0x000fe20003f66270 */
[----:B------:R-:W-:Y:S01]  /*1e20*/  @!P2 IMAD.IADD R32, R32, 0x1, -R0 ;  /* 0x000000012020a824 */ /* 0x000fe200078e0a00 */
[----:B------:R-:W-:Y:S01]  /*1e30*/  LOP3.LUT R40, R4, 0x74, RZ, 0xfc, !PT ;  /* 0x0000007404287812 */ /* 0x000fe200078efcff */
[----:B------:R-:W-:Y:S01]  /*1e40*/  IMAD.HI.U32 R36, R6, R39, RZ ;  /* 0x0000002706247227 */ /* 0x000fe200078e00ff */
[----:B------:R-:W-:-:S02]  /*1e50*/  ISETP.GT.U32.AND P5, PT, R0, R34, PT ;  /* 0x000000220000720c */ /* 0x000fc40003fa4070 */
[----:B------:R-:W-:Y:S01]  /*1e60*/  IABS R41, R40 ;  /* 0x0000002800297213 */ /* 0x000fe20000000000 */
[C---:B------:R-:W-:Y:S01]  /*1e70*/  IMAD R35, R0.reuse, R35, R37 ;  /* 0x0000002300237224 */ /* 0x040fe200078e0225 */
[C---:B------:R-:W-:Y:S01]  /*1e80*/  ISETP.GT.U32.AND P2, PT, R0.reuse, R32, PT ;  /* 0x000000200000720c */ /* 0x040fe20003f44070 */
[----:B------:R-:W-:Y:S02]  /*1e90*/  IMAD.MOV R36, RZ, RZ, -R36 ;  /* 0x000000ffff247224 */ /* 0x000fe400078e0a24 */
[----:B------:R-:W-:Y:S01]  /*1ea0*/  @!P6 IMAD.IADD R33, R33, 0x1, -R0 ;  /* 0x000000012121e824 */ /* 0x000fe200078e0a00 */
[C---:B------:R-:W-:Y:S01]  /*1eb0*/  ISETP.GT.U32.AND P6, PT, R0.reuse, R35, PT ;  /* 0x000000230000720c */ /* 0x040fe20003fc4070 */
[----:B------:R-:W-:Y:S02]  /*1ec0*/  IMAD R36, R0, R36, R39 ;  /* 0x0000002400247224 */ /* 0x000fe400078e0227 */
[----:B------:R-:W-:-:S04]  /*1ed0*/  IMAD.HI.U32 R37, R6, R41, RZ ;  /* 0x0000002906257227 */ /* 0x000fc800078e00ff */
[--C-:B------:R-:W-:Y:S01]  /*1ee0*/  @!P5 IMAD.IADD R34, R34, 0x1, -R0.reuse ;  /* 0x000000012222d824 */ /* 0x100fe200078e0a00 */
[----:B------:R-:W-:Y:S01]  /*1ef0*/  ISETP.GT.U32.AND P5, PT, R0, R36, PT ;  /* 0x000000240000720c */ /* 0x000fe20003fa4070 */
[----:B------:R-:W-:Y:S02]  /*1f00*/  IMAD.MOV R37, RZ, RZ, -R37 ;  /* 0x000000ffff257224 */ /* 0x000fe400078e0a25 */
[--C-:B------:R-:W-:Y:S01]  /*1f10*/  @!P2 IMAD.IADD R32, R32, 0x1, -R0.reuse ;  /* 0x000000012020a824 */ /* 0x100fe200078e0a00 */
[----:B------:R-:W-:Y:S01]  /*1f20*/  ISETP.GE.AND P2, PT, R38, RZ, PT ;  /* 0x000000ff2600720c */ /* 0x000fe20003f46270 */
[C---:B------:R-:W-:Y:S01]  /*1f30*/  IMAD R37, R0.reuse, R37, R41 ;  /* 0x0000002500257224 */ /* 0x040fe200078e0229 */
[----:B------:R-:W-:Y:S01]  /*1f40*/  IABS R38, R46 ;  /* 0x0000002e00267213 */ /* 0x000fe20000000000 */
[----:B------:R-:W-:Y:S02]  /*1f50*/  @!P6 IMAD.IADD R35, R35, 0x1, -R0 ;  /* 0x000000012323e824 */ /* 0x000fe400078e0a00 */
[----:B------:R-:W-:Y:S01]  /*1f60*/  @!P4 IMAD.MOV R33, RZ, RZ, -R33 ;  /* 0x000000ffff21c224 */ /* 0x000fe200078e0a21 */
[----:B------:R-:W-:Y:S01]  /*1f70*/  ISETP.GT.U32.AND P6, PT, R0, R37, PT ;  /* 0x000000250000720c */ /* 0x000fe20003fc4070 */
[----:B------:R-:W-:-:S02]  /*1f80*/  IMAD.MOV.U32 R41, RZ, RZ, R38 ;  /* 0x000000ffff297224 */ /* 0x000fc400078e0026 */
[----:B------:R-:W-:Y:S01]  /*1f90*/  @!P5 IMAD.IADD R36, R36, 0x1, -R0 ;  /* 0x000000012424d824 */ /* 0x000fe200078e0a00 */
[----:B------:R-:W-:Y:S01]  /*1fa0*/  ISETP.GE.AND P5, PT, R40, RZ, PT ;  /* 0x000000ff2800720c */ /* 0x000fe20003fa6270 */
[----:B------:R-:W-:-:S03]  /*1fb0*/  IMAD.HI.U32 R40, R6, R41, RZ ;  /* 0x0000002906287227 */ /* 0x000fc600078e00ff */
[C---:B------:R-:W-:Y:S01]  /*1fc0*/  ISETP.GT.U32.AND P4, PT, R0.reuse, R36, PT ;  /* 0x000000240000720c */ /* 0x040fe20003f84070 */
[----:B------:R-:W-:Y:S01]  /*1fd0*/  @!P1 IMAD.MOV R32, RZ, RZ, -R32 ;  /* 0x000000ffff209224 */ /* 0x000fe200078e0a20 */
[----:B------:R-:W-:Y:S01]  /*1fe0*/  ISETP.GT.U32.AND P1, PT, R0, R35, PT ;  /* 0x000000230000720c */ /* 0x000fe20003f24070 */
[----:B------:R-:W-:Y:S02]  /*1ff0*/  IMAD.MOV R40, RZ, RZ, -R40 ;  /* 0x000000ffff287224 */ /* 0x000fe400078e0a28 */
[----:B------:R-:W-:Y:S02]  /*2000*/  @!P6 IMAD.IADD R37, R37, 0x1, -R0 ;  /* 0x000000012525e824 */ /* 0x000fe400078e0a00 */
[----:B------:R-:W-:-:S03]  /*2010*/  IMAD.HI.U32 R38, R6, R43, RZ ;  /* 0x0000002b06267227 */ /* 0x000fc600078e00ff */
[----:B------:R-:W-:Y:S01]  /*2020*/  ISETP.GT.U32.AND P6, PT, R0, R37, PT ;  /* 0x000000250000720c */ /* 0x000fe20003fc4070 */
[----:B------:R-:W-:-:S04]  /*2030*/  IMAD.HI.U32 R39, R6, R45, RZ ;  /* 0x0000002d06277227 */ /* 0x000fc800078e00ff */
[----:B------:R-:W-:Y:S02]  /*2040*/  IMAD R40, R0, R40, R41 ;  /* 0x0000002800287224 */ /* 0x000fe400078e0229 */
[----:B------:R-:W-:Y:S02]  /*2050*/  IMAD.MOV R38, RZ, RZ, -R38 ;  /* 0x000000ffff267224 */ /* 0x000fe400078e0a26 */
[----:B------:R-:W-:Y:S02]  /*2060*/  IMAD.MOV R39, RZ, RZ, -R39 ;  /* 0x000000ffff277224 */ /* 0x000fe400078e0a27 */
[----:B------:R-:W-:Y:S01]  /*2070*/  @!P4 IMAD.IADD R36, R36, 0x1, -R0 ;  /* 0x000000012424c824 */ /* 0x000fe200078e0a00 */
[C---:B------:R-:W-:Y:S01]  /*2080*/  ISETP.GT.U32.AND P4, PT, R0.reuse, R40, PT ;  /* 0x000000280000720c */ /* 0x040fe20003f84070 */
[C---:B------:R-:W-:Y:S01]  /*2090*/  IMAD R38, R0.reuse, R38, R43 ;  /* 0x0000002600267224 */ /* 0x040fe200078e022b */
[----:B------:R-:W-:Y:S01]  /*20a0*/  IABS R43, R48 ;  /* 0x00000030002b7213 */ /* 0x000fe20000000000 */
[----:B------:R-:W-:-:S02]  /*20b0*/  IMAD R39, R0, R39, R45 ;  /* 0x0000002700277224 */ /* 0x000fc400078e022d */
[----:B------:R-:W-:Y:S01]  /*20c0*/  @!P1 IMAD.IADD R35, R35, 0x1, -R0 ;  /* 0x0000000123239824 */ /* 0x000fe200078e0a00 */
[C---:B------:R-:W-:Y:S01]  /*20d0*/  ISETP.GT.U32.AND P1, PT, R0.reuse, R38, PT ;  /* 0x000000260000720c */ /* 0x040fe20003f24070 */
[----:B------:R-:W-:Y:S01]  /*20e0*/  @!P0 IMAD.MOV R34, RZ, RZ, -R34 ;  /* 0x000000ffff228224 */ /* 0x000fe200078e0a22 */
[----:B------:R-:W-:Y:S01]  /*20f0*/  ISETP.GT.U32.AND P0, PT, R0, R39, PT ;  /* 0x000000270000720c */ /* 0x000fe20003f04070 */
[----:B------:R-:W-:Y:S01]  /*2100*/  @!P6 IMAD.IADD R37, R37, 0x1, -R0 ;  /* 0x000000012525e824 */ /* 0x000fe200078e0a00 */
[----:B------:R-:W-:Y:S01]  /*2110*/  ISETP.GE.AND P6, PT, R44, RZ, PT ;  /* 0x000000ff2c00720c */ /* 0x000fe20003fc6270 */
[----:B------:R-:W-:Y:S01]  /*2120*/  IMAD.HI.U32 R41, R6, R43, RZ ;  /* 0x0000002b06297227 */ /* 0x000fe200078e00ff */
[----:B------:R-:W-:-:S03]  /*2130*/  LOP3.LUT R44, R4, 0x88, RZ, 0xfc, !PT ;  /* 0x00000088042c7812 */ /* 0x000fc600078efcff */
[--C-:B------:R-:W-:Y:S01]  /*2140*/  @!P4 IMAD.IADD R40, R40, 0x1, -R0.reuse ;  /* 0x000000012828c824 */ /* 0x100fe200078e0a00 */
[----:B------:R-:W-:Y:S01]  /*2150*/  IABS R45, R44 ;  /* 0x0000002c002d7213 */ /* 0x000fe20000000000 */
[----:B------:R-:W-:Y:S01]  /*2160*/  @!P3 IMAD.MOV R35, RZ, RZ, -R35 ;  /* 0x000000ffff23b224 */ /* 0x000fe200078e0a23 */
[----:B------:R-:W-:Y:S01]  /*2170*/  ISETP.GE.AND P3, PT, R42, RZ, PT ;  /* 0x000000ff2a00720c */ /* 0x000fe20003f66270 */
[--C-:B------:R-:W-:Y:S01]  /*2180*/  @!P1 IMAD.IADD R38, R38, 0x1, -R0.reuse ;  /* 0x0000000126269824 */ /* 0x100fe200078e0a00 */
[----:B------:R-:W-:Y:S01]  /*2190*/  ISETP.GT.U32.AND P4, PT, R0, R40, PT ;  /* 0x000000280000720c */ /* 0x000fe20003f84070 */
[----:B------:R-:W-:Y:S01]  /*21a0*/  IMAD.HI.U32 R42, R6, R45, RZ ;  /* 0x0000002d062a7227 */ /* 0x000fe200078e00ff */
[----:B------:R-:W-:Y:S02]  /*21b0*/  ISETP.GE.AND P1, PT, R46, RZ, PT ;  /* 0x000000ff2e00720c */ /* 0x000fe40003f26270 */
[----:B------:R-:W-:Y:S01]  /*21c0*/  LOP3.LUT R46, R4, 0x8c, RZ, 0xfc, !PT ;  /* 0x0000008c042e7812 */ /* 0x000fe200078efcff */
[----:B------:R-:W-:Y:S01]  /*21d0*/  @!P0 IMAD.IADD R39, R39, 0x1, -R0 ;  /* 0x0000000127278824 */ /* 0x000fe200078e0a00 */
[----:B------:R-:W-:Y:S01]  /*21e0*/  ISETP.GT.U32.AND P0, PT, R0, R38, PT ;  /* 0x000000260000720c */ /* 0x000fe20003f04070 */
[----:B------:R-:W-:Y:S01]  /*21f0*/  IMAD.MOV R41, RZ, RZ, -R41 ;  /* 0x000000ffff297224 */ /* 0x000fe200078e0a29 */
[----:B------:R-:W-:Y:S01]  /*2200*/  IABS R47, R46 ;  /* 0x0000002e002f7213 */ /* 0x000fe20000000000 */
[----:B------:R-:W-:-:S02]  /*2210*/  IMAD.MOV R42, RZ, RZ, -R42 ;  /* 0x000000ffff2a7224 */ /* 0x000fc400078e0a2a */
[----:B------:R-:W-:Y:S01]  /*2220*/  @!P2 IMAD.MOV R36, RZ, RZ, -R36 ;  /* 0x000000ffff24a224 */ /* 0x000fe200078e0a24 */
[C---:B------:R-:W-:Y:S01]  /*2230*/  ISETP.GT.U32.AND P2, PT, R0.reuse, R39, PT ;  /* 0x000000270000720c */ /* 0x040fe20003f44070 */
[C---:B------:R-:W-:Y:S02]  /*2240*/  IMAD R41, R0.reuse, R41, R43 ;  /* 0x0000002900297224 */ /* 0x040fe400078e022b */
[C---:B------:R-:W-:Y:S02]  /*2250*/  IMAD R42, R0.reuse, R42, R45 ;  /* 0x0000002a002a7224 */ /* 0x040fe400078e022d */
[----:B------:R-:W-:Y:S01]  /*2260*/  @!P5 IMAD.MOV R37, RZ, RZ, -R37 ;  /* 0x000000ffff25d224 */ /* 0x000fe200078e0a25 */
[----:B------:R-:W-:Y:S01]  /*2270*/  ISETP.GT.U32.AND P5, PT, R0, R41, PT ;  /* 0x000000290000720c */ /* 0x000fe20003fa4070 */
[----:B------:R-:W-:-:S04]  /*2280*/  IMAD.HI.U32 R43, R6, R47, RZ ;  /* 0x0000002f062b7227 */ /* 0x000fc800078e00ff */
[--C-:B------:R-:W-:Y:S01]  /*2290*/  @!P4 IMAD.IADD R40, R40, 0x1, -R0.reuse ;  /* 0x000000012828c824 */ /* 0x100fe200078e0a00 */
[----:B------:R-:W-:Y:S01]  /*22a0*/  ISETP.GT.U32.AND P4, PT, R0, R42, PT ;  /* 0x0000002a0000720c */ /* 0x000fe20003f84070 */
[----:B------:R-:W-:Y:S02]  /*22b0*/  IMAD.MOV R43, RZ, RZ, -R43 ;  /* 0x000000ffff2b7224 */ /* 0x000fe400078e0a2b */
[--C-:B------:R-:W-:Y:S01]  /*22c0*/  @!P0 IMAD.IADD R38, R38, 0x1, -R0.reuse ;  /* 0x0000000126268824 */ /* 0x100fe200078e0a00 */
[----:B------:R-:W-:Y:S01]  /*22d0*/  ISETP.GE.AND P0, PT, R48, RZ, PT ;  /* 0x000000ff3000720c */ /* 0x000fe20003f06270 */
[--C-:B------:R-:W-:Y:S01]  /*22e0*/  @!P2 IMAD.IADD R39, R39, 0x1, -R0.reuse ;  /* 0x000000012727a824 */ /* 0x100fe200078e0a00 */
[----:B------:R-:W-:Y:S01]  /*22f0*/  LOP3.LUT R48, R4, 0x90, RZ, 0xfc, !PT ;  /* 0x0000009004307812 */ /* 0x000fe200078efcff */
[----:B------:R-:W-:Y:S01]  /*2300*/  IMAD R43, R0, R43, R47 ;  /* 0x0000002b002b7224 */ /* 0x000fe200078e022f */
[----:B------:R-:W-:Y:S01]  /*2310*/  ISETP.GE.AND P2, PT, R44, RZ, PT ;  /* 0x000000ff2c00720c */ /* 0x000fe20003f46270 */
[----:B------:R-:W-:Y:S01]  /*2320*/  @!P6 IMAD.MOV R39, RZ, RZ, -R39 ;  /* 0x000000ffff27e224 */ /* 0x000fe200078e0a27 */
[----:B------:R-:W-:Y:S01]  /*2330*/  IABS R45, R48 ;  /* 0x00000030002d7213 */ /* 0x000fe20000000000 */
[--C-:B------:R-:W-:Y:S01]  /*2340*/  @!P5 IMAD.IADD R41, R41, 0x1, -R0.reuse ;  /* 0x000000012929d824 */ /* 0x100fe200078e0a00 */
[----:B------:R-:W-:Y:S01]  /*2350*/  ISETP.GT.U32.AND P6, PT, R0, R43, PT ;  /* 0x0000002b0000720c */ /* 0x000fe20003fc4070 */
[----:B------:R-:W-:Y:S01]  /*2360*/  @!P4 IMAD.IADD R42, R42, 0x1, -R0 ;  /* 0x000000012a2ac824 */ /* 0x000fe200078e0a00 */
[----:B------:R-:W-:Y:S01]  /*2370*/  LOP3.LUT R47, R4, 0x94, RZ, 0xfc, !PT ;  /* 0x00000094042f7812 */ /* 0x000fe200078efcff */
[----:B------:R-:W-:Y:S01]  /*2380*/  IMAD.HI.U32 R44, R6, R45, RZ ;  /* 0x0000002d062c7227 */ /* 0x000fe200078e00ff */
[----:B------:R-:W-:-:S02]  /*2390*/  ISETP.GT.U32.AND P4, PT, R0, R41, PT ;  /* 0x000000290000720c */ /* 0x000fc40003f84070 */
[----:B------:R-:W-:Y:S01]  /*23a0*/  IABS R49, R47 ;  /* 0x0000002f00317213 */ /* 0x000fe20000000000 */
[----:B------:R-:W-:Y:S01]  /*23b0*/  @!P3 IMAD.MOV R38, RZ, RZ, -R38 ;  /* 0x000000ffff26b224 */ /* 0x000fe200078e0a26 */
[----:B------:R-:W-:Y:S01]  /*23c0*/  ISETP.GT.U32.AND P3, PT, R0, R42, PT ;  /* 0x0000002a0000720c */ /* 0x000fe20003f64070 */
[----:B------:R-:W-:Y:S01]  /*23d0*/  IMAD.MOV R44, RZ, RZ, -R44 ;  /* 0x000000ffff2c7224 */ /* 0x000fe200078e0a2c */
[----:B------:R-:W-:Y:S01]  /*23e0*/  ISETP.GE.AND P5, PT, R46, RZ, PT ;  /* 0x000000ff2e00720c */ /* 0x000fe20003fa6270 */
[----:B------:R-:W-:-:S04]  /*23f0*/  IMAD.HI.U32 R46, R6, R51, RZ ;  /* 0x00000033062e7227 */ /* 0x000fc800078e00ff */
[----:B------:R-:W-:Y:S02]  /*2400*/  @!P6 IMAD.IADD R43, R43, 0x1, -R0 ;  /* 0x000000012b2be824 */ /* 0x000fe400078e0a00 */
[----:B------:R-:W-:Y:S02]  /*2410*/  IMAD R44, R0, R44, R45 ;  /* 0x0000002c002c7224 */ /* 0x000fe400078e022d */
[----:B------:R-:W-:Y:S01]  /*2420*/  IMAD.HI.U32 R45, R6, R49, RZ ;  /* 0x00000031062d7227 */ /* 0x000fe200078e00ff */
[----:B------:R-:W-:-:S03]  /*2430*/  ISETP.GT.U32.AND P6, PT, R0, R43, PT ;  /* 0x0000002b0000720c */ /* 0x000fc60003fc4070 */
[--C-:B------:R-:W-:Y:S01]  /*2440*/  @!P4 IMAD.IADD R41, R41, 0x1, -R0.reuse ;  /* 0x000000012929c824 */ /* 0x100fe200078e0a00 */
[----:B------:R-:W-:Y:S01]  /*2450*/  ISETP.GT.U32.AND P4, PT, R0, R44, PT ;  /* 0x0000002c0000720c */ /* 0x000fe20003f84070 */
[----:B------:R-:W-:Y:S02]  /*2460*/  IMAD.MOV R45, RZ, RZ, -R45 ;  /* 0x000000ffff2d7224 */ /* 0x000fe400078e0a2d */
[----:B------:R-:W-:Y:S01]  /*2470*/  @!P3 IMAD.IADD R42, R42, 0x1, -R0 ;  /* 0x000000012a2ab824 */ /* 0x000fe200078e0a00 */
[----:B------:R-:W-:Y:S01]  /*2480*/  ISETP.GE.AND P3, PT, R47, RZ, PT ;  /* 0x000000ff2f00720c */ /* 0x000fe20003f66270 */
[----:B------:R-:W-:-:S04]  /*2490*/  IMAD.HI.U32 R47, R6, R53, RZ ;  /* 0x00000035062f7227 */ /* 0x000fc800078e00ff */
[----:B------:R-:W-:Y:S02]  /*24a0*/  IMAD.MOV R46, RZ, RZ, -R46 ;  /* 0x000000ffff2e7224 */ /* 0x000fe400078e0a2e */
[C---:B------:R-:W-:Y:S02]  /*24b0*/  IMAD R45, R0.reuse, R45, R49 ;  /* 0x0000002d002d7224 */ /* 0x040fe400078e0231 */
[----:B------:R-:W-:Y:S02]  /*24c0*/  IMAD.MOV R49, RZ, RZ, -R47 ;  /* 0x000000ffff317224 */ /* 0x000fe400078e0a2f */
[C---:B------:R-:W-:Y:S02]  /*24d0*/  IMAD R47, R0.reuse, R46, R51 ;  /* 0x0000002e002f7224 */ /* 0x040fe400078e0233 */
[----:B------:R-:W-:Y:S01]  /*24e0*/  @!P0 IMAD.MOV R41, RZ, RZ, -R41 ;  /* 0x000000ffff298224 */ /* 0x000fe200078e0a29 */
[----:B------:R-:W-:Y:S01]  /*24f0*/  ISETP.GT.U32.AND P0, PT, R0, R45, PT ;  /* 0x0000002d0000720c */ /* 0x000fe20003f04070 */
[----:B------:R-:W-:Y:S01]  /*2500*/  @!P1 IMAD.MOV R40, RZ, RZ, -R40 ;  /* 0x000000ffff289224 */ /* 0x000fe200078e0a28 */
[----:B------:R-:W-:Y:S01]  /*2510*/  ISETP.GE.AND P1, PT, R48, RZ, PT ;  /* 0x000000ff3000720c */ /* 0x000fe20003f26270 */
[----:B------:R-:W-:Y:S01]  /*2520*/  IMAD R49, R0, R49, R53 ;  /* 0x0000003100317224 */ /* 0x000fe200078e0235 */
[----:B------:R-:W-:Y:S01]  /*2530*/  LOP3.LUT R48, R4, 0xa0, RZ, 0xfc, !PT ;  /* 0x000000a004307812 */ /* 0x000fe200078efcff */
[--C-:B------:R-:W-:Y:S01]  /*2540*/  @!P6 IMAD.IADD R43, R43, 0x1, -R0.reuse ;  /* 0x000000012b2be824 */ /* 0x100fe200078e0a00 */
[----:B------:R-:W-:Y:S01]  /*2550*/  ISETP.GT.U32.AND P6, PT, R0, R47, PT ;  /* 0x0000002f0000720c */ /* 0x000fe20003fc4070 */
[----:B------:R-:W-:Y:S01]  /*2560*/  @!P4 IMAD.IADD R44, R44, 0x1, -R0 ;  /* 0x000000012c2cc824 */ /* 0x000fe200078e0a00 */
[----:B------:R-:W-:Y:S01]  /*2570*/  IABS R51, R48 ;  /* 0x0000003000337213 */ /* 0x000fe20000000000 */
[----:B------:R-:W-:Y:S01]  /*2580*/  @!P5 IMAD.MOV R43, RZ, RZ, -R43 ;  /* 0x000000ffff2bd224 */ /* 0x000fe200078e0a2b */
[C---:B------:R-:W-:Y:S01]  /*2590*/  ISETP.GT.U32.AND P5, PT, R0.reuse, R49, PT ;  /* 0x000000310000720c */ /* 0x040fe20003fa4070 */
[----:B------:R-:W-:Y:S01]  /*25a0*/  @!P2 IMAD.MOV R42, RZ, RZ, -R42 ;  /* 0x000000ffff2aa224 */ /* 0x000fe200078e0a2a */
[----:B------:R-:W-:Y:S01]  /*25b0*/  ISETP.GT.U32.AND P4, PT, R0, R44, PT ;  /* 0x0000002c0000720c */ /* 0x000fe20003f84070 */
[----:B------:R-:W-:Y:S01]  /*25c0*/  @!P0 IMAD.IADD R45, R45, 0x1, -R0 ;  /* 0x000000012d2d8824 */ /* 0x000fe200078e0a00 */
[----:B------:R-:W-:Y:S01]  /*25d0*/  ISETP.GE.AND P2, PT, R50, RZ, PT ;  /* 0x000000ff3200720c */ /* 0x000fe20003f46270 */
[----:B------:R-:W-:Y:S01]  /*25e0*/  IMAD.HI.U32 R46, R6, R51, RZ ;  /* 0x00000033062e7227 */ /* 0x000fe200078e00ff */
[----:B------:R-:W-:-:S02]  /*25f0*/  LOP3.LUT R50, R4, 0xa4, RZ, 0xfc, !PT ;  /* 0x000000a404327812 */ /* 0x000fc400078efcff */
[----:B------:R-:W-:Y:S01]  /*2600*/  ISETP.GE.AND P0, PT, R48, RZ, PT ;  /* 0x000000ff3000720c */ /* 0x000fe20003f06270 */
[----:B------:R-:W-:Y:S01]  /*2610*/  @!P6 IMAD.IADD R47, R47, 0x1, -R0 ;  /* 0x000000012f2fe824 */ /* 0x000fe200078e0a00 */
[----:B------:R-:W-:Y:S01]  /*2620*/  IABS R53, R50 ;  /* 0x0000003200357213 */ /* 0x000fe20000000000 */
[----:B------:R-:W-:Y:S01]  /*2630*/  IMAD.MOV R46, RZ, RZ, -R46 ;  /* 0x000000ffff2e7224 */ /* 0x000fe200078e0a2e */
[C---:B------:R-:W-:Y:S01]  /*2640*/  ISETP.GT.U32.AND P6, PT, R0.reuse, R45, PT ;  /* 0x0000002d0000720c */ /* 0x040fe20003fc4070 */
[--C-:B------:R-:W-:Y:S01]  /*2650*/  @!P5 IMAD.IADD R49, R49, 0x1, -R0.reuse ;  /* 0x000000013131d824 */ /* 0x100fe200078e0a00 */
[----:B------:R-:W-:Y:S01]  /*2660*/  ISETP.GT.U32.AND P5, PT, R0, R47, PT ;  /* 0x0000002f0000720c */ /* 0x000fe20003fa4070 */
[----:B------:R-:W-:Y:S01]  /*2670*/  @!P4 IMAD.IADD R44, R44, 0x1, -R0 ;  /* 0x000000012c2cc824 */ /* 0x000fe200078e0a00 */
[----:B------:R-:W-:Y:S01]  /*2680*/  ISETP.GE.AND P4, PT, R52, RZ, PT ;  /* 0x000000ff3400720c */ /* 0x000fe20003f86270 */
[----:B------:R-:W-:Y:S01]  /*2690*/  IMAD R51, R0, R46, R51 ;  /* 0x0000002e00337224 */ /* 0x000fe200078e0233 */
[----:B------:R-:W-:Y:S01]  /*26a0*/  LOP3.LUT R52, R4, 0xa8, RZ, 0xfc, !PT ;  /* 0x000000a804347812 */ /* 0x000fe200078efcff */
[----:B------:R-:W-:-:S03]  /*26b0*/  IMAD.HI.U32 R46, R6, R53, RZ ;  /* 0x00000035062e7227 */ /* 0x000fc600078e00ff */
[----:B------:R-:W-:Y:S01]  /*26c0*/  IABS R55, R52 ;  /* 0x0000003400377213 */ /* 0x000fe20000000000 */
[----:B------:R-:W-:Y:S02]  /*26d0*/  IMAD.MOV R46, RZ, RZ, -R46 ;  /* 0x000000ffff2e7224 */ /* 0x000fe400078e0a2e */
[----:B------:R-:W-:Y:S01]  /*26e0*/  @!P6 IMAD.IADD R45, R45, 0x1, -R0 ;  /* 0x000000012d2de824 */ /* 0x000fe200078e0a00 */
[C---:B------:R-:W-:Y:S01]  /*26f0*/  ISETP.GT.U32.AND P6, PT, R0.reuse, R51, PT ;  /* 0x000000330000720c */ /* 0x040fe20003fc4070 */
[----:B------:R-:W-:Y:S02]  /*2700*/  IMAD R53, R0, R46, R53 ;  /* 0x0000002e00357224 */ /* 0x000fe400078e0235 */
[----:B------:R-:W-:-:S04]  /*2710*/  IMAD.HI.U32 R46, R6, R55, RZ ;  /* 0x00000037062e7227 */ /* 0x000fc800078e00ff */
[----:B------:R-:W-:Y:S01]  /*2720*/  @!P5 IMAD.IADD R47, R47, 0x1, -R0 ;  /* 0x000000012f2fd824 */ /* 0x000fe200078e0a00 */
[C---:B------:R-:W-:Y:S01]  /*2730*/  ISETP.GT.U32.AND P5, PT, R0.reuse, R53, PT ;  /* 0x000000350000720c */ /* 0x040fe20003fa4070 */
[----:B------:R-:W-:Y:S02]  /*2740*/  IMAD.MOV R48, RZ, RZ, -R46 ;  /* 0x000000ffff307224 */ /* 0x000fe400078e0a2e */
[----:B------:R-:W-:Y:S02]  /*2750*/  @!P2 IMAD.MOV R47, RZ, RZ, -R47 ;  /* 0x000000ffff2fa224 */ /* 0x000fe400078e0a2f */
[----:B------:R-:W-:Y:S02]  /*2760*/  IMAD R55, R0, R48, R55 ;  /* 0x0000003000377224 */ /* 0x000fe400078e0237 */
[----:B------:R-:W-:Y:S01]  /*2770*/  @!P6 IMAD.IADD R51, R51, 0x1, -R0 ;  /* 0x000000013333e824 */ /* 0x000fe200078e0a00 */
[----:B------:R-:W-:Y:S01]  /*2780*/  ISETP.GE.AND P6, PT, R52, RZ, PT ;  /* 0x000000ff3400720c */ /* 0x000fe20003fc6270 */
[----:B------:R-:W-:Y:S01]  /*2790*/  IMAD.HI.U32 R46, R6, R57, RZ ;  /* 0x00000039062e7227 */ /* 0x000fe200078e00ff */
[----:B------:R-:W-:-:S02]  /*27a0*/  ISETP.GT.U32.AND P2, PT, R0, R55, PT ;  /* 0x000000370000720c */ /* 0x000fc40003f44070 */
[----:B------:R-:W-:Y:S01]  /*27b0*/  LOP3.LUT R52, R4, 0xc8, RZ, 0xfc, !PT ;  /* 0x000000c804347812 */ /* 0x000fe200078efcff */
[----:B------:R-:W-:Y:S01]  /*27c0*/  @!P5 IMAD.IADD R53, R53, 0x1, -R0 ;  /* 0x000000013535d824 */ /* 0x000fe200078e0a00 */
[----:B------:R-:W-:Y:S01]  /*27d0*/  ISETP.GT.U32.AND P5, PT, R0, R51, PT ;  /* 0x000000330000720c */ /* 0x000fe20003fa4070 */
[----:B------:R-:W-:Y:S01]  /*27e0*/  IMAD.HI.U32 R48, R6, R59, RZ ;  /* 0x0000003b06307227 */ /* 0x000fe200078e00ff */
[----:B------:R-:W-:-:S03]  /*27f0*/  IABS R71, R52 ;  /* 0x0000003400477213 */ /* 0x000fc60000000000 */
[----:B------:R-:W-:Y:S01]  /*2800*/  @!P1 IMAD.MOV R44, RZ, RZ, -R44 ;  /* 0x000000ffff2c9224 */ /* 0x000fe200078e0a2c */
[C---:B------:R-:W-:Y:S01]  /*2810*/  ISETP.GT.U32.AND P1, PT, R0.reuse, R49, PT ;  /* 0x000000310000720c */ /* 0x040fe20003f24070 */
[----:B------:R-:W-:Y:S02]  /*2820*/  IMAD.MOV R46, RZ, RZ, -R46 ;  /* 0x000000ffff2e7224 */ /* 0x000fe400078e0a2e */
[----:B------:R-:W-:Y:S02]  /*2830*/  IMAD.MOV R48, RZ, RZ, -R48 ;  /* 0x000000ffff307224 */ /* 0x000fe400078e0a30 */
[----:B------:R-:W-:Y:S01]  /*2840*/  @!P3 IMAD.MOV R45, RZ, RZ, -R45 ;  /* 0x000000ffff2db224 */ /* 0x000fe200078e0a2d */
[C---:B------:R-:W-:Y:S01]  /*2850*/  ISETP.GT.U32.AND P3, PT, R0.reuse, R53, PT ;  /* 0x000000350000720c */ /* 0x040fe20003f64070 */
[C---:B------:R-:W-:Y:S02]  /*2860*/  IMAD R57, R0.reuse, R46, R57 ;  /* 0x0000002e00397224 */ /* 0x040fe400078e0239 */
[----:B------:R-:W-:Y:S01]  /*2870*/  IMAD R59, R0, R48, R59 ;  /* 0x00000030003b7224 */ /* 0x000fe200078e023b */
[----:B------:R-:W-:Y:S01]  /*2880*/  LOP3.LUT R48, R4, 0xb4, RZ, 0xfc, !PT ;  /* 0x000000b404307812 */ /* 0x000fe200078efcff */
[----:B------:R-:W-:-:S02]  /*2890*/  @!P2 IMAD.IADD R55, R55, 0x1, -R0 ;  /* 0x000000013737a824 */ /* 0x000fc400078e0a00 */
[--C-:B------:R-:W-:Y:S01]  /*28a0*/  @!P5 IMAD.IADD R51, R51, 0x1, -R0.reuse ;  /* 0x000000013333d824 */ /* 0x100fe200078e0a00 */
[C---:B------:R-:W-:Y:S01]  /*28b0*/  ISETP.GT.U32.AND P5, PT, R0.reuse, R57, PT ;  /* 0x000000390000720c */ /* 0x040fe20003fa4070 */
[--C-:B------:R-:W-:Y:S01]  /*28c0*/  @!P1 IMAD.IADD R49, R49, 0x1, -R0.reuse ;  /* 0x0000000131319824 */ /* 0x100fe200078e0a00 */
[----:B------:R-:W-:Y:S01]  /*28d0*/  IABS R61, R48 ;  /* 0x00000030003d7213 */ /* 0x000fe20000000000 */
[----:B------:R-:W-:Y:S01]  /*28e0*/  @!P0 IMAD.MOV R51, RZ, RZ, -R51 ;  /* 0x000000ffff338224 */ /* 0x000fe200078e0a33 */
[----:B------:R-:W-:Y:S01]  /*28f0*/  ISETP.GT.U32.AND P2, PT, R0, R55, PT ;  /* 0x000000370000720c */ /* 0x000fe20003f44070 */
[----:B------:R-:W-:Y:S01]  /*2900*/  @!P3 IMAD.IADD R53, R53, 0x1, -R0 ;  /* 0x000000013535b824 */ /* 0x000fe200078e0a00 */
[----:B------:R-:W-:Y:S01]  /*2910*/  ISETP.GE.AND P1, PT, R50, RZ, PT ;  /* 0x000000ff3200720c */ /* 0x000fe20003f26270 */
[----:B------:R-:W-:Y:S01]  /*2920*/  IMAD.HI.U32 R46, R6, R61, RZ ;  /* 0x0000003d062e7227 */ /* 0x000fe200078e00ff */
[----:B------:R-:W-:Y:S02]  /*2930*/  ISETP.GT.U32.AND P3, PT, R0, R59, PT ;  /* 0x0000003b0000720c */ /* 0x000fe40003f64070 */
[----:B------:R-:W-:Y:S01]  /*2940*/  LOP3.LUT R50, R4, 0xb8, RZ, 0xfc, !PT ;  /* 0x000000b804327812 */ /* 0x000fe200078efcff */
[----:B------:R-:W-:Y:S01]  /*2950*/  IMAD.MOV R46, RZ, RZ, -R46 ;  /* 0x000000ffff2e7224 */ /* 0x000fe200078e0a2e */
[----:B------:R-:W-:Y:S01]  /*2960*/  ISETP.GE.AND P0, PT, R56, RZ, PT ;  /* 0x000000ff3800720c */ /* 0x000fe20003f06270 */
[--C-:B------:R-:W-:Y:S01]  /*2970*/  @!P5 IMAD.IADD R57, R57, 0x1, -R0.reuse ;  /* 0x000000013939d824 */ /* 0x100fe200078e0a00 */
[----:B------:R-:W-:Y:S01]  /*2980*/  IABS R63, R50 ;  /* 0x00000032003f7213 */ /* 0x000fe20000000000 */
[----:B------:R-:W-:Y:S01]  /*2990*/  IMAD R61, R0, R46, R61 ;  /* 0x0000002e003d7224 */ /* 0x000fe200078e023d */
[----:B------:R-:W-:Y:S01]  /*29a0*/  ISETP.GE.AND P5, PT, R48, RZ, PT ;  /* 0x000000ff3000720c */ /* 0x000fe20003fa6270 */
[--C-:B------:R-:W-:Y:S01]  /*29b0*/  @!P2 IMAD.IADD R55, R55, 0x1, -R0.reuse ;  /* 0x000000013737a824 */ /* 0x100fe200078e0a00 */
[----:B------:R-:W-:Y:S01]  /*29c0*/  LOP3.LUT R46, R4, 0xbc, RZ, 0xfc, !PT ;  /* 0x000000bc042e7812 */ /* 0x000fe200078efcff */
[----:B------:R-:W-:Y:S01]  /*29d0*/  @!P1 IMAD.MOV R53, RZ, RZ, -R53 ;  /* 0x000000ffff359224 */ /* 0x000fe200078e0a35 */
[C---:B------:R-:W-:Y:S01]  /*29e0*/  ISETP.GT.U32.AND P1, PT, R0.reuse, R57, PT ;  /* 0x000000390000720c */ /* 0x040fe20003f24070 */
[----:B------:R-:W-:Y:S01]  /*29f0*/  @!P6 IMAD.MOV R55, RZ, RZ, -R55 ;  /* 0x000000ffff37e224 */ /* 0x000fe200078e0a37 */
[----:B------:R-:W-:Y:S01]  /*2a00*/  ISETP.GT.U32.AND P6, PT, R0, R61, PT ;  /* 0x0000003d0000720c */ /* 0x000fe20003fc4070 */
[----:B------:R-:W-:Y:S01]  /*2a10*/  @!P4 IMAD.MOV R49, RZ, RZ, -R49 ;  /* 0x000000ffff31c224 */ /* 0x000fe200078e0a31 */
[----:B------:R-:W-:Y:S01]  /*2a20*/  ISETP.GE.AND P4, PT, R54, RZ, PT ;  /* 0x000000ff3600720c */ /* 0x000fe20003f86270 */
[----:B------:R-:W-:Y:S01]  /*2a30*/  @!P3 IMAD.IADD R59, R59, 0x1, -R0 ;  /* 0x000000013b3bb824 */ /* 0x000fe200078e0a00 */
[----:B------:R-:W-:Y:S01]  /*2a40*/  IABS R65, R46 ;  /* 0x0000002e00417213 */ /* 0x000fe20000000000 */
[----:B------:R-:W-:Y:S01]  /*2a50*/  IMAD.HI.U32 R48, R6, R63, RZ ;  /* 0x0000003f06307227 */ /* 0x000fe200078e00ff */
[----:B------:R-:W-:-:S02]  /*2a60*/  ISETP.GE.AND P2, PT, R50, RZ, PT ;  /* 0x000000ff3200720c */ /* 0x000fc40003f46270 */
[----:B------:R-:W-:Y:S01]  /*2a70*/  ISETP.GT.U32.AND P3, PT, R0, R59, PT ;  /* 0x0000003b0000720c */ /* 0x000fe20003f64070 */
[----:B------:R-:W-:Y:S01]  /*2a80*/  IMAD.MOV R48, RZ, RZ, -R48 ;  /* 0x000000ffff307224 */ /* 0x000fe200078e0a30 */
[----:B------:R-:W-:Y:S01]  /*2a90*/  LOP3.LUT R50, R4, 0xc4, RZ, 0xfc, !PT ;  /* 0x000000c404327812 */ /* 0x000fe200078efcff */
[--C-:B------:R-:W-:Y:S01]  /*2aa0*/  @!P1 IMAD.IADD R57, R57, 0x1, -R0.reuse ;  /* 0x0000000139399824 */ /* 0x100fe200078e0a00 */
[----:B------:R-:W-:Y:S01]  /*2ab0*/  ISETP.GE.AND P1, PT, R46, RZ, PT ;  /* 0x000000ff2e00720c */ /* 0x000fe20003f26270 */
[----:B------:R-:W-:Y:S01]  /*2ac0*/  IMAD R63, R0, R48, R63 ;  /* 0x00000030003f7224 */ /* 0x000fe200078e023f */
[----:B------:R-:W-:Y:S01]  /*2ad0*/  LOP3.LUT R48, R4, 0xc0, RZ, 0xfc, !PT ;  /* 0x000000c004307812 */ /* 0x000fe200078efcff */
[----:B------:R-:W-:Y:S01]  /*2ae0*/  @!P6 IMAD.IADD R61, R61, 0x1, -R0 ;  /* 0x000000013d3de824 */ /* 0x000fe200078e0a00 */
[----:B------:R-:W-:Y:S01]  /*2af0*/  IABS R69, R50 ;  /* 0x0000003200457213 */ /* 0x000fe20000000000 */
[----:B------:R-:W-:Y:S01]  /*2b00*/  @!P4 IMAD.MOV R57, RZ, RZ, -R57 ;  /* 0x000000ffff39c224 */ /* 0x000fe200078e0a39 */
[----:B------:R-:W-:Y:S01]  /*2b10*/  IABS R67, R48 ;  /* 0x0000003000437213 */ /* 0x000fe20000000000 */
[----:B------:R-:W-:Y:S01]  /*2b20*/  IMAD.HI.U32 R46, R6, R65, RZ ;  /* 0x00000041062e7227 */ /* 0x000fe200078e00ff */
[----:B------:R-:W-:-:S02]  /*2b30*/  ISETP.GT.U32.AND P4, PT, R0, R61, PT ;  /* 0x0000003d0000720c */ /* 0x000fc40003f84070 */
[----:B------:R-:W-:Y:S01]  /*2b40*/  ISETP.GT.U32.AND P6, PT, R0, R63, PT ;  /* 0x0000003f0000720c */ /* 0x000fe20003fc4070 */
[----:B------:R-:W-:Y:S01]  /*2b50*/  @!P3 IMAD.IADD R59, R59, 0x1, -R0 ;  /* 0x000000013b3bb824 */ /* 0x000fe200078e0a00 */
[----:B------:R-:W-:Y:S01]  /*2b60*/  ISETP.GE.AND P3, PT, R48, RZ, PT ;  /* 0x000000ff3000720c */ /* 0x000fe20003f66270 */
[----:B------:R-:W-:Y:S01]  /*2b70*/  IMAD.HI.U32 R48, R6, R67, RZ ;  /* 0x0000004306307227 */ /* 0x000fe200078e00ff */
[C---:B------:R-:W-:Y:S02]  /*2b80*/  LOP3.LUT R54, R4.reuse, 0xd0, RZ, 0xfc, !PT ;  /* 0x000000d004367812 */ /* 0x040fe400078efcff */
[----:B------:R-:W-:Y:S01]  /*2b90*/  LOP3.LUT R56, R4, 0xd4, RZ, 0xfc, !PT ;  /* 0x000000d404387812 */ /* 0x000fe200078efcff */
[----:B------:R-:W-:Y:S01]  /*2ba0*/  IMAD.MOV R48, RZ, RZ, -R48 ;  /* 0x000000ffff307224 */ /* 0x000fe200078e0a30 */
[----:B------:R-:W-:Y:S01]  /*2bb0*/  IABS R75, R54 ;  /* 0x00000036004b7213 */ /* 0x000fe20000000000 */
[----:B------:R-:W-:Y:S01]  /*2bc0*/  IMAD.MOV R46, RZ, RZ, -R46 ;  /* 0x000000ffff2e7224 */ /* 0x000fe200078e0a2e */
[----:B------:R-:W-:Y:S01]  /*2bd0*/  IABS R77, R56 ;  /* 0x00000038004d7213 */ /* 0x000fe20000000000 */
[----:B------:R-:W-:-:S02]  /*2be0*/  IMAD R67, R0, R48, R67 ;  /* 0x0000003000437224 */ /* 0x000fc400078e0243 */
[--C-:B------:R-:W-:Y:S02]  /*2bf0*/  @!P4 IMAD.IADD R61, R61, 0x1, -R0.reuse ;  /* 0x000000013d3dc824 */ /* 0x100fe400078e0a00 */
[----:B------:R-:W-:Y:S02]  /*2c00*/  @!P6 IMAD.IADD R63, R63, 0x1, -R0 ;  /* 0x000000013f3fe824 */ /* 0x000fe400078e0a00 */
[----:B------:R-:W-:Y:S01]  /*2c10*/  @!P5 IMAD.MOV R61, RZ, RZ, -R61 ;  /* 0x000000ffff3dd224 */ /* 0x000fe200078e0a3d */
[C---:B------:R-:W-:Y:S01]  /*2c20*/  ISETP.GT.U32.AND P5, PT, R0.reuse, R67, PT ;  /* 0x000000430000720c */ /* 0x040fe20003fa4070 */
[----:B------:R-:W-:Y:S01]  /*2c30*/  @!P0 IMAD.MOV R59, RZ, RZ, -R59 ;  /* 0x000000ffff3b8224 */ /* 0x000fe200078e0a3b */
[C---:B------:R-:W-:Y:S01]  /*2c40*/  ISETP.GT.U32.AND P6, PT, R0.reuse, R63, PT ;  /* 0x0000003f0000720c */ /* 0x040fe20003fc4070 */
[----:B------:R-:W-:Y:S01]  /*2c50*/  IMAD R65, R0, R46, R65 ;  /* 0x0000002e00417224 */ /* 0x000fe200078e0241 */
[----:B------:R-:W-:Y:S01]  /*2c60*/  ISETP.GE.AND P0, PT, R50, RZ, PT ;  /* 0x000000ff3200720c */ /* 0x000fe20003f06270 */
[----:B------:R-:W-:Y:S01]  /*2c70*/  IMAD.HI.U32 R46, R6, R69, RZ ;  /* 0x00000045062e7227 */ /* 0x000fe200078e00ff */
[----:B------:R-:W-:-:S02]  /*2c80*/  LOP3.LUT R50, R4, 0xcc, RZ, 0xfc, !PT ;  /* 0x000000cc04327812 */ /* 0x000fc400078efcff */
[----:B------:R-:W-:Y:S01]  /*2c90*/  ISETP.GT.U32.AND P4, PT, R0, R65, PT ;  /* 0x000000410000720c */ /* 0x000fe20003f84070 */
[----:B------:R-:W-:Y:S01]  /*2ca0*/  IMAD.HI.U32 R48, R6, R71, RZ ;  /* 0x0000004706307227 */ /* 0x000fe200078e00ff */
[----:B------:R-:W-:-:S03]  /*2cb0*/  IABS R73, R50 ;  /* 0x0000003200497213 */ /* 0x000fc60000000000 */
[----:B------:R-:W-:Y:S02]  /*2cc0*/  @!P5 IMAD.IADD R67, R67, 0x1, -R0 ;  /* 0x000000014343d824 */ /* 0x000fe400078e0a00 */
[----:B------:R-:W-:Y:S02]  /*2cd0*/  IMAD.MOV R46, RZ, RZ, -R46 ;  /* 0x000000ffff2e7224 */ /* 0x000fe400078e0a2e */
[----:B------:R-:W-:Y:S01]  /*2ce0*/  IMAD.MOV R48, RZ, RZ, -R48 ;  /* 0x000000ffff307224 */ /* 0x000fe200078e0a30 */
[C---:B------:R-:W-:Y:S01]  /*2cf0*/  ISETP.GT.U32.AND P5, PT, R0.reuse, R67, PT ;  /* 0x000000430000720c */ /* 0x040fe20003fa4070 */
[----:B------:R-:W-:Y:S02]  /*2d00*/  IMAD R69, R0, R46, R69 ;  /* 0x0000002e00457224 */ /* 0x000fe400078e0245 */
[----:B------:R-:W-:-:S04]  /*2d10*/  IMAD.HI.U32 R46, R6, R73, RZ ;  /* 0x00000049062e7227 */ /* 0x000fc800078e00ff */
[C---:B------:R-:W-:Y:S02]  /*2d20*/  IMAD R71, R0.reuse, R48, R71 ;  /* 0x0000003000477224 */ /* 0x040fe400078e0247 */
[----:B------:R-:W-:Y:S01]  /*2d30*/  @!P6 IMAD.IADD R63, R63, 0x1, -R0 ;  /* 0x000000013f3fe824 */ /* 0x000fe200078e0a00 */
[C---:B------:R-:W-:Y:S01]  /*2d40*/  ISETP.GT.U32.AND P6, PT, R0.reuse, R69, PT ;  /* 0x000000450000720c */ /* 0x040fe20003fc4070 */
[----:B------:R-:W-:Y:S02]  /*2d50*/  IMAD.MOV R46, RZ, RZ, -R46 ;  /* 0x000000ffff2e7224 */ /* 0x000fe400078e0a2e */
[----:B------:R-:W-:Y:S01]  /*2d60*/  @!P2 IMAD.MOV R63, RZ, RZ, -R63 ;  /* 0x000000ffff3fa224 */ /* 0x000fe200078e0a3f */
[C---:B------:R-:W-:Y:S01]  /*2d70*/  ISETP.GT.U32.AND P2, PT, R0.reuse, R71, PT ;  /* 0x000000470000720c */ /* 0x040fe20003f44070 */
[----:B------:R-:W-:Y:S02]  /*2d80*/  IMAD R73, R0, R46, R73 ;  /* 0x0000002e00497224 */ /* 0x000fe400078e0249 */
[----:B------:R-:W-:-:S02]  /*2d90*/  @!P5 IMAD.IADD R67, R67, 0x1, -R0 ;  /* 0x000000014343d824 */ /* 0x000fc400078e0a00 */
[----:B------:R-:W-:Y:S01]  /*2da0*/  IMAD.HI.U32 R46, R6, R75, RZ ;  /* 0x0000004b062e7227 */ /* 0x000fe200078e00ff */
[----:B------:R-:W-:-:S03]  /*2db0*/  ISETP.GT.U32.AND P5, PT, R0, R73, PT ;  /* 0x000000490000720c */ /* 0x000fc60003fa4070 */
[----:B------:R-:W-:Y:S02]  /*2dc0*/  @!P4 IMAD.IADD R65, R65, 0x1, -R0 ;  /* 0x000000014141c824 */ /* 0x000fe400078e0a00 */
[----:B------:R-:W-:Y:S02]  /*2dd0*/  IMAD.MOV R46, RZ, RZ, -R46 ;  /* 0x000000ffff2e7224 */ /* 0x000fe400078e0a2e */
[----:B------:R-:W-:Y:S01]  /*2de0*/  @!P2 IMAD.IADD R71, R71, 0x1, -R0 ;  /* 0x000000014747a824 */ /* 0x000fe200078e0a00 */
[----:B------:R-:W-:Y:S01]  /*2df0*/  ISETP.GT.U32.AND P4, PT, R0, R65, PT ;  /* 0x000000410000720c */ /* 0x000fe20003f84070 */
[----:B------:R-:W-:-:S03]  /*2e00*/  IMAD.HI.U32 R48, R6, R77, RZ ;  /* 0x0000004d06307227 */ /* 0x000fc600078e00ff */
[C---:B------:R-:W-:Y:S01]  /*2e10*/  ISETP.GT.U32.AND P2, PT, R0.reuse, R71, PT ;  /* 0x000000470000720c */ /* 0x040fe20003f44070 */
[----:B------:R-:W-:Y:S02]  /*2e20*/  @!P5 IMAD.IADD R73, R73, 0x1, -R0 ;  /* 0x000000014949d824 */ /* 0x000fe400078e0a00 */
[----:B------:R-:W-:Y:S01]  /*2e30*/  IMAD R75, R0, R46, R75 ;  /* 0x0000002e004b7224 */ /* 0x000fe200078e024b */
[----:B------:R-:W-:Y:S01]  /*2e40*/  LOP3.LUT R46, R4, 0xd8, RZ, 0xfc, !PT ;  /* 0x000000d8042e7812 */ /* 0x000fe200078efcff */
[----:B------:R-:W-:Y:S01]  /*2e50*/  IMAD.MOV R48, RZ, RZ, -R48 ;  /* 0x000000ffff307224 */ /* 0x000fe200078e0a30 */
[C---:B------:R-:W-:Y:S01]  /*2e60*/  ISETP.GT.U32.AND P5, PT, R0.reuse, R73, PT ;  /* 0x000000490000720c */ /* 0x040fe20003fa4070 */
[--C-:B------:R-:W-:Y:S01]  /*2e70*/  @!P6 IMAD.IADD R69, R69, 0x1, -R0.reuse ;  /* 0x000000014545e824 */ /* 0x100fe200078e0a00 */
[----:B------:R-:W-:Y:S01]  /*2e80*/  IABS R79, R46 ;  /* 0x0000002e004f7213 */ /* 0x000fe20000000000 */
[----:B------:R-:W-:Y:S01]  /*2e90*/  IMAD R77, R0, R48, R77 ;  /* 0x00000030004d7224 */ /* 0x000fe200078e024d */
[----:B------:R-:W-:Y:S01]  /*2ea0*/  LOP3.LUT R48, R4, 0xdc, RZ, 0xfc, !PT ;  /* 0x000000dc04307812 */ /* 0x000fe200078efcff */
[--C-:B------:R-:W-:Y:S01]  /*2eb0*/  @!P4 IMAD.IADD R65, R65, 0x1, -R0.reuse ;  /* 0x000000014141c824 */ /* 0x100fe200078e0a00 */
[C---:B------:R-:W-:Y:S01]  /*2ec0*/  ISETP.GT.U32.AND P6, PT, R0.reuse, R69, PT ;  /* 0x000000450000720c */ /* 0x040fe20003fc4070 */
[--C-:B------:R-:W-:Y:S01]  /*2ed0*/  @!P2 IMAD.IADD R71, R71, 0x1, -R0.reuse ;  /* 0x000000014747a824 */ /* 0x100fe200078e0a00 */
[----:B------:R-:W-:Y:S01]  /*2ee0*/  ISETP.GT.U32.AND P2, PT, R0, R75, PT ;  /* 0x0000004b0000720c */ /* 0x000fe20003f44070 */
[----:B------:R-:W-:Y:S01]  /*2ef0*/  @!P1 IMAD.MOV R65, RZ, RZ, -R65 ;  /* 0x000000ffff419224 */ /* 0x000fe200078e0a41 */
[----:B------:R-:W-:Y:S01]  /*2f00*/  ISETP.GE.AND P4, PT, R52, RZ, PT ;  /* 0x000000ff3400720c */ /* 0x000fe20003f86270 */
[----:B------:R-:W-:Y:S01]  /*2f10*/  @!P3 IMAD.MOV R67, RZ, RZ, -R67 ;  /* 0x000000ffff43b224 */ /* 0x000fe200078e0a43 */
[----:B------:R-:W-:Y:S01]  /*2f20*/  ISETP.GE.AND P1, PT, R50, RZ, PT ;  /* 0x000000ff3200720c */ /* 0x000fe20003f26270 */
[----:B------:R-:W-:Y:S01]  /*2f30*/  @!P5 IMAD.IADD R73, R73, 0x1, -R0 ;  /* 0x000000014949d824 */ /* 0x000fe200078e0a00 */
[----:B------:R-:W-:-:S02]  /*2f40*/  ISETP.GT.U32.AND P5, PT, R0, R77, PT ;  /* 0x0000004d0000720c */ /* 0x000fc40003fa4070 */
[----:B------:R-:W-:Y:S02]  /*2f50*/  IABS R81, R48 ;  /* 0x0000003000517213 */ /* 0x000fe40000000000 */
[----:B------:R-:W-:Y:S01]  /*2f60*/  ISETP.GE.AND P3, PT, R54, RZ, PT ;  /* 0x000000ff3600720c */ /* 0x000fe20003f66270 */
[--C-:B------:R-:W-:Y:S01]  /*2f70*/  @!P6 IMAD.IADD R69, R69, 0x1, -R0.reuse ;  /* 0x000000014545e824 */ /* 0x100fe200078e0a00 */
[C---:B------:R-:W-:Y:S01]  /*2f80*/  LOP3.LUT R50, R4.reuse, 0xe0, RZ, 0xfc, !PT ;  /* 0x000000e004327812 */ /* 0x040fe200078efcff */
[--C-:B------:R-:W-:Y:S01]  /*2f90*/  @!P2 IMAD.IADD R75, R75, 0x1, -R0.reuse ;  /* 0x000000014b4ba824 */ /* 0x100fe200078e0a00 */
[----:B------:R-:W-:Y:S01]  /*2fa0*/  LOP3.LUT R54, R4, 0xe4, RZ, 0xfc, !PT ;  /* 0x000000e404367812 */ /* 0x000fe200078efcff */
[----:B------:R-:W-:Y:S01]  /*2fb0*/  @!P0 IMAD.MOV R69, RZ, RZ, -R69 ;  /* 0x000000ffff458224 */ /* 0x000fe200078e0a45 */
[----:B------:R-:W-:Y:S01]  /*2fc0*/  ISETP.GE.AND P0, PT, R46, RZ, PT ;  /* 0x000000ff2e00720c */ /* 0x000fe20003f06270 */
[----:B------:R-:W-:Y:S01]  /*2fd0*/  @!P4 IMAD.MOV R71, RZ, RZ, -R71 ;  /* 0x000000ffff47c224 */ /* 0x000fe200078e0a47 */
[----:B------:R-:W-:Y:S01]  /*2fe0*/  ISETP.GT.U32.AND P2, PT, R0, R75, PT ;  /* 0x0000004b0000720c */ /* 0x000fe20003f44070 */
[----:B------:R-:W-:Y:S01]  /*2ff0*/  @!P5 IMAD.IADD R77, R77, 0x1, -R0 ;  /* 0x000000014d4dd824 */ /* 0x000fe200078e0a00 */
[----:B------:R-:W-:Y:S01]  /*3000*/  ISETP.GE.AND P4, PT, R48, RZ, PT ;  /* 0x000000ff3000720c */ /* 0x000fe20003f86270 */
[----:B------:R-:W-:Y:S01]  /*3010*/  IMAD.HI.U32 R46, R6, R79, RZ ;  /* 0x0000004f062e7227 */ /* 0x000fe200078e00ff */
[----:B------:R-:W-:-:S02]  /*3020*/  IABS R83, R50 ;  /* 0x0000003200537213 */ /* 0x000fc40000000000 */
[----:B------:R-:W-:Y:S01]  /*3030*/  ISETP.GT.U32.AND P5, PT, R0, R77, PT ;  /* 0x0000004d0000720c */ /* 0x000fe20003fa4070 */
[----:B------:R-:W-:Y:S01]  /*3040*/  IMAD.HI.U32 R48, R6, R81, RZ ;  /* 0x0000005106307227 */ /* 0x000fe200078e00ff */
[----:B------:R-:W-:Y:S02]  /*3050*/  ISETP.GE.AND P6, PT, R56, RZ, PT ;  /* 0x000000ff3800720c */ /* 0x000fe40003fc6270 */
[----:B------:R-:W-:Y:S01]  /*3060*/  IABS R85, R54 ;  /* 0x0000003600557213 */ /* 0x000fe20000000000 */
[----:B------:R-:W-:Y:S01]  /*3070*/  IMAD.MOV R46, RZ, RZ, -R46 ;  /* 0x000000ffff2e7224 */ /* 0x000fe200078e0a2e */
[----:B------:R-:W-:Y:S01]  /*3080*/  LOP3.LUT R56, R4, 0xf0, RZ, 0xfc, !PT ;  /* 0x000000f004387812 */ /* 0x000fe200078efcff */
[----:B------:R-:W-:Y:S02]  /*3090*/  IMAD.MOV R48, RZ, RZ, -R48 ;  /* 0x000000ffff307224 */ /* 0x000fe400078e0a30 */
[----:B------:R-:W-:Y:S01]  /*30a0*/  @!P2 IMAD.IADD R75, R75, 0x1, -R0 ;  /* 0x000000014b4ba824 */ /* 0x000fe200078e0a00 */
[----:B------:R-:W-:Y:S01]  /*30b0*/  ISETP.GE.AND P2, PT, R54, RZ, PT ;  /* 0x000000ff3600720c */ /* 0x000fe20003f46270 */
[----:B------:R-:W-:Y:S01]  /*30c0*/  IMAD R79, R0, R46, R79 ;  /* 0x0000002e004f7224 */ /* 0x000fe200078e024f */
[----:B------:R-:W-:Y:S01]  /*30d0*/  LOP3.LUT R54, R4, 0xec, RZ, 0xfc, !PT ;  /* 0x000000ec04367812 */ /* 0x000fe200078efcff */
[----:B------:R-:W-:Y:S01]  /*30e0*/  @!P1 IMAD.MOV R73, RZ, RZ, -R73 ;  /* 0x000000ffff499224 */ /* 0x000fe200078e0a49 */
[----:B------:R-:W-:Y:S01]  /*30f0*/  ISETP.GE.AND P1, PT, R50, RZ, PT ;  /* 0x000000ff3200720c */ /* 0x000fe20003f26270 */
[----:B------:R-:W-:Y:S01]  /*3100*/  IMAD R81, R0, R48, R81 ;  /* 0x0000003000517224 */ /* 0x000fe200078e0251 */
[----:B------:R-:W-:Y:S01]  /*3110*/  IABS R89, R54 ;  /* 0x0000003600597213 */ /* 0x000fe20000000000 */
[----:B------:R-:W-:Y:S01]  /*3120*/  IMAD.HI.U32 R50, R6, R83, RZ ;  /* 0x0000005306327227 */ /* 0x000fe200078e00ff */
[----:B------:R-:W-:-:S03]  /*3130*/  IABS R91, R56 ;  /* 0x00000038005b7213 */ /* 0x000fc60000000000 */
[----:B------:R-:W-:Y:S01]  /*3140*/  @!P3 IMAD.MOV R75, RZ, RZ, -R75 ;  /* 0x000000ffff4bb224 */ /* 0x000fe200078e0a4b */
[C---:B------:R-:W-:Y:S01]  /*3150*/  ISETP.GT.U32.AND P3, PT, R0.reuse, R79, PT ;  /* 0x0000004f0000720c */ /* 0x040fe20003f64070 */
[----:B------:R-:W-:Y:S01]  /*3160*/  @!P5 IMAD.IADD R77, R77, 0x1, -R0 ;  /* 0x000000014d4dd824 */ /* 0x000fe200078e0a00 */
[----:B------:R-:W-:Y:S01]  /*3170*/  ISETP.GT.U32.AND P5, PT, R0, R81, PT ;  /* 0x000000510000720c */ /* 0x000fe20003fa4070 */
[----:B------:R-:W-:Y:S02]  /*3180*/  IMAD.MOV R50, RZ, RZ, -R50 ;  /* 0x000000ffff327224 */ /* 0x000fe400078e0a32 */
[----:B------:R-:W-:-:S04]  /*3190*/  IMAD.HI.U32 R52, R6, R85, RZ ;  /* 0x0000005506347227 */ /* 0x000fc800078e00ff */
[C---:B------:R-:W-:Y:S02]  /*31a0*/  IMAD R83, R0.reuse, R50, R83 ;  /* 0x0000003200537224 */ /* 0x040fe400078e0253 */
[----:B------:R-:W-:Y:S02]  /*31b0*/  IMAD.MOV R52, RZ, RZ, -R52 ;  /* 0x000000ffff347224 */ /* 0x000fe400078e0a34 */
[----:B------:R-:W-:Y:S01]  /*31c0*/  @!P6 IMAD.MOV R77, RZ, RZ, -R77 ;  /* 0x000000ffff4de224 */ /* 0x000fe200078e0a4d */
[C---:B------:R-:W-:Y:S01]  /*31d0*/  ISETP.GT.U32.AND P6, PT, R0.reuse, R83, PT ;  /* 0x000000530000720c */ /* 0x040fe20003fc4070 */
[----:B------:R-:W-:Y:S01]  /*31e0*/  IMAD R85, R0, R52, R85 ;  /* 0x0000003400557224 */ /* 0x000fe200078e0255 */
[----:B------:R-:W-:Y:S01]  /*31f0*/  LOP3.LUT R52, R4, 0xe8, RZ, 0xfc, !PT ;  /* 0x000000e804347812 */ /* 0x000fe200078efcff */
[--C-:B------:R-:W-:Y:S02]  /*3200*/  @!P3 IMAD.IADD R79, R79, 0x1, -R0.reuse ;  /* 0x000000014f4fb824 */ /* 0x100fe400078e0a00 */
[----:B------:R-:W-:Y:S01]  /*3210*/  @!P5 IMAD.IADD R81, R81, 0x1, -R0 ;  /* 0x000000015151d824 */ /* 0x000fe200078e0a00 */
[----:B------:R-:W-:Y:S01]  /*3220*/  IABS R87, R52 ;  /* 0x0000003400577213 */ /* 0x000fe20000000000 */
[----:B------:R-:W-:Y:S01]  /*3230*/  IMAD.HI.U32 R48, R6, R91, RZ ;  /* 0x0000005b06307227 */ /* 0x000fe200078e00ff */
[----:B------:R-:W-:-:S02]  /*3240*/  ISETP.GT.U32.AND P3, PT, R0, R79, PT ;  /* 0x0000004f0000720c */ /* 0x000fc40003f64070 */
[----:B------:R-:W-:Y:S01]  /*3250*/  ISETP.GT.U32.AND P5, PT, R0, R81, PT ;  /* 0x000000510000720c */ /* 0x000fe20003fa4070 */
[----:B------:R-:W-:-:S04]  /*3260*/  IMAD.HI.U32 R46, R6, R87, RZ ;  /* 0x00000057062e7227 */ /* 0x000fc800078e00ff */
[----:B------:R-:W-:Y:S02]  /*3270*/  @!P6 IMAD.IADD R83, R83, 0x1, -R0 ;  /* 0x000000015353e824 */ /* 0x000fe400078e0a00 */
[----:B------:R-:W-:Y:S02]  /*3280*/  IMAD.MOV R50, RZ, RZ, -R46 ;  /* 0x000000ffff327224 */ /* 0x000fe400078e0a2e */
[----:B------:R-:W-:Y:S01]  /*3290*/  IMAD.HI.U32 R46, R6, R89, RZ ;  /* 0x00000059062e7227 */ /* 0x000fe200078e00ff */
[----:B------:R-:W-:-:S03]  /*32a0*/  ISETP.GT.U32.AND P6, PT, R0, R83, PT ;  /* 0x000000530000720c */ /* 0x000fc60003fc4070 */
[C---:B------:R-:W-:Y:S02]  /*32b0*/  IMAD R87, R0.reuse, R50, R87 ;  /* 0x0000003200577224 */ /* 0x040fe400078e0257 */
[--C-:B------:R-:W-:Y:S01]  /*32c0*/  @!P3 IMAD.IADD R79, R79, 0x1, -R0.reuse ;  /* 0x000000014f4fb824 */ /* 0x100fe200078e0a00 */
[C---:B------:R-:W-:Y:S01]  /*32d0*/  ISETP.GT.U32.AND P3, PT, R0.reuse, R85, PT ;  /* 0x000000550000720c */ /* 0x040fe20003f64070 */
[----:B------:R-:W-:Y:S01]  /*32e0*/  @!P5 IMAD.IADD R81, R81, 0x1, -R0 ;  /* 0x000000015151d824 */ /* 0x000fe200078e0a00 */
[C---:B------:R-:W-:Y:S01]  /*32f0*/  ISETP.GT.U32.AND P5, PT, R0.reuse, R87, PT ;  /* 0x000000570000720c */ /* 0x040fe20003fa4070 */
[----:B------:R-:W-:Y:S02]  /*3300*/  IMAD.MOV R46, RZ, RZ, -R46 ;  /* 0x000000ffff2e7224 */ /* 0x000fe400078e0a2e */
[----:B------:R-:W-:Y:S02]  /*3310*/  IMAD.MOV R48, RZ, RZ, -R48 ;  /* 0x000000ffff307224 */ /* 0x000fe400078e0a30 */
[----:B------:R-:W-:-:S02]  /*3320*/  IMAD R89, R0, R46, R89 ;  /* 0x0000002e00597224 */ /* 0x000fc400078e0259 */
[--C-:B------:R-:W-:Y:S02]  /*3330*/  @!P6 IMAD.IADD R83, R83, 0x1, -R0.reuse ;  /* 0x000000015353e824 */ /* 0x100fe400078e0a00 */
[C---:B------:R-:W-:Y:S01]  /*3340*/  IMAD R91, R0.reuse, R48, R91 ;  /* 0x00000030005b7224 */ /* 0x040fe200078e025b */
[----:B------:R-:W-:Y:S01]  /*3350*/  ISETP.GT.U32.AND P6, PT, R0, R89, PT ;  /* 0x000000590000720c */ /* 0x000fe20003fc4070 */
[--C-:B------:R-:W-:Y:S01]  /*3360*/  @!P3 IMAD.IADD R85, R85, 0x1, -R0.reuse ;  /* 0x000000015555b824 */ /* 0x100fe200078e0a00 */
[----:B------:R-:W-:Y:S01]  /*3370*/  LOP3.LUT R48, R4, 0xf8, RZ, 0xfc, !PT ;  /* 0x000000f804307812 */ /* 0x000fe200078efcff */
[----:B------:R-:W-:Y:S01]  /*3380*/  @!P5 IMAD.IADD R87, R87, 0x1, -R0 ;  /* 0x000000015757d824 */ /* 0x000fe200078e0a00 */
[----:B------:R-:W-:Y:S01]  /*3390*/  ISETP.GT.U32.AND P5, PT, R0, R91, PT ;  /* 0x0000005b0000720c */ /* 0x000fe20003fa4070 */
[----:B------:R-:W-:Y:S01]  /*33a0*/  IMAD.HI.U32 R46, R6, R93, RZ ;  /* 0x0000005d062e7227 */ /* 0x000fe200078e00ff */
[----:B------:R-:W-:Y:S02]  /*33b0*/  ISETP.GT.U32.AND P3, PT, R0, R85, PT ;  /* 0x000000550000720c */ /* 0x000fe40003f64070 */
[----:B------:R-:W-:Y:S01]  /*33c0*/  IABS R4, R48 ;  /* 0x0000003000047213 */ /* 0x000fe20000000000 */
[----:B------:R-:W-:-:S02]  /*33d0*/  IMAD.MOV R46, RZ, RZ, -R46 ;  /* 0x000000ffff2e7224 */ /* 0x000fc400078e0a2e */
[----:B------:R-:W-:Y:S01]  /*33e0*/  @!P0 IMAD.MOV R79, RZ, RZ, -R79 ;  /* 0x000000ffff4f8224 */ /* 0x000fe200078e0a4f */
[C---:B------:R-:W-:Y:S01]  /*33f0*/  ISETP.GT.U32.AND P0, PT, R0.reuse, R87, PT ;  /* 0x000000570000720c */ /* 0x040fe20003f04070 */
[----:B------:R-:W-:Y:S02]  /*3400*/  @!P6 IMAD.IADD R89, R89, 0x1, -R0 ;  /* 0x000000015959e824 */ /* 0x000fe400078e0a00 */
[C---:B------:R-:W-:Y:S02]  /*3410*/  IMAD R9, R0.reuse, R46, R93 ;  /* 0x0000002e00097224 */ /* 0x040fe400078e025d */
[----:B------:R-:W-:Y:S01]  /*3420*/  IMAD.MOV.U32 R93, RZ, RZ, R4 ;  /* 0x000000ffff5d7224 */ /* 0x000fe200078e0004 */
[----:B------:R-:W-:Y:S01]  /*3430*/  ISETP.GT.U32.AND P6, PT, R0, R89, PT ;  /* 0x000000590000720c */ /* 0x000fe20003fc4070 */
[----:B------:R-:W-:Y:S01]  /*3440*/  @!P5 IMAD.IADD R91, R91, 0x1, -R0 ;  /* 0x000000015b5bd824 */ /* 0x000fe200078e0a00 */
[----:B------:R-:W-:Y:S01]  /*3450*/  IABS R4, R64 ;  /* 0x0000004000047213 */ /* 0x000fe20000000000 */
[----:B------:R-:W-:-:S03]  /*3460*/  IMAD.HI.U32 R6, R6, R93, RZ ;  /* 0x0000005d06067227 */ /* 0x000fc600078e00ff */
[C---:B------:R-:W-:Y:S01]  /*3470*/  ISETP.GT.U32.AND P5, PT, R0.reuse, R91, PT ;  /* 0x0000005b0000720c */ /* 0x040fe20003fa4070 */
[----:B------:R-:W-:Y:S01]  /*3480*/  @!P3 IMAD.IADD R85, R85, 0x1, -R0 ;  /* 0x000000015555b824 */ /* 0x000fe200078e0a00 */
[----:B------:R-:W-:Y:S01]  /*3490*/  ISETP.GT.U32.AND P3, PT, R0, R9, PT ;  /* 0x000000090000720c */ /* 0x000fe20003f64070 */
[----:B------:R-:W-:Y:S02]  /*34a0*/  IMAD.MOV R6, RZ, RZ, -R6 ;  /* 0x000000ffff067224 */ /* 0x000fe400078e0a06 */
[----:B------:R-:W-:-:S04]  /*34b0*/  IMAD.HI.U32 R7, R7, R4, RZ ;  /* 0x0000000407077227 */ /* 0x000fc800078e00ff */
[C---:B------:R-:W-:Y:S02]  /*34c0*/  IMAD R93, R0.reuse, R6, R93 ;  /* 0x00000006005d7224 */ /* 0x040fe400078e025d */
[----:B------:R-:W-:Y:S02]  /*34d0*/  IMAD.MOV R7, RZ, RZ, -R7 ;  /* 0x000000ffff077224 */ /* 0x000fe400078e0a07 */
[----:B------:R-:W-:Y:S01]  /*34e0*/  @!P6 IMAD.IADD R89, R89, 0x1, -R0 ;  /* 0x000000015959e824 */ /* 0x000fe200078e0a00 */
[----:B------:R-:W-:Y:S01]  /*34f0*/  ISETP.GT.U32.AND P6, PT, R0, R93, PT ;  /* 0x0000005d0000720c */ /* 0x000fe20003fc4070 */
[----:B------:R-:W-:Y:S02]  /*3500*/  IMAD R7, R2, R7, R4 ;  /* 0x0000000702077224 */ /* 0x000fe400078e0204 */
[--C-:B------:R-:W-:Y:S01]  /*3510*/  @!P3 IMAD.IADD R9, R9, 0x1, -R0.reuse ;  /* 0x000000010909b824 */ /* 0x100fe200078e0a00 */
[----:B------:R-:W-:Y:S01]  /*3520*/  ISETP.GE.AND P3, PT, R56, RZ, PT ;  /* 0x000000ff3800720c */ /* 0x000fe20003f66270 */
[----:B------:R-:W-:Y:S01]  /*3530*/  @!P4 IMAD.MOV R81, RZ, RZ, -R81 ;  /* 0x000000ffff51c224 */ /* 0x000fe200078e0a51 */
[----:B------:R-:W-:Y:S01]  /*3540*/  ISETP.GE.AND P4, PT, R52, RZ, PT ;  /* 0x000000ff3400720c */ /* 0x000fe20003f86270 */
[--C-:B------:R-:W-:Y:S01]  /*3550*/  @!P5 IMAD.IADD R91, R91, 0x1, -R0.reuse ;  /* 0x000000015b5bd824 */ /* 0x100fe200078e0a00 */
[----:B------:R-:W-:Y:S01]  /*3560*/  ISETP.GT.U32.AND P5, PT, R2, R7, PT ;  /* 0x000000070200720c */ /* 0x000fe20003fa4070 */
[----:B------:R-:W-:Y:S01]  /*3570*/  @!P1 IMAD.MOV R83, RZ, RZ, -R83 ;  /* 0x000000ffff539224 */ /* 0x000fe200078e0a53 */
[----:B------:R-:W-:Y:S01]  /*3580*/  ISETP.GT.U32.AND P1, PT, R0, R9, PT ;  /* 0x000000090000720c */ /* 0x000fe20003f24070 */
[--C-:B------:R-:W-:Y:S01]  /*3590*/  @!P0 IMAD.IADD R87, R87, 0x1, -R0.reuse ;  /* 0x0000000157578824 */ /* 0x100fe200078e0a00 */
[----:B------:R-:W-:Y:S01]  /*35a0*/  ISETP.GE.AND P0, PT, R54, RZ, PT ;  /* 0x000000ff3600720c */ /* 0x000fe20003f06270 */
[----:B------:R-:W-:-:S02]  /*35b0*/  @!P6 IMAD.IADD R93, R93, 0x1, -R0 ;  /* 0x000000015d5de824 */ /* 0x000fc400078e0a00 */
[----:B------:R-:W-:Y:S02]  /*35c0*/  IMAD.MOV.U32 R6, RZ, RZ, c[0x0][0x180] ;  /* 0x00006000ff067624 */ /* 0x000fe400078e00ff */
[----:B------:R-:W-:Y:S02]  /*35d0*/  @!P2 IMAD.MOV R85, RZ, RZ, -R85 ;  /* 0x000000ffff55a224 */ /* 0x000fe400078e0a55 */
[----:B------:R-:W-:Y:S01]  /*35e0*/  @!P4 IMAD.MOV R87, RZ, RZ, -R87 ;  /* 0x000000ffff57c224 */ /* 0x000fe200078e0a57 */
[----:B------:R-:W-:Y:S01]  /*35f0*/  ISETP.GT.U32.AND P4, PT, R0, R93, PT ;  /* 0x0000005d0000720c */ /* 0x000fe20003f84070 */
[----:B------:R-:W-:Y:S01]  /*3600*/  @!P5 IMAD.IADD R7, R7, 0x1, -R2 ;  /* 0x000000010707d824 */ /* 0x000fe200078e0a02 */
[----:B------:R-:W-:Y:S01]  /*3610*/  IADD3 R4, R6, -0x1, RZ ;  /* 0xffffffff06047810 */ /* 0x000fe20007ffe0ff */
[----:B------:R-:W-:Y:S01]  /*3620*/  @!P1 IMAD.IADD R9, R9, 0x1, -R0 ;  /* 0x0000000109099824 */ /* 0x000fe200078e0a00 */
[----:B------:R-:W-:Y:S01]  /*3630*/  ISETP.GE.AND P1, PT, R58, RZ, PT ;  /* 0x000000ff3a00720c */ /* 0x000fe20003f26270 */
[----:B------:R-:W-:Y:S01]  /*3640*/  @!P0 IMAD.MOV R89, RZ, RZ, -R89 ;  /* 0x000000ffff598224 */ /* 0x000fe200078e0a59 */
[----:B------:R-:W-:Y:S01]  /*3650*/  ISETP.GE.AND P0, PT, R48, RZ, PT ;  /* 0x000000ff3000720c */ /* 0x000fe20003f06270 */
[----:B------:R-:W-:Y:S01]  /*3660*/  @!P3 IMAD.MOV R91, RZ, RZ, -R91 ;  /* 0x000000ffff5bb224 */ /* 0x000fe200078e0a5b */
[----:B------:R-:W-:-:S02]  /*3670*/  ISETP.GT.U32.AND P5, PT, R2, R7, PT ;  /* 0x000000070200720c */ /* 0x000fc40003fa4070 */
[----:B------:R-:W-:Y:S02]  /*3680*/  IADD3 R46, R6, -0x5, RZ ;  /* 0xfffffffb062e7810 */ /* 0x000fe40007ffe0ff */
[----:B------:R-:W-:Y:S01]  /*3690*/  ISETP.GE.U32.AND P2, PT, R4, 0x7fffffe0, PT ;  /* 0x7fffffe00400780c */ /* 0x000fe20003f46070 */
[----:B------:R-:W-:Y:S01]  /*36a0*/  @!P4 IMAD.IADD R93, R93, 0x1, -R0 ;  /* 0x000000015d5dc824 */ /* 0x000fe200078e0a00 */
[----:B------:R-:W-:Y:S02]  /*36b0*/  IADD3 R4, R6, -0x9, RZ ;  /* 0xfffffff706047810 */ /* 0x000fe40007ffe0ff */
[----:B------:R-:W-:Y:S01]  /*36c0*/  ISETP.GE.U32.AND P6, PT, R46, 0x7fffffdc, PT ;  /* 0x7fffffdc2e00780c */ /* 0x000fe20003fc6070 */
[----:B------:R-:W-:Y:S01]  /*36d0*/  @!P1 IMAD.MOV R9, RZ, RZ, -R9 ;  /* 0x000000ffff099224 */ /* 0x000fe200078e0a09 */
[----:B------:R-:W-:Y:S01]  /*36e0*/  IADD3 R46, R6, -0xd, RZ ;  /* 0xfffffff3062e7810 */ /* 0x000fe20007ffe0ff */
[----:B------:R-:W-:Y:S01]  /*36f0*/  @!P0 IMAD.MOV R93, RZ, RZ, -R93 ;  /* 0x000000ffff5d8224 */ /* 0x000fe200078e0a5d */
[----:B------:R-:W-:Y:S01]  /*3700*/  ISETP.GE.U32.AND P3, PT, R4, 0x7fffffd8, PT ;  /* 0x7fffffd80400780c */ /* 0x000fe20003f66070 */
[----:B------:R-:W-:Y:S01]  /*3710*/  @!P5 IMAD.IADD R7, R7, 0x1, -R2 ;  /* 0x000000010707d824 */ /* 0x000fe200078e0a02 */
[----:B------:R-:W-:-:S02]  /*3720*/  IADD3 R4, R6, -0x11, RZ ;  /* 0xffffffef06047810 */ /* 0x000fc40007ffe0ff */
[----:B------:R-:W-:Y:S01]  /*3730*/  ISETP.NE.AND P1, PT, RZ, c[0x0][0x17c], PT ;  /* 0x00005f00ff007a0c */ /* 0x000fe20003f25270 */
[----:B------:R-:W-:Y:S01]  /*3740*/  IMAD.MOV.U32 R2, RZ, RZ, R7 ;  /* 0x000000ffff027224 */ /* 0x000fe200078e0007 */
[----:B------:R-:W-:Y:S02]  /*3750*/  LOP3.LUT R0, RZ, c[0x0][0x17c], RZ, 0x33, !PT ;  /* 0x00005f00ff007a12 */ /* 0x000fe400078e33ff */
[----:B------:R-:W-:Y:S02]  /*3760*/  ISETP.GE.AND P5, PT, R64, RZ, PT ;  /* 0x000000ff4000720c */ /* 0x000fe40003fa6270 */
[----:B------:R-:W-:Y:S02]  /*3770*/  ISETP.GE.U32.AND P4, PT, R46, 0x7fffffd4, PT ;  /* 0x7fffffd42e00780c */ /* 0x000fe40003f86070 */
[----:B------:R-:W-:Y:S02]  /*3780*/  ISETP.GE.U32.AND P0, PT, R4, 0x7fffffd0, PT ;  /* 0x7fffffd00400780c */ /* 0x000fe40003f06070 */
[----:B------:R-:W-:-:S02]  /*3790*/  SEL R46, R0, R5, !P1 ;  /* 0x00000005002e7207 */ /* 0x000fc40004800000 */
[C---:B------:R-:W-:Y:S02]  /*37a0*/  SEL R48, R0.reuse, R16, !P1 ;  /* 0x0000001000307207 */ /* 0x040fe40004800000 */
[----:B------:R-:W-:Y:S01]  /*37b0*/  SEL R50, R0, R17, !P1 ;  /* 0x0000001100327207 */ /* 0x000fe20004800000 */
[----:B------:R-:W-:Y:S01]  /*37c0*/  IMAD R46, R46, c[0x0][0x190], RZ ;  /* 0x000064002e2e7a24 */ /* 0x000fe200078e02ff */
[C---:B------:R-:W-:Y:S01]  /*37d0*/  SEL R52, R0.reuse, R18, !P1 ;  /* 0x0000001200347207 */ /* 0x040fe20004800000 */
[----:B------:R-:W-:Y:S01]  /*37e0*/  @!P5 IMAD.MOV R2, RZ, RZ, -R2 ;  /* 0x000000ffff02d224 */ /* 0x000fe200078e0a02 */
[----:B------:R-:W-:Y:S01]  /*37f0*/  SEL R54, R0, R19, !P1 ;  /* 0x0000001300367207 */ /* 0x000fe20004800000 */
[----:B------:R-:W-:Y:S01]  /*3800*/  IMAD R48, R48, c[0x0][0x190], RZ ;  /* 0x0000640030307a24 */ /* 0x000fe200078e02ff */
[C---:B------:R-:W-:Y:S01]  /*3810*/  SEL R56, R0.reuse, R24, !P1 ;  /* 0x0000001800387207 */ /* 0x040fe20004800000 */
[----:B------:R-:W-:Y:S01]  /*3820*/  STL [R1+0x270], R46 ;  /* 0x0002702e01007387 */ /* 0x000fe20000100800 */
[----:B------:R-:W-:Y:S01]  /*3830*/  SEL R58, R0, R25, !P1 ;  /* 0x00000019003a7207 */ /* 0x000fe20004800000 */
[----:B------:R-:W-:Y:S01]  /*3840*/  IMAD R52, R52, c[0x0][0x190], RZ ;  /* 0x0000640034347a24 */ /* 0x000fe200078e02ff */
[----:B------:R-:W-:Y:S01]  /*3850*/  SEL R60, R0, R26, !P1 ;  /* 0x0000001a003c7207 */ /* 0x000fe20004800000 */
[----:B------:R-:W-:Y:S01]  /*3860*/  IMAD R50, R50, c[0x0][0x190], RZ ;  /* 0x0000640032327a24 */ /* 0x000fe200078e02ff */
[----:B------:R-:W-:-:S02]  /*3870*/  SEL R62, R0, R27, !P1 ;  /* 0x0000001b003e7207 */ /* 0x000fc40004800000 */
[C---:B------:R-:W-:Y:S02]  /*3880*/  SEL R252, R0.reuse, R38, !P1 ;  /* 0x0000002600fc7207 */ /* 0x040fe40004800000 */
[C---:B------:R-:W-:Y:S02]  /*3890*/  SEL R251, R0.reuse, R39, !P1 ;  /* 0x0000002700fb7207 */ /* 0x040fe40004800000 */
[----:B------:R-:W-:Y:S01]  /*38a0*/  SEL R250, R0, R40, !P1 ;  /* 0x0000002800fa7207 */ /* 0x000fe20004800000 */
[----:B------:R-:W-:Y:S01]  /*38b0*/  IMAD R252, R252, c[0x0][0x190], RZ ;  /* 0x00006400fcfc7a24 */ /* 0x000fe200078e02ff */
[C---:B------:R-:W-:Y:S01]  /*38c0*/  SEL R249, R0.reuse, R41, !P1 ;  /* 0x0000002900f97207 */ /* 0x040fe20004800000 */
[----:B------:R-:W-:Y:S01]  /*38d0*/  IMAD R251, R251, c[0x0][0x190], RZ ;  /* 0x00006400fbfb7a24 */ /* 0x000fe200078e02ff */
        /* <DEDUP_REMOVED lines=10> */
[----:B------:R-:W-:-:S02]  /*3980*/  SEL R12, R0, R12, !P1 ;  /* 0x0000000c000c7207 */ /* 0x000fc40004800000 */
        /* <DEDUP_REMOVED lines=8> */
[----:B------:R1:W-:Y:S01]  /*3a10*/  STL [R1+0x268], R8 ;  /* 0x0002680801007387 */ /* 0x0003e20000100800 */
[C---:B------:R-:W-:Y:S01]  /*3a20*/  SEL R22, R0.reuse, R22, !P1 ;  /* 0x0000001600167207 */ /* 0x040fe20004800000 */
[----:B------:R-:W-:Y:S01]  /*3a30*/  IMAD R15, R15, c[0x0][0x190], RZ ;  /* 0x000064000f0f7a24 */ /* 0x000fe200078e02ff */
[----:B------:R-:W-:Y:S01]  /*3a40*/  SEL R23, R0, R23, !P1 ;  /* 0x0000001700177207 */ /* 0x000fe20004800000 */
[----:B------:R-:W-:Y:S01]  /*3a50*/  IMAD R20, R20, c[0x0][0x190], RZ ;  /* 0x0000640014147a24 */ /* 0x000fe200078e02ff */
[----:B------:R-:W-:Y:S01]  /*3a60*/  SEL R28, R0, R28, !P1 ;  /* 0x0000001c001c7207 */ /* 0x000fe20004800000 */
[----:B------:R-:W-:Y:S01]  /*3a70*/  IMAD R22, R22, c[0x0][0x190], RZ ;  /* 0x0000640016167a24 */ /* 0x000fe200078e02ff */
[C---:B------:R-:W-:Y:S01]  /*3a80*/  SEL R29, R0.reuse, R29, !P1 ;  /* 0x0000001d001d7207 */ /* 0x040fe20004800000 */
[----:B------:R-:W-:Y:S01]  /*3a90*/  IMAD R21, R21, c[0x0][0x190], RZ ;  /* 0x0000640015157a24 */ /* 0x000fe200078e02ff */
        /* <DEDUP_REMOVED lines=35> */
[----:B------:R-:W-:Y:S01]  /*3cd0*/  STL [R1+0x260], R55 ;  /* 0x0002603701007387 */ /* 0x000fe20000100800 */
        /* <DEDUP_REMOVED lines=36> */
[----:B------:R-:W-:Y:S01]  /*3f20*/  ISETP.NE.AND P1, PT, RZ, c[0x0][0x178], PT ;  /* 0x00005e00ff007a0c */ /* 0x000fe20003f25270 */
[----:B------:R2:W-:Y:S01]  /*3f30*/  STL [R1+0x25c], R9 ;  /* 0x00025c0901007387 */ /* 0x0005e20000100800 */
[----:B------:R-:W-:Y:S01]  /*3f40*/  IMAD R18, R18, c[0x0][0x190], RZ ;  /* 0x0000640012127a24 */ /* 0x000fe200078e02ff */
[----:B------:R-:W-:Y:S01]  /*3f50*/  IADD3 R214, R6, -0x19, RZ ;  /* 0xffffffe706d67810 */ /* 0x000fe20007ffe0ff */
[----:B------:R-:W-:Y:S01]  /*3f60*/  IMAD R19, R19, c[0x0][0x190], RZ ;  /* 0x0000640013137a24 */ /* 0x000fe200078e02ff */
[----:B------:R-:W-:Y:S01]  /*3f70*/  LEA R88, P5, R0, c[0x0][0x168], 0x2 ;  /* 0x00005a0000587a11 */ /* 0x000fe200078a10ff */
[----:B------:R-:W-:Y:S01]  /*3f80*/  STL [R1+0x254], R12 ;  /* 0x0002540c01007387 */ /* 0x000fe20000100800 */
[----:B------:R-:W-:-:S02]  /*3f90*/  IMAD R16, R16, c[0x0][0x190], RZ ;  /* 0x0000640010107a24 */ /* 0x000fc400078e02ff */
[----:B------:R-:W-:Y:S01]  /*3fa0*/  LEA.HI.X.SX32 R7, R0, c[0x0][0x16c], 0x2, P5 ;  /* 0x00005b0000077a11 */ /* 0x000fe200028f16ff */
[----:B------:R-:W-:Y:S01]  /*3fb0*/  STL [R1+0x250], R13 ;  /* 0x0002500d01007387 */ /* 0x000fe20000100800 */
[-C--:B------:R-:W-:Y:S01]  /*3fc0*/  LEA R148, P5, R8, R88.reuse, 0x2 ;  /* 0x0000005808947211 */ /* 0x080fe200078a10ff */
[----:B------:R-:W-:Y:S01]  /*3fd0*/  IMAD R17, R17, c[0x0][0x190], RZ ;  /* 0x0000640011117a24 */ /* 0x000fe200078e02ff */
[----:B------:R-:W-:Y:S01]  /*3fe0*/  @!P1 LOP3.LUT R2, RZ, c[0x0][0x178], RZ, 0x33, !PT ;  /* 0x00005e00ff029a12 */ /* 0x000fe200078e33ff */
[----:B------:R-:W-:Y:S01]  /*3ff0*/  STL [R1+0xfc], R14 ;  /* 0x0000fc0e01007387 */ /* 0x000fe20000100800 */
[-C--:B------:R-:W-:Y:S01]  /*4000*/  LEA R10, P1, R46, R88.reuse, 0x2 ;  /* 0x000000582e0a7211 */ /* 0x080fe200078210ff */
[----:B------:R-:W-:Y:S01]  /*4010*/  IMAD R4, R4, c[0x0][0x190], RZ ;  /* 0x0000640004047a24 */ /* 0x000fe200078e02ff */
[-C--:B------:R-:W-:Y:S01]  /*4020*/  LEA.HI.X.SX32 R149, R8, R7.reuse, 0x2, P5 ;  /* 0x0000000708957211 */ /* 0x080fe200028f16ff */
[----:B------:R-:W-:Y:S01]  /*4030*/  STL [R1+0xf8], R15 ;  /* 0x0000f80f01007387 */ /* 0x000fe20000100800 */
[-C--:B------:R-:W-:Y:S01]  /*4040*/  LEA.HI.X.SX32 R11, R46, R7.reuse, 0x2, P1 ;  /* 0x000000072e0b7211 */ /* 0x080fe200008f16ff */
[----:B------:R-:W-:Y:S01]  /*4050*/  IMAD R2, R2, c[0x0][0x184], RZ ;  /* 0x0000610002027a24 */ /* 0x000fe200078e02ff */
[-C--:B------:R-:W-:Y:S01]  /*4060*/  LEA R86, P1, R55, R88.reuse, 0x2 ;  /* 0x0000005837567211 */ /* 0x080fe200078210ff */
[----:B------:R-:W-:Y:S01]  /*4070*/  STL [R1+0xf4], R48 ;  /* 0x0000f43001007387 */ /* 0x000fe20000100800 */
[-C--:B------:R-:W-:Y:S01]  /*4080*/  LEA R146, P5, R9, R88.reuse, 0x2 ;  /* 0x0000005809927211 */ /* 0x080fe200078a10ff */
[----:B------:R-:W-:Y:S01]  /*4090*/  IMAD.SHL.U32 R150, R2, 0x4, RZ ;  /* 0x0000000402967824 */ /* 0x000fe200078e00ff */
[-C--:B------:R-:W-:Y:S01]  /*40a0*/  LEA.HI.X.SX32 R87, R55, R7.reuse, 0x2, P1 ;  /* 0x0000000737577211 */ /* 0x080fe200008f16ff */
[----:B------:R-:W-:Y:S01]  /*40b0*/  STL [R1+0xf0], R50 ;  /* 0x0000f03201007387 */ /* 0x000fe20000100800 */
[CC--:B------:R-:W-:Y:S01]  /*40c0*/  LEA R84, P1, R12.reuse, R88.reuse, 0x2 ;  /* 0x000000580c547211 */ /* 0x0c0fe200078210ff */
[----:B------:R-:W-:Y:S01]  /*40d0*/  IMAD R5, R5, c[0x0][0x190], RZ ;  /* 0x0000640005057a24 */ /* 0x000fe200078e02ff */
[-C--:B------:R-:W-:Y:S01]  /*40e0*/  LEA.HI.X.SX32 R147, R9, R7.reuse, 0x2, P5 ;  /* 0x0000000709937211 */ /* 0x080fe200028f16ff */
[----:B------:R-:W-:Y:S01]  /*40f0*/  STL [R1+0xdc], R52 ;  /* 0x0000dc3401007387 */ /* 0x000fe20000100800 */
[----:B------:R-:W-:Y:S01]  /*4100*/  LEA.HI.X.SX32 R85, R12, R7, 0x2, P1 ;  /* 0x000000070c557211 */ /* 0x000fe200008f16ff */
[----:B------:R-:W-:Y:S01]  /*4110*/  IMAD R3, R3, c[0x0][0x190], RZ ;  /* 0x0000640003037a24 */ /* 0x000fe200078e02ff */
[-C--:B------:R-:W-:Y:S01]  /*4120*/  LEA R82, P1, R14, R88.reuse, 0x2 ;  /* 0x000000580e527211 */ /* 0x080fe200078210ff */
[----:B------:R-:W-:Y:S01]  /*4130*/  STL [R1+0xd8], R53 ;  /* 0x0000d83501007387 */ /* 0x000fe20000100800 */
[----:B-1----:R-:W-:-:S02]  /*4140*/  LEA R8, P5, R13, R88, 0x2 ;  /* 0x000000580d087211 */ /* 0x002fc400078a10ff */
[-C--:B------:R-:W-:Y:S01]  /*4150*/  LEA.HI.X.SX32 R83, R14, R7.reuse, 0x2, P1 ;  /* 0x000000070e537211 */ /* 0x080fe200008f16ff */
[----:B------:R-:W-:Y:S01]  /*4160*/  STL [R1+0xd4], R20 ;  /* 0x0000d41401007387 */ /* 0x000fe20000100800 */
[CC--:B------:R-:W-:Y:S02]  /*4170*/  LEA R80, P1, R48.reuse, R88.reuse, 0x2 ;  /* 0x0000005830507211 */ /* 0x0c0fe400078210ff */
[-C--:B--2---:R-:W-:Y:S01]  /*4180*/  LEA.HI.X.SX32 R9, R13, R7.reuse, 0x2, P5 ;  /* 0x000000070d097211 */ /* 0x084fe200028f16ff */
[----:B------:R-:W-:Y:S01]  /*4190*/  STL [R1+0xd0], R21 ;  /* 0x0000d01501007387 */ /* 0x000fe20000100800 */
[----:B------:R-:W-:Y:S02]  /*41a0*/  LEA.HI.X.SX32 R81, R48, R7, 0x2, P1 ;  /* 0x0000000730517211 */ /* 0x000fe400008f16ff */
[-C--:B------:R-:W-:Y:S01]  /*41b0*/  LEA R144, P5, R15, R88.reuse, 0x2 ;  /* 0x000000580f907211 */ /* 0x080fe200078a10ff */
[----:B------:R-:W-:Y:S01]  /*41c0*/  STL [R1+0x6c], R22 ;  /* 0x00006c1601007387 */ /* 0x000fe20000100800 */
[----:B------:R-:W-:-:S02]  /*41d0*/  LEA R78, P1, R52, R88, 0x2 ;  /* 0x00000058344e7211 */ /* 0x000fc400078210ff */
[-C--:B------:R-:W-:Y:S01]  /*41e0*/  LEA.HI.X.SX32 R145, R15, R7.reuse, 0x2, P5 ;  /* 0x000000070f917211 */ /* 0x080fe200028f16ff */
[----:B------:R-:W-:Y:S01]  /*41f0*/  STL [R1+0x68], R23 ;  /* 0x0000681701007387 */ /* 0x000fe20000100800 */
[-C--:B------:R-:W-:Y:S02]  /*4200*/  LEA.HI.X.SX32 R79, R52, R7.reuse, 0x2, P1 ;  /* 0x00000007344f7211 */ /* 0x080fe400008f16ff */
[-C--:B------:R-:W-:Y:S01]  /*4210*/  LEA R142, P5, R50, R88.reuse, 0x2 ;  /* 0x00000058328e7211 */ /* 0x080fe200078a10ff */
[----:B------:R-:W-:Y:S01]  /*4220*/  STL [R1+0x64], R51 ;  /* 0x0000643301007387 */ /* 0x000fe20000100800 */
[----:B------:R-:W-:Y:S02]  /*4230*/  LEA R76, P1, R20, R88, 0x2 ;  /* 0x00000058144c7211 */ /* 0x000fe400078210ff */
[-C--:B------:R-:W-:Y:S01]  /*4240*/  LEA.HI.X.SX32 R143, R50, R7.reuse, 0x2, P5 ;  /* 0x00000007328f7211 */ /* 0x080fe200028f16ff */
[----:B------:R-:W-:Y:S01]  /*4250*/  STL [R1+0x60], R49 ;  /* 0x0000603101007387 */ /* 0x000fe20000100800 */
[----:B------:R-:W-:-:S02]  /*4260*/  LEA.HI.X.SX32 R77, R20, R7, 0x2, P1 ;  /* 0x00000007144d7211 */ /* 0x000fc400008f16ff */
[CC--:B------:R-:W-:Y:S01]  /*4270*/  LEA R140, P5, R53.reuse, R88.reuse, 0x2 ;  /* 0x00000058358c7211 */ /* 0x0c0fe200078a10ff */
[----:B------:R-:W-:Y:S01]  /*4280*/  STL [R1+0x5c], R47 ;  /* 0x00005c2f01007387 */ /* 0x000fe20000100800 */
[CC--:B------:R-:W-:Y:S02]  /*4290*/  LEA R74, P1, R22.reuse, R88.reuse, 0x2 ;  /* 0x00000058164a7211 */ /* 0x0c0fe400078210ff */
[-C--:B------:R-:W-:Y:S01]  /*42a0*/  LEA.HI.X.SX32 R141, R53, R7.reuse, 0x2, P5 ;  /* 0x00000007358d7211 */ /* 0x080fe200028f16ff */
[----:B------:R-:W-:Y:S01]  /*42b0*/  STL [R1+0x58], R45 ;  /* 0x0000582d01007387 */ /* 0x000fe20000100800 */
[----:B------:R-:W-:Y:S02]  /*42c0*/  LEA.HI.X.SX32 R75, R22, R7, 0x2, P1 ;  /* 0x00000007164b7211 */ /* 0x000fe400008f16ff */
[-C--:B------:R-:W-:Y:S01]  /*42d0*/  LEA R138, P5, R21, R88.reuse, 0x2 ;  /* 0x00000058158a7211 */ /* 0x080fe200078a10ff */
[----:B------:R1:W-:Y:S01]  /*42e0*/  STL [R1+0x54], R28 ;  /* 0x0000541c01007387 */ /* 0x0003e20000100800 */
[----:B------:R-:W-:-:S02]  /*42f0*/  LEA R72, P1, R51, R88, 0x2 ;  /* 0x0000005833487211 */ /* 0x000fc400078210ff */
[-C--:B------:R-:W-:Y:S01]  /*4300*/  LEA.HI.X.SX32 R139, R21, R7.reuse, 0x2, P5 ;  /* 0x00000007158b7211 */ /* 0x080fe200028f16ff */
[----:B------:R-:W-:Y:S01]  /*4310*/  STL [R1+0x50], R29 ;  /* 0x0000501d01007387 */ /* 0x000fe20000100800 */
[-C--:B------:R-:W-:Y:S02]  /*4320*/  LEA.HI.X.SX32 R73, R51, R7.reuse, 0x2, P1 ;  /* 0x0000000733497211 */ /* 0x080fe400008f16ff */
[-C--:B------:R-:W-:Y:S01]  /*4330*/  LEA R136, P5, R23, R88.reuse, 0x2 ;  /* 0x0000005817887211 */ /* 0x080fe200078a10ff */
[----:B------:R2:W-:Y:S01]  /*4340*/  STL [R1+0x3c], R30 ;  /* 0x00003c1e01007387 */ /* 0x0005e20000100800 */
[----:B------:R-:W-:Y:S02]  /*4350*/  LEA R70, P1, R47, R88, 0x2 ;  /* 0x000000582f467211 */ /* 0x000fe400078210ff */
[-C--:B------:R-:W-:Y:S01]  /*4360*/  LEA.HI.X.SX32 R137, R23, R7.reuse, 0x2, P5 ;  /* 0x0000000717897211 */ /* 0x080fe200028f16ff */
[----:B------:R-:W-:Y:S01]  /*4370*/  STL [R1+0x38], R31 ;  /* 0x0000381f01007387 */ /* 0x000fe20000100800 */
[----:B------:R-:W-:-:S02]  /*4380*/  LEA.HI.X.SX32 R71, R47, R7, 0x2, P1 ;  /* 0x000000072f477211 */ /* 0x000fc400008f16ff */
[CC--:B------:R-:W-:Y:S01]  /*4390*/  LEA R134, P5, R49.reuse, R88.reuse, 0x2 ;  /* 0x0000005831867211 */ /* 0x0c0fe200078a10ff */
[----:B------:R3:W-:Y:S01]  /*43a0*/  STL [R1+0x34], R32 ;  /* 0x0000342001007387 */ /* 0x0007e20000100800 */
[CC--:B------:R-:W-:Y:S02]  /*43b0*/  LEA R68, P1, R28.reuse, R88.reuse, 0x2 ;  /* 0x000000581c447211 */ /* 0x0c0fe400078210ff */
[-C--:B------:R-:W-:Y:S01]  /*43c0*/  LEA.HI.X.SX32 R135, R49, R7.reuse, 0x2, P5 ;  /* 0x0000000731877211 */ /* 0x080fe200028f16ff */
[----:B------:R4:W-:Y:S01]  /*43d0*/  STL [R1+0x30], R44 ;  /* 0x0000302c01007387 */ /* 0x0009e20000100800 */
[----:B------:R-:W-:Y:S01]  /*43e0*/  LEA.HI.X.SX32 R69, R28, R7, 0x2, P1 ;  /* 0x000000071c457211 */ /* 0x000fe200008f16ff */
[----:B-1----:R-:W-:Y:S01]  /*43f0*/  IMAD R28, R43, c[0x0][0x190], RZ ;  /* 0x000064002b1c7a24 */ /* 0x002fe200078e02ff */
[-C--:B------:R-:W-:Y:S01]  /*4400*/  LEA R132, P5, R45, R88.reuse, 0x2 ;  /* 0x000000582d847211 */ /* 0x080fe200078a10ff */
[----:B------:R-:W-:Y:S01]  /*4410*/  STL [R1+0x2c], R34 ;  /* 0x00002c2201007387 */ /* 0x000fe20000100800 */
[----:B------:R-:W-:-:S02]  /*4420*/  LEA R66, P1, R30, R88, 0x2 ;  /* 0x000000581e427211 */ /* 0x000fc400078210ff */
[-C--:B------:R-:W-:Y:S01]  /*4430*/  LEA.HI.X.SX32 R133, R45, R7.reuse, 0x2, P5 ;  /* 0x000000072d857211 */ /* 0x080fe200028f16ff */
[----:B------:R-:W-:Y:S01]  /*4440*/  STL [R1+0x28], R35 ;  /* 0x0000282301007387 */ /* 0x000fe20000100800 */
[-C--:B------:R-:W-:Y:S01]  /*4450*/  LEA.HI.X.SX32 R67, R30, R7.reuse, 0x2, P1 ;  /* 0x000000071e437211 */ /* 0x080fe200008f16ff */
[----:B--2---:R-:W-:Y:S01]  /*4460*/  IMAD R30, R41, c[0x0][0x190], RZ ;  /* 0x00006400291e7a24 */ /* 0x004fe200078e02ff */
[CC--:B------:R-:W-:Y:S01]  /*4470*/  LEA R130, P5, R29.reuse, R88.reuse, 0x2 ;  /* 0x000000581d827211 */ /* 0x0c0fe200078a10ff */
[----:B------:R1:W-:Y:S01]  /*4480*/  STL [R1+0x24], R36 ;  /* 0x0000242401007387 */ /* 0x0003e20000100800 */
[-C--:B------:R-:W-:Y:S02]  /*4490*/  LEA R64, P1, R32, R88.reuse, 0x2 ;  /* 0x0000005820407211 */ /* 0x080fe400078210ff */
[-C--:B------:R-:W-:Y:S01]  /*44a0*/  LEA.HI.X.SX32 R131, R29, R7.reuse, 0x2, P5 ;  /* 0x000000071d837211 */ /* 0x080fe200028f16ff */
[----:B------:R-:W-:Y:S01]  /*44b0*/  IMAD R29, R42, c[0x0][0x190], RZ ;  /* 0x000064002a1d7a24 */ /* 0x000fe200078e02ff */
[----:B------:R-:W-:Y:S01]  /*44c0*/  LEA.HI.X.SX32 R65, R32, R7, 0x2, P1 ;  /* 0x0000000720417211 */ /* 0x000fe200008f16ff */
[----:B---3--:R-:W-:Y:S01]  /*44d0*/  IMAD R32, R39, c[0x0][0x190], RZ ;  /* 0x0000640027207a24 */ /* 0x008fe200078e02ff */
[-C--:B------:R-:W-:Y:S01]  /*44e0*/  LEA R128, P5, R31, R88.reuse, 0x2 ;  /* 0x000000581f807211 */ /* 0x080fe200078a10ff */
[----:B------:R2:W-:Y:S01]  /*44f0*/  STL [R1+0x20], R37 ;  /* 0x0000202501007387 */ /* 0x0005e20000100800 */
[----:B------:R-:W-:-:S02]  /*4500*/  LEA R62, P1, R34, R88, 0x2 ;  /* 0x00000058223e7211 */ /* 0x000fc400078210ff */
[-C--:B------:R-:W-:Y:S01]  /*4510*/  LEA.HI.X.SX32 R129, R31, R7.reuse, 0x2, P5 ;  /* 0x000000071f817211 */ /* 0x080fe200028f16ff */
[----:B------:R-:W-:Y:S01]  /*4520*/  IMAD R31, R40, c[0x0][0x190], RZ ;  /* 0x00006400281f7a24 */ /* 0x000fe200078e02ff */
[-C--:B------:R-:W-:Y:S01]  /*4530*/  LEA.HI.X.SX32 R63, R34, R7.reuse, 0x2, P1 ;  /* 0x00000007223f7211 */ /* 0x080fe200008f16ff */
[----:B------:R3:W-:Y:S01]  /*4540*/  STL [R1+0x27c], R150 ;  /* 0x00027c9601007387 */ /* 0x0007e20000100800 */
[-C--:B------:R-:W-:Y:S02]  /*4550*/  LEA R126, P5, R44, R88.reuse, 0x2 ;  /* 0x000000582c7e7211 */ /* 0x080fe400078a10ff */
[-C--:B------:R-:W-:Y:S01]  /*4560*/  LEA R60, P1, R36, R88.reuse, 0x2 ;  /* 0x00000058243c7211 */ /* 0x080fe200078210ff */
[----:B------:R1:W-:Y:S01]  /*4570*/  STL [R1+0x150], RZ ;  /* 0x000150ff01007387 */ /* 0x0003e20000100800 */
[-C--:B------:R-:W-:Y:S02]  /*4580*/  LEA.HI.X.SX32 R127, R44, R7.reuse, 0x2, P5 ;  /* 0x000000072c7f7211 */ /* 0x080fe400028f16ff */
[----:B------:R-:W-:Y:S01]  /*4590*/  LEA.HI.X.SX32 R61, R36, R7, 0x2, P1 ;  /* 0x00000007243d7211 */ /* 0x000fe200008f16ff */
[----:B------:R1:W-:Y:S01]  /*45a0*/  STL [R1+0x154], RZ ;  /* 0x000154ff01007387 */ /* 0x0003e20000100800 */
[----:B------:R-:W-:-:S02]  /*45b0*/  LEA R124, P5, R35, R88, 0x2 ;  /* 0x00000058237c7211 */ /* 0x000fc400078a10ff */
[CC--:B------:R-:W-:Y:S01]  /*45c0*/  LEA R58, P1, R252.reuse, R88.reuse, 0x2 ;  /* 0x00000058fc3a7211 */ /* 0x0c0fe200078210ff */
[----:B------:R1:W-:Y:S01]  /*45d0*/  STL [R1+0x158], RZ ;  /* 0x000158ff01007387 */ /* 0x0003e20000100800 */
[-C--:B------:R-:W-:Y:S02]  /*45e0*/  LEA.HI.X.SX32 R125, R35, R7.reuse, 0x2, P5 ;  /* 0x00000007237d7211 */ /* 0x080fe400028f16ff */
[-C--:B------:R-:W-:Y:S01]  /*45f0*/  LEA.HI.X.SX32 R59, R252, R7.reuse, 0x2, P1 ;  /* 0x00000007fc3b7211 */ /* 0x080fe200008f16ff */
[----:B------:R1:W-:Y:S01]  /*4600*/  STL [R1+0x15c], RZ ;  /* 0x00015cff01007387 */ /* 0x0003e20000100800 */
[CC--:B------:R-:W-:Y:S02]  /*4610*/  LEA R122, P5, R37.reuse, R88.reuse, 0x2 ;  /* 0x00000058257a7211 */ /* 0x0c0fe400078a10ff */
[----:B------:R-:W-:Y:S01]  /*4620*/  LEA R56, P1, R250, R88, 0x2 ;  /* 0x00000058fa387211 */ /* 0x000fe200078210ff */
[----:B------:R1:W-:Y:S01]  /*4630*/  STL [R1+0x140], RZ ;  /* 0x000140ff01007387 */ /* 0x0003e20000100800 */
[----:B------:R-:W-:-:S02]  /*4640*/  LEA.HI.X.SX32 R123, R37, R7, 0x2, P5 ;  /* 0x00000007257b7211 */ /* 0x000fc400028f16ff */
[-C--:B------:R-:W-:Y:S01]  /*4650*/  LEA.HI.X.SX32 R57, R250, R7.reuse, 0x2, P1 ;  /* 0x00000007fa397211 */ /* 0x080fe200008f16ff */
[----:B------:R1:W-:Y:S01]  /*4660*/  STL [R1+0x144], RZ ;  /* 0x000144ff01007387 */ /* 0x0003e20000100800 */
[CC--:B------:R-:W-:Y:S02]  /*4670*/  LEA R120, P5, R251.reuse, R88.reuse, 0x2 ;  /* 0x00000058fb787211 */ /* 0x0c0fe400078a10ff */
[CC--:B------:R-:W-:Y:S01]  /*4680*/  LEA R54, P1, R248.reuse, R88.reuse, 0x2 ;  /* 0x00000058f8367211 */ /* 0x0c0fe200078210ff */
        /* <DEDUP_REMOVED lines=29> */
[----:B----4-:R-:W-:Y:S01]  /*4860*/  LEA R44, P1, R238, R88, 0x2 ;  /* 0x00000058ee2c7211 */ /* 0x010fe200078210ff */
        /* <DEDUP_REMOVED lines=23> */
[CC--:B-1----:R-:W-:Y:S01]  /*49e0*/  LEA R36, P1, R28.reuse, R88.reuse, 0x2 ;  /* 0x000000581c247211 */ /* 0x0c2fe200078210ff */
[----:B------:R4:W-:Y:S01]  /*49f0*/  STL [R1+0xe0], RZ ;  /* 0x0000e0ff01007387 */ /* 0x0009e20000100800 */
[-C--:B------:R-:W-:Y:S02]  /*4a00*/  LEA.HI.X.SX32 R103, R31, R7.reuse, 0x2, P5 ;  /* 0x000000071f677211 */ /* 0x080fe400028f16ff */
[----:B--2---:R-:W-:Y:S01]  /*4a10*/  LEA.HI.X.SX32 R37, R28, R7, 0x2, P1 ;  /* 0x000000071c257211 */ /* 0x004fe200008f16ff */
        /* <DEDUP_REMOVED lines=32> */
[----:B---3--:R-:W-:Y:S01]  /*4c20*/  IADD3 R150, P1, R150, c[0x0][0x160], RZ ;  /* 0x0000580096967a10 */ /* 0x008fe20007f3e0ff */
[----:B------:R4:W-:Y:S01]  /*4c30*/  STL [R1+0x220], RZ ;  /* 0x000220ff01007387 */ /* 0x0009e20000100800 */
[----:B------:R-:W-:Y:S02]  /*4c40*/  LEA.HI.X.SX32 R91, R5, R7, 0x2, P5 ;  /* 0x00000007055b7211 */ /* 0x000fe400028f16ff */
[----:B------:R-:W-:Y:S01]  /*4c50*/  LEA.HI.X.SX32 R151, R2, c[0x0][0x164], 0x2, P1 ;  /* 0x0000590002977a11 */ /* 0x000fe200008f16ff */
[----:B------:R4:W-:Y:S01]  /*4c60*/  STL [R1+0x224], RZ ;  /* 0x000224ff01007387 */ /* 0x0009e20000100800 */
[----:B------:R-:W-:-:S02]  /*4c70*/  LEA R88, P5, R3, R88, 0x2 ;  /* 0x0000005803587211 */ /* 0x000fc400078a10ff */
[-C--:B------:R-:W-:Y:S01]  /*4c80*/  IADD3 R166, P1, R184, R150.reuse, RZ ;  /* 0x00000096b8a67210 */ /* 0x080fe20007f3e0ff */
[----:B------:R1:W-:Y:S01]  /*4c90*/  LDGSTS.E [R227+0x18000], [R150.64], !P2 ;  /* 0x1800000096e37fae */ /* 0x0003e2000d121844 */
[----:B------:R-:W-:Y:S01]  /*4ca0*/  LEA.HI.X.SX32 R89, R3, R7, 0x2, P5 ;  /* 0x0000000703597211 */ /* 0x000fe200028f16ff */
[C---:B------:R-:W-:Y:S01]  /*4cb0*/  IMAD R7, R215.reuse, 0x1a, RZ ;  /* 0x0000001ad7077824 */ /* 0x040fe200078e02ff */
[CC--:B------:R-:W-:Y:S01]  /*4cc0*/  LEA.HI.X.SX32 R167, R215.reuse, R151.reuse, 0x2, P1 ;  /* 0x00000097d7a77211 */ /* 0x0c0fe200008f16ff */
[----:B------:R4:W-:Y:S01]  /*4cd0*/  STL [R1+0x228], RZ ;  /* 0x000228ff01007387 */ /* 0x0009e20000100800 */
[-C--:B------:R-:W-:Y:S02]  /*4ce0*/  LEA R182, P5, R215, R150.reuse, 0x3 ;  /* 0x00000096d7b67211 */ /* 0x080fe400078a18ff */
[----:B------:R-:W-:Y:S01]  /*4cf0*/  IADD3 R198, P1, R164, R150, RZ ;  /* 0x00000096a4c67210 */ /* 0x000fe20007f3e0ff */
[----:B------:R4:W-:Y:S01]  /*4d00*/  STL [R1+0x22c], RZ ;  /* 0x00022cff01007387 */ /* 0x0009e20000100800 */
[----:B------:R-:W-:-:S02]  /*4d10*/  LEA.HI.X.SX32 R183, R152, R151, 0x2, P5 ;  /* 0x0000009798b77211 */ /* 0x000fc400028f16ff */
[-C--:B------:R-:W-:Y:S01]  /*4d20*/  LEA.HI.X.SX32 R199, R168, R151.reuse, 0x2, P1 ;  /* 0x00000097a8c77211 */ /* 0x080fe200008f16ff */
[----:B------:R4:W-:Y:S01]  /*4d30*/  STL [R1+0x210], RZ ;  /* 0x000210ff01007387 */ /* 0x0009e20000100800 */
[-C--:B------:R-:W-:Y:S02]  /*4d40*/  LEA R152, P5, R215, R150.reuse, 0x4 ;  /* 0x00000096d7987211 */ /* 0x080fe400078a20ff */
[-C--:B------:R-:W-:Y:S01]  /*4d50*/  IADD3 R168, P1, R193, R150.reuse, RZ ;  /* 0x00000096c1a87210 */ /* 0x080fe20007f3e0ff */
[----:B------:R4:W-:Y:S01]  /*4d60*/  STL [R1+0x214], RZ ;  /* 0x000214ff01007387 */ /* 0x0009e20000100800 */
[-C--:B------:R-:W-:Y:S02]  /*4d70*/  LEA.HI.X.SX32 R153, R184, R151.reuse, 0x2, P5 ;  /* 0x00000097b8997211 */ /* 0x080fe400028f16ff */
[----:B------:R-:W-:Y:S01]  /*4d80*/  LEA.HI.X.SX32 R169, R155, R151, 0x2, P1 ;  /* 0x000000979ba97211 */ /* 0x000fe200008f16ff */
[----:B------:R4:W-:Y:S01]  /*4d90*/  STL [R1+0x218], RZ ;  /* 0x000218ff01007387 */ /* 0x0009e20000100800 */
[----:B------:R-:W-:-:S02]  /*4da0*/  IADD3 R184, P5, R195, R150, RZ ;  /* 0x00000096c3b87210 */ /* 0x000fc40007fbe0ff */
[-C--:B------:R-:W-:Y:S01]  /*4db0*/  IADD3 R200, P1, R197, R150.reuse, RZ ;  /* 0x00000096c5c87210 */ /* 0x080fe20007f3e0ff */
[----:B------:R2:W-:Y:S01]  /*4dc0*/  LDGSTS.E [R227+0x18800], [R152.64], !P6 ;  /* 0x1880000098e37fae */ /* 0x0005e2000f121844 */
[-C--:B------:R-:W-:Y:S02]  /*4dd0*/  LEA.HI.X.SX32 R185, R154, R151.reuse, 0x2, P5 ;  /* 0x000000979ab97211 */ /* 0x080fe400028f16ff */
[-C--:B------:R-:W-:Y:S01]  /*4de0*/  LEA.HI.X.SX32 R201, R171, R151.reuse, 0x2, P1 ;  /* 0x00000097abc97211 */ /* 0x080fe200008f16ff */
[----:B------:R4:W-:Y:S01]  /*4df0*/  STL [R1+0x21c], RZ ;  /* 0x00021cff01007387 */ /* 0x0009e20000100800 */
[-C--:B------:R-:W-:Y:S02]  /*4e00*/  LEA R154, P5, R215, R150.reuse, 0x5 ;  /* 0x00000096d79a7211 */ /* 0x080fe400078a28ff */
[-C--:B------:R-:W-:Y:S01]  /*4e10*/  IADD3 R170, P1, R170, R150.reuse, RZ ;  /* 0x00000096aaaa7210 */ /* 0x080fe20007f3e0ff */
[----:B------:R4:W-:Y:S01]  /*4e20*/  STL [R1+0x200], RZ ;  /* 0x000200ff01007387 */ /* 0x0009e20000100800 */
[-C--:B------:R-:W-:Y:S01]  /*4e30*/  LEA.HI.X.SX32 R155, R181, R151.reuse, 0x2, P5 ;  /* 0x00000097b59b7211 */ /* 0x080fe200028f16ff */
[----:B------:R-:W-:Y:S01]  /*4e40*/  IMAD R181, R215, 0x1b, RZ ;  /* 0x0000001bd7b57824 */ /* 0x000fe200078e02ff */
[----:B------:R-:W-:Y:S01]  /*4e50*/  LEA.HI.X.SX32 R171, R189, R151, 0x2, P1 ;  /* 0x00000097bdab7211 */ /* 0x000fe200008f16ff */
[----:B--2---:R-:W-:Y:S01]  /*4e60*/  IMAD.WIDE R152, R223, 0x4, R152 ;  /* 0x00000004df987825 */ /* 0x004fe200078e0298 */
[-C--:B------:R-:W-:Y:S01]  /*4e70*/  IADD3 R186, P5, R186, R150.reuse, RZ ;  /* 0x00000096baba7210 */ /* 0x080fe20007fbe0ff */
[----:B------:R2:W-:Y:S01]  /*4e80*/  LDGSTS.E [R227+0x19000], [R154.64], !P3 ;  /* 0x190000009ae37fae */ /* 0x0005e2000d921844 */
[----:B------:R-:W-:-:S02]  /*4e90*/  IADD3 R202, P1, R202, R150, RZ ;  /* 0x00000096caca7210 */ /* 0x000fc40007f3e0ff */
[-C--:B------:R-:W-:Y:S01]  /*4ea0*/  LEA.HI.X.SX32 R187, R157, R151.reuse, 0x2, P5 ;  /* 0x000000979dbb7211 */ /* 0x080fe200028f16ff */
[----:B------:R4:W-:Y:S01]  /*4eb0*/  STL [R1+0x204], RZ ;  /* 0x000204ff01007387 */ /* 0x0009e20000100800 */
[-C--:B------:R-:W-:Y:S02]  /*4ec0*/  LEA.HI.X.SX32 R203, R173, R151.reuse, 0x2, P1 ;  /* 0x00000097adcb7211 */ /* 0x080fe400008f16ff */
[-C--:B------:R-:W-:Y:S01]  /*4ed0*/  IADD3 R156, P5, R156, R150.reuse, RZ ;  /* 0x000000969c9c7210 */ /* 0x080fe20007fbe0ff */
[----:B------:R4:W-:Y:S01]  /*4ee0*/  STL [R1+0x208], RZ ;  /* 0x000208ff01007387 */ /* 0x0009e20000100800 */
[-C--:B------:R-:W-:Y:S02]  /*4ef0*/  IADD3 R172, P1, R172, R150.reuse, RZ ;  /* 0x00000096acac7210 */ /* 0x080fe40007f3e0ff */
        /* <DEDUP_REMOVED lines=10> */
[CC--:B------:R-:W-:Y:S01]  /*4fa0*/  LEA R158, P5, R215.reuse, R150.reuse, 0x6 ;  /* 0x00000096d79e7211 */ /* 0x0c0fe200078a30ff */
[----:B------:R4:W-:Y:S01]  /*4fb0*/  STL [R1+0x1f0], RZ ;  /* 0x0001f0ff01007387 */ /* 0x0009e20000100800 */
[-C--:B------:R-:W-:Y:S02]  /*4fc0*/  IADD3 R174, P1, R174, R150.reuse, RZ ;  /* 0x00000096aeae7210 */ /* 0x080fe40007f3e0ff */
[-C--:B------:R-:W-:Y:S01]  /*4fd0*/  LEA.HI.X.SX32 R159, R180, R151.reuse, 0x2, P5 ;  /* 0x00000097b49f7211 */ /* 0x080fe200028f16ff */
[C---:B------:R-:W-:Y:S01]  /*4fe0*/  IMAD R180, R215.reuse, 0x74, RZ ;  /* 0x00000074d7b47824 */ /* 0x040fe200078e02ff */
[-C--:B------:R-:W-:Y:S01]  /*4ff0*/  LEA.HI.X.SX32 R175, R196, R151.reuse, 0x2, P1 ;  /* 0x00000097c4af7211 */ /* 0x080fe200008f16ff */
[----:B------:R-:W-:Y:S01]  /*5000*/  IMAD R196, R215, 0x78, RZ ;  /* 0x00000078d7c47824 */ /* 0x000fe200078e02ff */
[-C--:B------:R-:W-:Y:S01]  /*5010*/  IADD3 R190, P5, R190, R150.reuse, RZ ;  /* 0x00000096bebe7210 */ /* 0x080fe20007fbe0ff */
[----:B------:R3:W-:Y:S01]  /*5020*/  LDGSTS.E [R227+0x1a000], [R158.64], !P0 ;  /* 0x1a0000009ee37fae */ /* 0x0007e2000c121844 */
[----:B------:R-:W-:Y:S01]  /*5030*/  IADD3 R206, P1, R206, R150, RZ ;  /* 0x00000096cece7210 */ /* 0x000fe20007f3e0ff */
[----:B--2---:R-:W-:Y:S01]  /*5040*/  IMAD.WIDE R156, R223, 0x4, R156 ;  /* 0x00000004df9c7825 */ /* 0x004fe200078e029c */
[-C--:B------:R-:W-:Y:S01]  /*5050*/  LEA.HI.X.SX32 R191, R161, R151.reuse, 0x2, P5 ;  /* 0x00000097a1bf7211 */ /* 0x080fe200028f16ff */
[----:B------:R4:W-:Y:S01]  /*5060*/  STL [R1+0x1f4], RZ ;  /* 0x0001f4ff01007387 */ /* 0x0009e20000100800 */
[----:B------:R-:W-:-:S02]  /*5070*/  LEA.HI.X.SX32 R207, R177, R151, 0x2, P1 ;  /* 0x00000097b1cf7211 */ /* 0x000fc400008f16ff */
[-C--:B------:R-:W-:Y:S01]  /*5080*/  IADD3 R160, P5, R160, R150.reuse, RZ ;  /* 0x00000096a0a07210 */ /* 0x080fe20007fbe0ff */
[----:B------:R4:W-:Y:S01]  /*5090*/  STL [R1+0x1f8], RZ ;  /* 0x0001f8ff01007387 */ /* 0x0009e20000100800 */
[-C--:B------:R-:W-:Y:S02]  /*50a0*/  IADD3 R176, P1, R176, R150.reuse, RZ ;  /* 0x00000096b0b07210 */ /* 0x080fe40007f3e0ff */
[-C--:B------:R-:W-:Y:S01]  /*50b0*/  LEA.HI.X.SX32 R161, R193, R151.reuse, 0x2, P5 ;  /* 0x00000097c1a17211 */ /* 0x080fe200028f16ff */
[----:B---3--:R-:W-:Y:S01]  /*50c0*/  IMAD.WIDE R158, R223, 0x4, R158 ;  /* 0x00000004df9e7825 */ /* 0x008fe200078e029e */
[-C--:B------:R-:W-:Y:S01]  /*50d0*/  LEA.HI.X.SX32 R177, R209, R151.reuse, 0x2, P1 ;  /* 0x00000097d1b17211 */ /* 0x080fe200008f16ff */
[----:B------:R4:W-:Y:S01]  /*50e0*/  STL [R1+0x1fc], RZ ;  /* 0x0001fcff01007387 */ /* 0x0009e20000100800 */
[-C--:B------:R-:W-:Y:S02]  /*50f0*/  IADD3 R192, P5, R192, R150.reuse, RZ ;  /* 0x00000096c0c07210 */ /* 0x080fe40007fbe0ff */
[----:B------:R-:W-:Y:S01]  /*5100*/  IADD3 R208, P1, R208, R150, RZ ;  /* 0x00000096d0d07210 */ /* 0x000fe20007f3e0ff */
[----:B------:R4:W-:Y:S01]  /*5110*/  STL [R1+0x1e0], RZ ;  /* 0x0001e0ff01007387 */ /* 0x0009e20000100800 */
[----:B------:R-:W-:-:S02]  /*5120*/  LEA.HI.X.SX32 R193, R163, R151, 0x2, P5 ;  /* 0x00000097a3c17211 */ /* 0x000fc400028f16ff */
[-C--:B------:R-:W-:Y:S01]  /*5130*/  LEA.HI.X.SX32 R209, R179, R151.reuse, 0x2, P1 ;  /* 0x00000097b3d17211 */ /* 0x080fe200008f16ff */
[----:B------:R4:W-:Y:S01]  /*5140*/  STL [R1+0x1e4], RZ ;  /* 0x0001e4ff01007387 */ /* 0x0009e20000100800 */
[-C--:B------:R-:W-:Y:S02]  /*5150*/  IADD3 R162, P5, R162, R150.reuse, RZ ;  /* 0x00000096a2a27210 */ /* 0x080fe40007fbe0ff */
[-C--:B------:R-:W-:Y:S01]  /*5160*/  IADD3 R178, P1, R178, R150.reuse, RZ ;  /* 0x00000096b2b27210 */ /* 0x080fe20007f3e0ff */
[----:B------:R4:W-:Y:S01]  /*5170*/  STL [R1+0x1e8], RZ ;  /* 0x0001e8ff01007387 */ /* 0x0009e20000100800 */
[-C--:B------:R-:W-:Y:S02]  /*5180*/  LEA.HI.X.SX32 R163, R195, R151.reuse, 0x2, P5 ;  /* 0x00000097c3a37211 */ /* 0x080fe400028f16ff */
[----:B------:R-:W-:Y:S01]  /*5190*/  LEA.HI.X.SX32 R179, R165, R151, 0x2, P1 ;  /* 0x00000097a5b37211 */ /* 0x000fe200008f16ff */
[----:B------:R4:W-:Y:S01]  /*51a0*/  STL [R1+0x1ec], RZ ;  /* 0x0001ecff01007387 */ /* 0x0009e20000100800 */
[----:B------:R-:W-:-:S02]  /*51b0*/  IADD3 R194, P5, R194, R150, RZ ;  /* 0x00000096c2c27210 */ /* 0x000fc40007fbe0ff */
[-C--:B------:R-:W-:Y:S01]  /*51c0*/  IADD3 R210, P1, R210, R150.reuse, RZ ;  /* 0x00000096d2d27210 */ /* 0x080fe20007f3e0ff */
[----:B------:R4:W-:Y:S01]  /*51d0*/  STL [R1+0x1d0], RZ ;  /* 0x0001d0ff01007387 */ /* 0x0009e20000100800 */
[-C--:B------:R-:W-:Y:S02]  /*51e0*/  LEA.HI.X.SX32 R195, R7, R151.reuse, 0x2, P5 ;  /* 0x0000009707c37211 */ /* 0x080fe400028f16ff */
        /* <DEDUP_REMOVED lines=9> */
[----:B------:R-:W-:Y:S01]  /*5280*/  IADD3 R212, P1, R212, R150, RZ ;  /* 0x00000096d4d47210 */ /* 0x000fe20007f3e0ff */
[----:B------:R4:W-:Y:S01]  /*5290*/  STL [R1+0xc0], RZ ;  /* 0x0000c0ff01007387 */ /* 0x0009e20000100800 */
[----:B------:R-:W-:Y:S02]  /*52a0*/  IADD3 R7, R6, -0x15, RZ ;  /* 0xffffffeb06077810 */ /* 0x000fe40007ffe0ff */
[-C--:B------:R-:W-:Y:S01]  /*52b0*/  LEA.HI.X.SX32 R197, R219, R151.reuse, 0x2, P5 ;  /* 0x00000097dbc57211 */ /* 0x080fe200028f16ff */
[----:B------:R4:W-:Y:S01]  /*52c0*/  STL [R1+0xc4], RZ ;  /* 0x0000c4ff01007387 */ /* 0x0009e20000100800 */
[----:B------:R-:W-:Y:S01]  /*52d0*/  LEA.HI.X.SX32 R213, R217, R151, 0x2, P1 ;  /* 0x00000097d9d57211 */ /* 0x000fe200008f16ff */
[----:B-1----:R-:W-:Y:S01]  /*52e0*/  IMAD.WIDE R150, R223, 0x4, R150 ;  /* 0x00000004df967825 */ /* 0x002fe200078e0296 */
[----:B------:R-:W-:Y:S01]  /*52f0*/  ISETP.GE.U32.AND P5, PT, R7, 0x7fffffcc, PT ;  /* 0x7fffffcc0700780c */ /* 0x000fe20003fa6070 */
[----:B------:R4:W-:Y:S01]  /*5300*/  STL [R1+0xc8], RZ ;  /* 0x0000c8ff01007387 */ /* 0x0009e20000100800 */
[----:B------:R-:W-:Y:S01]  /*5310*/  ISETP.GE.U32.AND P1, PT, R214, 0x7fffffc8, PT ;  /* 0x7fffffc8d600780c */ /* 0x000fe20003f26070 */
[----:B------:R-:W-:Y:S01]  /*5320*/  IMAD.MOV.U32 R217, RZ, RZ, c[0x0][0x18c] ;  /* 0x00006300ffd97624 */ /* 0x000fe200078e00ff */
[C---:B------:R-:W-:Y:S01]  /*5330*/  IADD3 R7, R6.reuse, -0x1d, RZ ;  /* 0xffffffe306077810 */ /* 0x040fe20007ffe0ff */
[----:B------:R4:W-:Y:S01]  /*5340*/  STL [R1+0xcc], RZ ;  /* 0x0000ccff01007387 */ /* 0x0009e20000100800 */
[----:B------:R-:W-:Y:S01]  /*5350*/  IADD3 R214, R6, -0x2, RZ ;  /* 0xfffffffe06d67810 */ /* 0x000fe20007ffe0ff */
[----:B------:R-:W-:Y:S01]  /*5360*/  IMAD.SHL.U32 R219, R217, 0x20, RZ ;  /* 0x00000020d9db7824 */ /* 0x000fe200078e00ff */
[----:B------:R-:W-:Y:S01]  /*5370*/  ISETP.GE.U32.AND P2, PT, R7, 0x7fffffc4, PT ;  /* 0x7fffffc40700780c */ /* 0x000fe20003f46070 */
[----:B------:R4:W-:Y:S01]  /*5380*/  STL [R1+0xb0], RZ ;  /* 0x0000b0ff01007387 */ /* 0x0009e20000100800 */
[----:B------:R-:W-:-:S02]  /*5390*/  ISETP.GE.U32.AND P6, PT, R214, 0x7fffffdf, PT ;  /* 0x7fffffdfd600780c */ /* 0x000fc40003fc6070 */
[C---:B------:R-:W-:Y:S01]  /*53a0*/  IADD3 R7, R6.reuse, -0x6, RZ ;  /* 0xfffffffa06077810 */ /* 0x040fe20007ffe0ff */
[----:B------:R1:W-:Y:S01]  /*53b0*/  LDGSTS.E [R227+0x1a800], [R160.64], !P5 ;  /* 0x1a800000a0e37fae */ /* 0x0003e2000e921844 */
[----:B------:R-:W-:Y:S02]  /*53c0*/  IADD3 R214, R6, -0xa, RZ ;  /* 0xfffffff606d67810 */ /* 0x000fe40007ffe0ff */
[----:B------:R-:W-:Y:S01]  /*53d0*/  ISETP.GE.U32.AND P3, PT, R7, 0x7fffffdb, PT ;  /* 0x7fffffdb0700780c */ /* 0x000fe20003f66070 */
[----:B------:R2:W-:Y:S01]  /*53e0*/  LDGSTS.E [R227+0x1b000], [R162.64], !P1 ;  /* 0x1b000000a2e37fae */ /* 0x0005e2000c921844 */
[----:B------:R-:W-:Y:S02]  /*53f0*/  ISETP.GE.U32.AND P4, PT, R214, 0x7fffffd7, PT ;  /* 0x7fffffd7d600780c */ /* 0x000fe40003f86070 */
[C---:B------:R-:W-:Y:S01]  /*5400*/  IADD3 R7, R6.reuse, -0xe, RZ ;  /* 0xfffffff206077810 */ /* 0x040fe20007ffe0ff */
[----:B------:R3:W-:Y:S01]  /*5410*/  LDGSTS.E [R227+0x1b800], [R164.64], !P2 ;  /* 0x1b800000a4e37fae */ /* 0x0007e2000d121844 */
[----:B------:R-:W-:-:S02]  /*5420*/  IADD3 R214, R6, -0x12, RZ ;  /* 0xffffffee06d67810 */ /* 0x000fc40007ffe0ff */
[----:B------:R-:W-:Y:S01]  /*5430*/  ISETP.GE.U32.AND P0, PT, R7, 0x7fffffd3, PT ;  /* 0x7fffffd30700780c */ /* 0x000fe20003f06070 */
[----:B------:R5:W-:Y:S01]  /*5440*/  LDGSTS.E [R226+0x18200], [R166.64], !P6 ;  /* 0x18200000a6e27fae */ /* 0x000be2000f121844 */
[----:B------:R-:W-:Y:S01]  /*5450*/  ISETP.GE.U32.AND P5, PT, R214, 0x7fffffcf, PT ;  /* 0x7fffffcfd600780c */ /* 0x000fe20003fa6070 */
[C---:B-1----:R-:W-:Y:S01]  /*5460*/  IMAD.WIDE R160, R223.reuse, 0x4, R160 ;  /* 0x00000004dfa07825 */ /* 0x042fe200078e02a0 */
[C---:B------:R-:W-:Y:S01]  /*5470*/  IADD3 R7, R6.reuse, -0x16, RZ ;  /* 0xffffffea06077810 */ /* 0x040fe20007ffe0ff */
[----:B------:R1:W-:Y:S01]  /*5480*/  LDGSTS.E [R226+0x18a00], [R168.64], !P3 ;  /* 0x18a00000a8e27fae */ /* 0x0003e2000d921844 */
[----:B------:R-:W-:Y:S01]  /*5490*/  IADD3 R214, R6, -0x1a, RZ ;  /* 0xffffffe606d67810 */ /* 0x000fe20007ffe0ff */
[----:B--2---:R-:W-:Y:S01]  /*54a0*/  IMAD.WIDE R162, R223, 0x4, R162 ;  /* 0x00000004dfa27825 */ /* 0x004fe200078e02a2 */
[----:B------:R-:W-:Y:S01]  /*54b0*/  ISETP.GE.U32.AND P1, PT, R7, 0x7fffffcb, PT ;  /* 0x7fffffcb0700780c */ /* 0x000fe20003f26070 */
[----:B------:R2:W-:Y:S01]  /*54c0*/  LDGSTS.E [R226+0x19200], [R170.64], !P4 ;  /* 0x19200000aae27fae */ /* 0x0005e2000e121844 */
[----:B------:R-:W-:Y:S01]  /*54d0*/  ISETP.GE.U32.AND P2, PT, R214, 0x7fffffc7, PT ;  /* 0x7fffffc7d600780c */ /* 0x000fe20003f46070 */
[C---:B---3--:R-:W-:Y:S01]  /*54e0*/  IMAD.WIDE R164, R223.reuse, 0x4, R164 ;  /* 0x00000004dfa47825 */ /* 0x048fe200078e02a4 */
[C---:B------:R-:W-:Y:S01]  /*54f0*/  IADD3 R7, R6.reuse, -0x1e, RZ ;  /* 0xffffffe206077810 */ /* 0x040fe20007ffe0ff */
[----:B------:R3:W-:Y:S01]  /*5500*/  LDGSTS.E [R226+0x19a00], [R172.64], !P0 ;  /* 0x19a00000ace27fae */ /* 0x0007e2000c121844 */
[----:B------:R-:W-:Y:S01]  /*5510*/  IADD3 R214, R6, -0x3, RZ ;  /* 0xfffffffd06d67810 */ /* 0x000fe20007ffe0ff */
[----:B-----5:R-:W-:Y:S01]  /*5520*/  IMAD.WIDE R166, R223, 0x4, R166 ;  /* 0x00000004dfa67825 */ /* 0x020fe200078e02a6 */
        /* <DEDUP_REMOVED lines=61> */
[----:B------:R4:W-:Y:S01]  /*5900*/  STL [R1+0xb4], RZ ;  /* 0x0000b4ff01007387 */ /* 0x0009e20000100800 */
[----:B------:R-:W-:Y:S01]  /*5910*/  IADD3 R7, R6, -0x20, RZ ;  /* 0xffffffe006077810 */ /* 0x000fe20007ffe0ff */
[----:B-----5:R-:W-:Y:S01]  /*5920*/  IMAD.WIDE R198, R223, 0x4, R198 ;  /* 0x00000004dfc67825 */ /* 0x020fe200078e02c6 */
[----:B------:R-:W-:Y:S01]  /*5930*/  ISETP.GE.U32.AND P5, PT, R214, 0x7fffffc0, PT ;  /* 0x7fffffc0d600780c */ /* 0x000fe20003fa6070 */
[----:B------:R3:W-:Y:S01]  /*5940*/  LDGSTS.E [R222+0x19e00], [R204.64], !P1 ;  /* 0x19e00000ccde7fae */ /* 0x0007e2000c921844 */
[----:B------:R-:W-:Y:S01]  /*5950*/  ISETP.GE.U32.AND P4, PT, R7, 0x7fffffc1, PT ;  /* 0x7fffffc10700780c */ /* 0x000fe20003f86070 */
[----:B------:R-:W-:Y:S01]  /*5960*/  IMAD.MOV.U32 R214, RZ, RZ, 0x1f ;  /* 0x0000001fffd67424 */ /* 0x000fe200078e00ff */
[----:B------:R-:W-:Y:S01]  /*5970*/  ISETP.GE.AND P0, PT, R224, R7, PT ;  /* 0x00000007e000720c */ /* 0x000fe20003f06270 */
[----:B------:R5:W-:Y:S01]  /*5980*/  LDGSTS.E [R222+0x1a600], [R206.64], !P2 ;  /* 0x1a600000cede7fae */ /* 0x000be2000d121844 */
[----:B------:R-:W-:Y:S01]  /*5990*/  IADD3 R7, R6, -0x25, RZ ;  /* 0xffffffdb06077810 */ /* 0x000fe20007ffe0ff */
[----:B-1----:R-:W-:Y:S01]  /*59a0*/  IMAD.WIDE R200, R223, 0x4, R200 ;  /* 0x00000004dfc87825 */ /* 0x002fe200078e02c8 */
[----:B------:R-:W-:Y:S01]  /*59b0*/  IADD3 R220, R214, c[0x0][0x180], RZ ;  /* 0x00006000d6dc7a10 */ /* 0x000fe20007ffe0ff */
[----:B------:R1:W-:Y:S01]  /*59c0*/  LDGSTS.E [R222+0x1ae00], [R208.64], !P6 ;  /* 0x1ae00000d0de7fae */ /* 0x0003e2000f121844 */
[----:B------:R-:W-:Y:S01]  /*59d0*/  ISETP.GE.U32.AND P1, PT, R7, 0x7fffffbc, PT ;  /* 0x7fffffbc0700780c */ /* 0x000fe20003f26070 */
[C---:B--2---:R-:W-:Y:S01]  /*59e0*/  IMAD.WIDE R202, R223.reuse, 0x4, R202 ;  /* 0x00000004dfca7825 */ /* 0x044fe200078e02ca */
[----:B------:R-:W-:Y:S01]  /*59f0*/  IADD3 R7, R6, -0x29, RZ ;  /* 0xffffffd706077810 */ /* 0x000fe20007ffe0ff */
[----:B------:R2:W-:Y:S01]  /*5a00*/  LDGSTS.E [R222+0x1b600], [R210.64], !P3 ;  /* 0x1b600000d2de7fae */ /* 0x0005e2000d921844 */
[----:B------:R-:W-:Y:S01]  /*5a10*/  ISETP.GT.AND P6, PT, R220, 0x1f, PT ;  /* 0x0000001fdc00780c */ /* 0x000fe20003fc4270 */
[----:B---3--:R-:W-:Y:S01]  /*5a20*/  IMAD.WIDE R204, R223, 0x4, R204 ;  /* 0x00000004dfcc7825 */ /* 0x008fe200078e02cc */
[----:B------:R-:W-:Y:S01]  /*5a30*/  ISETP.GE.U32.AND P2, PT, R7, 0x7fffffb8, PT ;  /* 0x7fffffb80700780c */ /* 0x000fe20003f46070 */
[----:B------:R3:W-:Y:S01]  /*5a40*/  LDGSTS.E [R222+0x1be00], [R212.64], !P4 ;  /* 0x1be00000d4de7fae */ /* 0x0007e2000e121844 */
[----:B------:R-:W-:Y:S01]  /*5a50*/  ISETP.GE.AND P3, PT, R224, c[0x0][0x180], PT ;  /* 0x00006000e0007a0c */ /* 0x000fe20003f66270 */
[C---:B-----5:R-:W-:Y:S01]  /*5a60*/  IMAD.WIDE R206, R223.reuse, 0x4, R206 ;  /* 0x00000004dfce7825 */ /* 0x060fe200078e02ce */
[----:B------:R-:W-:Y:S01]  /*5a70*/  SEL R7, RZ, 0x4, !P6 ;  /* 0x00000004ff077807 */ /* 0x000fe20007000000 */
[----:B------:R-:W0:Y:S01]  /*5a80*/  LDGDEPBAR ;  /* 0x00000000000079af */ /* 0x000e220000000000 */
[----:B------:R-:W-:Y:S01]  /*5a90*/  IADD3 R214, R6, -0x2d, RZ ;  /* 0xffffffd306d67810 */ /* 0x000fe20007ffe0ff */
[----:B-1----:R-:W-:Y:S01]  /*5aa0*/  IMAD.WIDE R208, R223, 0x4, R208 ;  /* 0x00000004dfd07825 */ /* 0x002fe200078e02d0 */
[----:B------:R-:W-:Y:S01]  /*5ab0*/  SEL R7, R7, RZ, !P3 ;  /* 0x000000ff07077207 */ /* 0x000fe20005800000 */
[----:B------:R4:W-:Y:S01]  /*5ac0*/  STL [R1+0xb8], RZ ;  /* 0x0000b8ff01007387 */ /* 0x0009e20000100800 */
[----:B------:R-:W-:Y:S01]  /*5ad0*/  ISETP.GE.U32.AND P6, PT, R214, 0x7fffffb4, PT ;  /* 0x7fffffb4d600780c */ /* 0x000fe20003fc6070 */
[----:B--2---:R-:W-:Y:S01]  /*5ae0*/  IMAD.WIDE R210, R223, 0x4, R210 ;  /* 0x00000004dfd27825 */ /* 0x004fe200078e02d2 */
[----:B------:R-:W-:Y:S01]  /*5af0*/  IADD3 R214, R6, -0x31, RZ ;  /* 0xffffffcf06d67810 */ /* 0x000fe20007ffe0ff */
[----:B------:R4:W-:Y:S01]  /*5b00*/  STL [R1+0xbc], RZ ;  /* 0x0000bcff01007387 */ /* 0x0009e20000100800 */
[----:B------:R-:W-:Y:S01]  /*5b10*/  ISETP.NE.U32.AND P4, PT, R7, RZ, PT ;  /* 0x000000ff0700720c */ /* 0x000fe20003f85070 */
[----:B---3--:R-:W-:Y:S01]  /*5b20*/  IMAD.WIDE R212, R223, 0x4, R212 ;  /* 0x00000004dfd47825 */ /* 0x008fe200078e02d4 */
[----:B------:R-:W-:Y:S01]  /*5b30*/  ISETP.GE.U32.AND P3, PT, R214, 0x7fffffb0, PT ;  /* 0x7fffffb0d600780c */ /* 0x000fe20003f66070 */
[----:B------:R4:W-:Y:S01]  /*5b40*/  STL [R1+0xa0], RZ ;  /* 0x0000a0ff01007387 */ /* 0x0009e20000100800 */
[----:B------:R-:W-:-:S02]  /*5b50*/  SHF.R.U32.HI R214, RZ, 0x1, R216 ;  /* 0x00000001ffd67819 */ /* 0x000fc400000116d8 */
[----:B------:R-:W-:Y:S01]  /*5b60*/  SEL R7, RZ, 0x4, P0 ;  /* 0x00000004ff077807 */ /* 0x000fe20000000000 */
[----:B------:R4:W-:Y:S01]  /*5b70*/  STL [R1+0xa4], RZ ;  /* 0x0000a4ff01007387 */ /* 0x0009e20000100800 */
[----:B------:R-:W-:Y:S02]  /*5b80*/  LOP3.LUT R221, R227, R214, RZ, 0x3c, !PT ;  /* 0x000000d6e3dd7212 */ /* 0x000fe400078e3cff */
[----:B------:R-:W-:Y:S01]  /*5b90*/  ISETP.GT.AND P0, PT, R220, 0x3f, PT ;  /* 0x0000003fdc00780c */ /* 0x000fe20003f04270 */
[----:B------:R4:W-:Y:S01]  /*5ba0*/  STL [R1+0xa8], RZ ;  /* 0x0000a8ff01007387 */ /* 0x0009e20000100800 */
[----:B------:R-:W-:Y:S02]  /*5bb0*/  LOP3.LUT R218, R221, 0x40, RZ, 0x3c, !PT ;  /* 0x00000040ddda7812 */ /* 0x000fe400078e3cff */
[----:B------:R-:W-:Y:S01]  /*5bc0*/  IADD3 R214, R6, -0x39, RZ ;  /* 0xffffffc706d67810 */ /* 0x000fe20007ffe0ff */
[----:B------:R1:W-:Y:S01]  /*5bd0*/  LDGSTS.E [R221], [R10.64], P4 ;  /* 0x000000000add7fae */ /* 0x0003e2000a121844 */
[----:B------:R-:W-:-:S02]  /*5be0*/  SEL R7, R7, RZ, P0 ;  /* 0x000000ff07077207 */ /* 0x000fc40000000000 */
[----:B------:R-:W-:Y:S01]  /*5bf0*/  ISETP.GE.U32.AND P0, PT, R214, 0x7fffffa8, PT ;  /* 0x7fffffa8d600780c */ /* 0x000fe20003f06070 */
[----:B------:R2:W-:Y:S01]  /*5c00*/  LDGSTS.E [R221+0x400], [R86.64], P4 ;  /* 0x0040000056dd7fae */ /* 0x0005e2000a121844 */
[C---:B------:R-:W-:Y:S02]  /*5c10*/  IADD3 R214, R6.reuse, -0x22, RZ ;  /* 0xffffffde06d67810 */ /* 0x040fe40007ffe0ff */
[C---:B------:R-:W-:Y:S01]  /*5c20*/  IADD3 R215, R6.reuse, -0x35, RZ ;  /* 0xffffffcb06d77810 */ /* 0x040fe20007ffe0ff */
[----:B------:R3:W-:Y:S01]  /*5c30*/  LDGSTS.E [R221+0x800], [R84.64], P4 ;  /* 0x0080000054dd7fae */ /* 0x0007e2000a121844 */
[----:B------:R-:W-:-:S03]  /*5c40*/  IADD3 R216, R6, -0x4d, RZ ;  /* 0xffffffb306d87810 */ /* 0x000fc60007ffe0ff */
[----:B------:R5:W-:Y:S01]  /*5c50*/  LDGSTS.E [R221+0xc00], [R82.64], P4 ;  /* 0x00c0000052dd7fae */ /* 0x000be2000a121844 */
[----:B-1----:R-:W-:-:S03]  /*5c60*/  IMAD.WIDE R10, R219, 0x4, R10 ;  /* 0x00000004db0a7825 */ /* 0x002fc600078e020a */
[----:B------:R1:W-:Y:S01]  /*5c70*/  LDGSTS.E [R221+0x1000], [R80.64], P4 ;  /* 0x0100000050dd7fae */ /* 0x0003e2000a121844 */
[----:B--2---:R-:W-:-:S03]  /*5c80*/  IMAD.WIDE R86, R219, 0x4, R86 ;  /* 0x00000004db567825 */ /* 0x004fc600078e0256 */
[----:B------:R2:W-:Y:S01]  /*5c90*/  LDGSTS.E [R221+0x1400], [R78.64], P4 ;  /* 0x014000004edd7fae */ /* 0x0005e2000a121844 */
[----:B---3--:R-:W-:-:S03]  /*5ca0*/  IMAD.WIDE R84, R219, 0x4, R84 ;  /* 0x00000004db547825 */ /* 0x008fc600078e0254 */
[----:B------:R3:W-:Y:S01]  /*5cb0*/  LDGSTS.E [R221+0x1800], [R76.64], P4 ;  /* 0x018000004cdd7fae */ /* 0x0007e2000a121844 */
[----:B-----5:R-:W-:-:S03]  /*5cc0*/  IMAD.WIDE R82, R219, 0x4, R82 ;  /* 0x00000004db527825 */ /* 0x020fc600078e0252 */
        /* <DEDUP_REMOVED lines=113> */
[----:B------:R-:W-:Y:S01]  /*63e0*/  ISETP.GE.U32.AND P4, PT, R215, 0x7fffffac, PT ;  /* 0x7fffffacd700780c */ /* 0x000fe20003f86070 */
[C---:B-1----:R-:W-:Y:S01]  /*63f0*/  IMAD.WIDE R94, R219.reuse, 0x4, R94 ;  /* 0x00000004db5e7825 */ /* 0x042fe200078e025e */
[----:B------:R-:W-:Y:S01]  /*6400*/  IADD3 R215, R6, -0x3d, RZ ;  /* 0xffffffc306d77810 */ /* 0x000fe20007ffe0ff */
[----:B------:R-:W0:Y:S02]  /*6410*/  LDGDEPBAR ;  /* 0x00000000000079af */ /* 0x000e240000000000 */
[C---:B--2---:R-:W-:Y:S02]  /*6420*/  IMAD.WIDE R92, R219.reuse, 0x4, R92 ;  /* 0x00000004db5c7825 */ /* 0x044fe400078e025c */
[----:B------:R-:W-:Y:S02]  /*6430*/  BAR.SYNC.DEFER_BLOCKING 0x0 ;  /* 0x0000000000007b1d */ /* 0x000fe40000010000 */
[----:B---3--:R-:W-:-:S04]  /*6440*/  IMAD.WIDE R90, R219, 0x4, R90 ;  /* 0x00000004db5a7825 */ /* 0x008fc800078e025a */
[----:B-----5:R-:W-:Y:S01]  /*6450*/  IMAD.WIDE R88, R219, 0x4, R88 ;  /* 0x00000004db587825 */ /* 0x020fe200078e0258 */
[----:B------:R4:W-:Y:S04]  /*6460*/  STL [R1+0xac], RZ ;  /* 0x0000acff01007387 */ /* 0x0009e80000100800 */
[----:B------:R4:W-:Y:S04]  /*6470*/  STL [R1+0x90], RZ ;  /* 0x000090ff01007387 */ /* 0x0009e80000100800 */
[----:B------:R4:W-:Y:S04]  /*6480*/  STL [R1+0x94], RZ ;  /* 0x000094ff01007387 */ /* 0x0009e80000100800 */
[----:B------:R4:W-:Y:S04]  /*6490*/  STL [R1+0x98], RZ ;  /* 0x000098ff01007387 */ /* 0x0009e80000100800 */
[----:B------:R4:W-:Y:S04]  /*64a0*/  STL [R1+0x9c], RZ ;  /* 0x00009cff01007387 */ /* 0x0009e80000100800 */
[----:B------:R-:W-:Y:S01]  /*64b0*/  @!PT LDS RZ, [RZ] ;  /* 0x00000000fffff984 */ /* 0x000fe20000000800 */
[----:B------:R-:W-:Y:S01]  /*64c0*/  @!PT LDS RZ, [RZ] ;  /* 0x00000000fffff984 */ /* 0x000fe20000000800 */
[----:B------:R-:W-:Y:S01]  /*64d0*/  @!PT LDS RZ, [RZ] ;  /* 0x00000000fffff984 */ /* 0x000fe20000000800 */
[----:B------:R1:W-:Y:S01]  /*64e0*/  LDGSTS.E [R227+0x1c000], [R150.64], !P5 ;  /* 0x1c00000096e37fae */ /* 0x0003e2000e921844 */
[----:B------:R-:W-:-:S02]  /*64f0*/  ISETP.GE.U32.AND P5, PT, R215, 0x7fffffa4, PT ;  /* 0x7fffffa4d700780c */ /* 0x000fc40003fa6070 */
[----:B------:R-:W-:Y:S01]  /*6500*/  IADD3 R215, R6, -0x2a, RZ ;  /* 0xffffffd606d77810 */ /* 0x000fe20007ffe0ff */
[----:B------:R2:W-:Y:S01]  /*6510*/  LDGSTS.E [R227+0x1c800], [R152.64], !P1 ;  /* 0x1c80000098e37fae */ /* 0x0005e2000c921844 */
[----:B------:R-:W-:Y:S02]  /*6520*/  ISETP.GE.U32.AND P1, PT, R214, 0x7fffffbf, PT ;  /* 0x7fffffbfd600780c */ /* 0x000fe40003f26070 */
[----:B------:R-:W-:Y:S01]  /*6530*/  IADD3 R214, R6, -0x26, RZ ;  /* 0xffffffda06d67810 */ /* 0x000fe20007ffe0ff */
[----:B------:R3:W-:Y:S03]  /*6540*/  LDGSTS.E [R227+0x1d000], [R154.64], !P2 ;  /* 0x1d0000009ae37fae */ /* 0x0007e6000d121844 */
[----:B------:R-:W-:Y:S01]  /*6550*/  ISETP.GE.U32.AND P2, PT, R214, 0x7fffffbb, PT ;  /* 0x7fffffbbd600780c */ /* 0x000fe20003f46070 */
[----:B------:R5:W-:Y:S01]  /*6560*/  LDGSTS.E [R227+0x1d800], [R156.64], !P6 ;  /* 0x1d8000009ce37fae */ /* 0x000be2000f121844 */
[----:B------:R-:W-:Y:S01]  /*6570*/  IADD3 R214, R6, -0x2e, RZ ;  /* 0xffffffd206d67810 */ /* 0x000fe20007ffe0ff */
[----:B-1----:R-:W-:Y:S01]  /*6580*/  IMAD.WIDE R150, R223, 0x4, R150 ;  /* 0x00000004df967825 */ /* 0x002fe200078e0296 */
[----:B------:R-:W-:Y:S01]  /*6590*/  ISETP.GE.U32.AND P6, PT, R215, 0x7fffffb7, PT ;  /* 0x7fffffb7d700780c */ /* 0x000fe20003fc6070 */
[----:B------:R1:W-:Y:S01]  /*65a0*/  LDGSTS.E [R227+0x1e000], [R158.64], !P3 ;  /* 0x1e0000009ee37fae */ /* 0x0003e2000d921844 */
[----:B------:R-:W-:Y:S01]  /*65b0*/  ISETP.GE.U32.AND P3, PT, R214, 0x7fffffb3, PT ;  /* 0x7fffffb3d600780c */ /* 0x000fe20003f66070 */
[C---:B--2---:R-:W-:Y:S01]  /*65c0*/  IMAD.WIDE R152, R223.reuse, 0x4, R152 ;  /* 0x00000004df987825 */ /* 0x044fe200078e0298 */
[C---:B------:R-:W-:Y:S01]  /*65d0*/  IADD3 R214, R6.reuse, -0x32, RZ ;  /* 0xffffffce06d67810 */ /* 0x040fe20007ffe0ff */
[----:B------:R2:W-:Y:S01]  /*65e0*/  LDGSTS.E [R227+0x1e800], [R160.64], !P4 ;  /* 0x1e800000a0e37fae */ /* 0x0005e2000e121844 */
[----:B------:R-:W-:Y:S01]  /*65f0*/  IADD3 R215, R6, -0x36, RZ ;  /* 0xffffffca06d77810 */ /* 0x000fe20007ffe0ff */
[C---:B---3--:R-:W-:Y:S01]  /*6600*/  IMAD.WIDE R154, R223.reuse, 0x4, R154 ;  /* 0x00000004df9a7825 */ /* 0x048fe200078e029a */
[----:B------:R-:W-:Y:S01]  /*6610*/  ISETP.GE.U32.AND P4, PT, R214, 0x7fffffaf, PT ;  /* 0x7fffffafd600780c */ /* 0x000fe20003f86070 */
        /* <DEDUP_REMOVED lines=10> */
[C---:B--2---:R-:W-:Y:S01]  /*66c0*/  IMAD.WIDE R160, R223.reuse, 0x4, R160 ;  /* 0x00000004dfa07825 */ /* 0x044fe200078e02a0 */
[----:B------:R-:W-:Y:S01]  /*66d0*/  ISETP.GE.U32.AND P1, PT, R214, 0x7fffffa3, PT ;  /* 0x7fffffa3d600780c */ /* 0x000fe20003f26070 */
[----:B------:R2:W-:Y:S01]  /*66e0*/  LDGSTS.E [R226+0x1ca00], [R168.64], !P2 ;  /* 0x1ca00000a8e27fae */ /* 0x0005e2000d121844 */
[----:B------:R-:W-:Y:S01]  /*66f0*/  IADD3 R214, R6, -0x27, RZ ;  /* 0xffffffd906d67810 */ /* 0x000fe20007ffe0ff */
[----:B---3--:R-:W-:Y:S01]  /*6700*/  IMAD.WIDE R162, R223, 0x4, R162 ;  /* 0x00000004dfa27825 */ /* 0x008fe200078e02a2 */
[----:B------:R-:W-:Y:S01]  /*6710*/  ISETP.GE.U32.AND P2, PT, R215, 0x7fffffbe, PT ;  /* 0x7fffffbed700780c */ /* 0x000fe20003f46070 */
[----:B------:R3:W-:Y:S01]  /*6720*/  LDGSTS.E [R226+0x1d200], [R170.64], !P6 ;  /* 0x1d200000aae27fae */ /* 0x0007e2000f121844 */
[----:B------:R-:W-:Y:S01]  /*6730*/  ISETP.GE.U32.AND P6, PT, R214, 0x7fffffba, PT ;  /* 0x7fffffbad600780c */ /* 0x000fe20003fc6070 */
[C---:B-----5:R-:W-:Y:S01]  /*6740*/  IMAD.WIDE R164, R223.reuse, 0x4, R164 ;  /* 0x00000004dfa47825 */ /* 0x060fe200078e02a4 */
[C---:B------:R-:W-:Y:S01]  /*6750*/  IADD3 R214, R6.reuse, -0x2b, RZ ;  /* 0xffffffd506d67810 */ /* 0x040fe20007ffe0ff */
[----:B------:R5:W-:Y:S01]  /*6760*/  LDGSTS.E [R226+0x1da00], [R172.64], !P3 ;  /* 0x1da00000ace27fae */ /* 0x000be2000d921844 */
[----:B------:R-:W-:Y:S01]  /*6770*/  IADD3 R215, R6, -0x2f, RZ ;  /* 0xffffffd106d77810 */ /* 0x000fe20007ffe0ff */
[C---:B-1----:R-:W-:Y:S01]  /*6780*/  IMAD.WIDE R166, R223.reuse, 0x4, R166 ;  /* 0x00000004dfa67825 */ /* 0x042fe200078e02a6 */
[----:B------:R-:W-:Y:S01]  /*6790*/  ISETP.GE.U32.AND P3, PT, R214, 0x7fffffb6, PT ;  /* 0x7fffffb6d600780c */ /* 0x000fe20003f66070 */
        /* <DEDUP_REMOVED lines=10> */
[C---:B-----5:R-:W-:Y:S01]  /*6840*/  IMAD.WIDE R172, R223.reuse, 0x4, R172 ;  /* 0x00000004dfac7825 */ /* 0x060fe200078e02ac */
        /* <DEDUP_REMOVED lines=47> */
[----:B-----5:R-:W-:-:S02]  /*6b40*/  IMAD.WIDE R196, R223, 0x4, R196 ;  /* 0x00000004dfc47825 */ /* 0x020fc400078e02c4 */
[----:B------:R5:W-:Y:S01]  /*6b50*/  LDGSTS.E [R222+0x1de00], [R204.64], !P0 ;  /* 0x1de00000ccde7fae */ /* 0x000be2000c121844 */
[----:B------:R-:W-:Y:S01]  /*6b60*/  ISETP.GE.U32.AND P0, PT, R214, 0x7fffffa1, PT ;  /* 0x7fffffa1d600780c */ /* 0x000fe20003f06070 */
[----:B-1----:R-:W-:Y:S01]  /*6b70*/  IMAD.WIDE R198, R223, 0x4, R198 ;  /* 0x00000004dfc67825 */ /* 0x002fe200078e02c6 */
[----:B------:R-:W-:Y:S01]  /*6b80*/  ISETP.GE.U32.AND P4, PT, R215, 0x7fffff9e, PT ;  /* 0x7fffff9ed700780c */ /* 0x000fe20003f86070 */
[----:B------:R1:W-:Y:S01]  /*6b90*/  LDGSTS.E [R222+0x1e600], [R206.64], !P5 ;  /* 0x1e600000cede7fae */ /* 0x0003e2000e921844 */
[C---:B------:R-:W-:Y:S01]  /*6ba0*/  IADD3 R215, R6.reuse, -0x45, RZ ;  /* 0xffffffbb06d77810 */ /* 0x040fe20007ffe0ff */
[----:B--2---:R-:W-:Y:S02]  /*6bb0*/  IMAD.WIDE R200, R223, 0x4, R200 ;  /* 0x00000004dfc87825 */ /* 0x004fe400078e02c8 */
[----:B------:R2:W-:Y:S01]  /*6bc0*/  LDGSTS.E [R222+0x1ee00], [R208.64], !P1 ;  /* 0x1ee00000d0de7fae */ /* 0x0005e2000c921844 */
[----:B------:R-:W-:Y:S01]  /*6bd0*/  ISETP.GE.U32.AND P5, PT, R215, 0x7fffff9c, PT ;  /* 0x7fffff9cd700780c */ /* 0x000fe20003fa6070 */
[C---:B---3--:R-:W-:Y:S01]  /*6be0*/  IMAD.WIDE R202, R223.reuse, 0x4, R202 ;  /* 0x00000004dfca7825 */ /* 0x048fe200078e02ca */
[----:B------:R-:W-:Y:S01]  /*6bf0*/  IADD3 R215, R6, -0x49, RZ ;  /* 0xffffffb706d77810 */ /* 0x000fe20007ffe0ff */
[----:B------:R3:W-:Y:S01]  /*6c00*/  LDGSTS.E [R222+0x1f600], [R210.64], !P2 ;  /* 0x1f600000d2de7fae */ /* 0x0007e2000d121844 */
[----:B------:R-:W-:Y:S01]  /*6c10*/  ISETP.GE.U32.AND P2, PT, R216, 0x7fffff94, PT ;  /* 0x7fffff94d800780c */ /* 0x000fe20003f46070 */
[----:B-----5:R-:W-:Y:S01]  /*6c20*/  IMAD.WIDE R204, R223, 0x4, R204 ;  /* 0x00000004dfcc7825 */ /* 0x020fe200078e02cc */
[----:B------:R-:W-:Y:S01]  /*6c30*/  ISETP.GE.U32.AND P1, PT, R215, 0x7fffff98, PT ;  /* 0x7fffff98d700780c */ /* 0x000fe20003f26070 */
[----:B------:R5:W-:Y:S01]  /*6c40*/  LDGSTS.E [R222+0x1fe00], [R212.64], !P0 ;  /* 0x1fe00000d4de7fae */ /* 0x000be2000c121844 */
[----:B------:R-:W-:Y:S01]  /*6c50*/  ISETP.NE.U32.AND P0, PT, R7, RZ, PT ;  /* 0x000000ff0700720c */ /* 0x000fe20003f05070 */
[C---:B-1----:R-:W-:Y:S01]  /*6c60*/  IMAD.WIDE R206, R223.reuse, 0x4, R206 ;  /* 0x00000004dfce7825 */ /* 0x042fe200078e02ce */
[----:B------:R-:W-:Y:S01]  /*6c70*/  IADD3 R7, R6, -0x51, RZ ;  /* 0xffffffaf06077810 */ /* 0x000fe20007ffe0ff */
[----:B------:R-:W0:Y:S01]  /*6c80*/  LDGDEPBAR ;  /* 0x00000000000079af */ /* 0x000e220000000000 */
[----:B------:R-:W-:Y:S01]  /*6c90*/  CS2R R216, SRZ ;  /* 0x0000000000d87805 */ /* 0x000fe2000001ff00 */
[----:B--2---:R-:W-:-:S02]  /*6ca0*/  IMAD.WIDE R208, R223, 0x4, R208 ;  /* 0x00000004dfd07825 */ /* 0x004fc400078e02d0 */
[----:B------:R4:W-:Y:S02]  /*6cb0*/  STL [R1+0x80], RZ ;  /* 0x000080ff01007387 */ /* 0x0009e40000100800 */
[C---:B---3--:R-:W-:Y:S02]  /*6cc0*/  IMAD.WIDE R210, R223.reuse, 0x4, R210 ;  /* 0x00000004dfd27825 */ /* 0x048fe400078e02d2 */
[----:B------:R4:W-:Y:S02]  /*6cd0*/  STL [R1+0x84], RZ ;  /* 0x000084ff01007387 */ /* 0x0009e40000100800 */
[----:B-----5:R-:W-:Y:S02]  /*6ce0*/  IMAD.WIDE R212, R223, 0x4, R212 ;  /* 0x00000004dfd47825 */ /* 0x020fe400078e02d4 */
[----:B------:R1:W-:Y:S04]  /*6cf0*/  LDGSTS.E [R221+0x8000], [R10.64], P0 ;  /* 0x080000000add7fae */ /* 0x0003e80008121844 */
[----:B------:R2:W-:Y:S04]  /*6d00*/  LDGSTS.E [R221+0x8400], [R86.64], P0 ;  /* 0x0840000056dd7fae */ /* 0x0005e80008121844 */
[----:B------:R3:W-:Y:S04]  /*6d10*/  LDGSTS.E [R221+0x8800], [R84.64], P0 ;  /* 0x0880000054dd7fae */ /* 0x0007e80008121844 */
        /* <DEDUP_REMOVED lines=128> */
[----:B------:R4:W-:Y:S01]  /*7520*/  STL [R1+0x88], RZ ;  /* 0x000088ff01007387 */ /* 0x0009e20000100800 */
[----:B-----5:R-:W-:-:S03]  /*7530*/  IMAD.WIDE R88, R219, 0x4, R88 ;  /* 0x00000004db587825 */ /* 0x020fc600078e0258 */
        /* <DEDUP_REMOVED lines=9> */
[C---:B------:R-:W-:Y:S01]  /*75d0*/  IADD3 R7, R6.reuse, -0x59, RZ ;  /* 0xffffffa706077810 */ /* 0x040fe20007ffe0ff */
[----:B------:R4:W-:Y:S03]  /*75e0*/  LDGSTS.E [R227+0x20800], [R152.64], !P5 ;  /* 0x2080000098e37fae */ /* 0x0009e6000e921844 */
[----:B------:R-:W-:Y:S01]  /*75f0*/  ISETP.GE.U32.AND P5, PT, R7, 0x7fffff88, PT ;  /* 0x7fffff880700780c */ /* 0x000fe20003fa6070 */
[----:B------:R4:W-:Y:S01]  /*7600*/  LDGSTS.E [R227+0x21000], [R154.64], !P1 ;  /* 0x210000009ae37fae */ /* 0x0009e2000c921844 */
[C---:B------:R-:W-:Y:S02]  /*7610*/  IADD3 R7, R6.reuse, -0x5d, RZ ;  /* 0xffffffa306077810 */ /* 0x040fe40007ffe0ff */
[----:B-1----:R-:W-:Y:S01]  /*7620*/  IADD3 R150, R6, -0x44, RZ ;  /* 0xffffffbc06967810 */ /* 0x002fe20007ffe0ff */
[----:B------:R4:W-:Y:S01]  /*7630*/  LDGSTS.E [R227+0x21800], [R156.64], !P2 ;  /* 0x218000009ce37fae */ /* 0x0009e2000d121844 */
[----:B------:R-:W-:-:S02]  /*7640*/  ISETP.GE.U32.AND P2, PT, R7, 0x7fffff84, PT ;  /* 0x7fffff840700780c */ /* 0x000fc40003f46070 */
[----:B------:R-:W-:Y:S01]  /*7650*/  ISETP.GE.U32.AND P1, PT, R150, 0x7fffff9d, PT ;  /* 0x7fffff9d9600780c */ /* 0x000fe20003f26070 */
[----:B------:R4:W-:Y:S01]  /*7660*/  LDGSTS.E [R227+0x22000], [R158.64], !P0 ;  /* 0x220000009ee37fae */ /* 0x0009e2000c121844 */
[C---:B------:R-:W-:Y:S02]  /*7670*/  IADD3 R150, R6.reuse, -0x46, RZ ;  /* 0xffffffba06967810 */ /* 0x040fe40007ffe0ff */
[----:B------:R-:W-:Y:S01]  /*7680*/  IADD3 R7, R6, -0x4a, RZ ;  /* 0xffffffb606077810 */ /* 0x000fe20007ffe0ff */
[----:B------:R4:W-:Y:S01]  /*7690*/  LDGSTS.E [R227+0x22800], [R160.64], !P6 ;  /* 0x22800000a0e37fae */ /* 0x0009e2000f121844 */
[----:B------:R-:W-:Y:S02]  /*76a0*/  ISETP.GE.U32.AND P0, PT, R150, 0x7fffff9b, PT ;  /* 0x7fffff9b9600780c */ /* 0x000fe40003f06070 */
[----:B------:R-:W-:Y:S01]  /*76b0*/  ISETP.GE.U32.AND P6, PT, R7, 0x7fffff97, PT ;  /* 0x7fffff970700780c */ /* 0x000fe20003fc6070 */
[----:B------:R4:W-:Y:S01]  /*76c0*/  LDGSTS.E [R227+0x23000], [R162.64], !P5 ;  /* 0x23000000a2e37fae */ /* 0x0009e2000e921844 */
[----:B------:R-:W-:-:S02]  /*76d0*/  IADD3 R7, R6, -0x4e, RZ ;  /* 0xffffffb206077810 */ /* 0x000fc40007ffe0ff */
[C---:B------:R-:W-:Y:S01]  /*76e0*/  IADD3 R150, R6.reuse, -0x52, RZ ;  /* 0xffffffae06967810 */ /* 0x040fe20007ffe0ff */
[----:B------:R1:W-:Y:S01]  /*76f0*/  LDGSTS.E [R227+0x23800], [R164.64], !P2 ;  /* 0x23800000a4e37fae */ /* 0x0003e2000d121844 */
[----:B------:R-:W-:Y:S02]  /*7700*/  ISETP.GE.U32.AND P5, PT, R7, 0x7fffff93, PT ;  /* 0x7fffff930700780c */ /* 0x000fe40003fa6070 */
        /* <DEDUP_REMOVED lines=8> */
[----:B------:R-:W-:Y:S01]  /*7790*/  ISETP.GE.U32.AND P6, PT, R7, 0x7fffff87, PT ;  /* 0x7fffff870700780c */ /* 0x000fe20003fc6070 */
[----:B-1----:R-:W-:Y:S01]  /*77a0*/  CS2R R164, SRZ ;  /* 0x0000000000a47805 */ /* 0x002fe2000001ff00 */
[----:B------:R-:W-:Y:S01]  /*77b0*/  IADD3 R7, R6, -0x5e, RZ ;  /* 0xffffffa206077810 */ /* 0x000fe20007ffe0ff */
[----:B------:R4:W-:Y:S01]  /*77c0*/  LDGSTS.E [R226+0x21a00], [R172.64], !P5 ;  /* 0x21a00000ace27fae */ /* 0x0009e2000e921844 */
[----:B------:R-:W-:Y:S01]  /*77d0*/  ISETP.GE.U32.AND P0, PT, R150, 0x7fffff9a, PT ;  /* 0x7fffff9a9600780c */ /* 0x000fe20003f06070 */
[----:B--2---:R-:W-:Y:S01]  /*77e0*/  CS2R R166, SRZ ;  /* 0x0000000000a67805 */ /* 0x004fe2000001ff00 */
        /* <DEDUP_REMOVED lines=9> */
[----:B------:R-:W-:Y:S01]  /*7880*/  IADD3 R150, R6, -0x4f, RZ ;  /* 0xffffffb106967810 */ /* 0x000fe20007ffe0ff */
[----:B------:R1:W-:Y:S01]  /*7890*/  LDGSTS.E [R226+0x23a00], [R180.64], !P5 ;  /* 0x23a00000b4e27fae */ /* 0x0003e2000e921844 */
[----:B------:R-:W-:-:S02]  /*78a0*/  ISETP.GE.U32.AND P5, PT, R7, 0x7fffff8e, PT ;  /* 0x7fffff8e0700780c */ /* 0x000fc40003fa6070 */
[----:B------:R-:W-:Y:S01]  /*78b0*/  IADD3 R7, R6, -0x57, RZ ;  /* 0xffffffa906077810 */ /* 0x000fe20007ffe0ff */
[----:B------:R2:W-:Y:S01]  /*78c0*/  LDGSTS.E [R225+0x20400], [R182.64], !P4 ;  /* 0x20400000b6e17fae */ /* 0x0005e2000e121844 */
[----:B------:R-:W-:Y:S02]  /*78d0*/  ISETP.GE.U32.AND P6, PT, R150, 0x7fffff92, PT ;  /* 0x7fffff929600780c */ /* 0x000fe40003fc6070 */
[C---:B------:R-:W-:Y:S01]  /*78e0*/  IADD3 R150, R6.reuse, -0x5b, RZ ;  /* 0xffffffa506967810 */ /* 0x040fe20007ffe0ff */
[----:B------:R3:W-:Y:S01]  /*78f0*/  LDGSTS.E [R225+0x20c00], [R184.64], !P0 ;  /* 0x20c00000b8e17fae */ /* 0x0007e2000c121844 */
[----:B------:R-:W-:Y:S02]  /*7900*/  ISETP.GE.U32.AND P4, PT, R7, 0x7fffff8a, PT ;  /* 0x7fffff8a0700780c */ /* 0x000fe40003f86070 */
[----:B------:R-:W-:Y:S01]  /*7910*/  IADD3 R7, R6, -0x5f, RZ ;  /* 0xffffffa106077810 */ /* 0x000fe20007ffe0ff */
[----:B------:R5:W-:Y:S01]  /*7920*/  LDGSTS.E [R225+0x21400], [R186.64], !P3 ;  /* 0x21400000bae17fae */ /* 0x000be2000d921844 */
[----:B------:R-:W-:Y:S01]  /*7930*/  ISETP.GE.U32.AND P0, PT, R150, 0x7fffff86, PT ;  /* 0x7fffff869600780c */ /* 0x000fe20003f06070 */
[----:B-1----:R-:W-:Y:S01]  /*7940*/  CS2R R180, SRZ ;  /* 0x0000000000b47805 */ /* 0x002fe2000001ff00 */
[----:B------:R-:W-:Y:S01]  /*7950*/  ISETP.GE.U32.AND P3, PT, R7, 0x7fffff82, PT ;  /* 0x7fffff820700780c */ /* 0x000fe20003f66070 */
[----:B------:R4:W-:Y:S01]  /*7960*/  STL [R1+0x7c], RZ ;  /* 0x00007cff01007387 */ /* 0x0009e20000100800 */
[C---:B------:R-:W-:Y:S01]  /*7970*/  IADD3 R150, R6.reuse, -0x50, RZ ;  /* 0xffffffb006967810 */ /* 0x040fe20007ffe0ff */
[----:B--2---:R-:W-:Y:S01]  /*7980*/  CS2R R182, SRZ ;  /* 0x0000000000b67805 */ /* 0x004fe2000001ff00 */
[C---:B------:R-:W-:Y:S01]  /*7990*/  IADD3 R7, R6.reuse, -0x4c, RZ ;  /* 0xffffffb406077810 */ /* 0x040fe20007ffe0ff */
[----:B------:R1:W-:Y:S01]  /*79a0*/  LDGSTS.E [R225+0x21c00], [R188.64], !P6 ;  /* 0x21c00000bce17fae */ /* 0x0003e2000f121844 */
[----:B------:R-:W-:Y:S01]  /*79b0*/  IADD3 R151, R6, -0x60, RZ ;  /* 0xffffffa006977810 */ /* 0x000fe20007ffe0ff */
[----:B---3--:R-:W-:Y:S01]  /*79c0*/  CS2R R184, SRZ ;  /* 0x0000000000b87805 */ /* 0x008fe2000001ff00 */
[----:B------:R-:W-:Y:S01]  /*79d0*/  ISETP.GE.U32.AND P6, PT, R7, 0x7fffff95, PT ;  /* 0x7fffff950700780c */ /* 0x000fe20003fc6070 */
[----:B------:R2:W-:Y:S01]  /*79e0*/  LDGSTS.E [R225+0x22400], [R190.64], !P5 ;  /* 0x22400000bee17fae */ /* 0x0005e2000e921844 */
[----:B------:R-:W-:Y:S01]  /*79f0*/  ISETP.GE.U32.AND P5, PT, R150, 0x7fffff91, PT ;  /* 0x7fffff919600780c */ /* 0x000fe20003fa6070 */
[----:B-----5:R-:W-:Y:S01]  /*7a00*/  CS2R R186, SRZ ;  /* 0x0000000000ba7805 */ /* 0x020fe2000001ff00 */
[C---:B------:R-:W-:Y:S01]  /*7a10*/  IADD3 R150, R6.reuse, -0x58, RZ ;  /* 0xffffffa806967810 */ /* 0x040fe20007ffe0ff */
[----:B------:R3:W-:Y:S01]  /*7a20*/  LDGSTS.E [R225+0x22c00], [R192.64], !P4 ;  /* 0x22c00000c0e17fae */ /* 0x0007e2000e121844 */
[----:B------:R-:W-:-:S03]  /*7a30*/  IADD3 R7, R6, -0x54, RZ ;  /* 0xffffffac06077810 */ /* 0x000fc60007ffe0ff */
[----:B------:R5:W-:Y:S01]  /*7a40*/  LDGSTS.E [R225+0x23400], [R194.64], !P0 ;  /* 0x23400000c2e17fae */ /* 0x000be2000c121844 */
[----:B------:R-:W-:Y:S01]  /*7a50*/  ISETP.GE.U32.AND P0, PT, R150, 0x7fffff89, PT ;  /* 0x7fffff899600780c */ /* 0x000fe20003f06070 */
[----:B-1----:R-:W-:Y:S01]  /*7a60*/  CS2R R188, SRZ ;  /* 0x0000000000bc7805 */ /* 0x002fe2000001ff00 */
[----:B------:R-:W-:Y:S01]  /*7a70*/  ISETP.GE.U32.AND P4, PT, R7, 0x7fffff8d, PT ;  /* 0x7fffff8d0700780c */ /* 0x000fe20003f86070 */
[----:B------:R1:W-:Y:S01]  /*7a80*/  LDGSTS.E [R225+0x23c00], [R196.64], !P3 ;  /* 0x23c00000c4e17fae */ /* 0x0003e2000d921844 */
[----:B------:R-:W-:Y:S01]  /*7a90*/  ISETP.GE.AND P3, PT, R224, R214, PT ;  /* 0x000000d6e000720c */ /* 0x000fe20003f66270 */
[----:B--2---:R-:W-:Y:S01]  /*7aa0*/  CS2R R190, SRZ ;  /* 0x0000000000be7805 */ /* 0x004fe2000001ff00 */
[----:B------:R-:W-:Y:S01]  /*7ab0*/  IADD3 R7, R6, -0x5c, RZ ;  /* 0xffffffa406077810 */ /* 0x000fe20007ffe0ff */
[----:B------:R2:W-:Y:S01]  /*7ac0*/  LDGSTS.E [R222+0x20600], [R198.64], !P1 ;  /* 0x20600000c6de7fae */ /* 0x0005e2000c921844 */
[----:B------:R-:W-:Y:S01]  /*7ad0*/  ISETP.GT.AND P1, PT, R220, 0x5f, PT ;  /* 0x0000005fdc00780c */ /* 0x000fe20003f24270 */
[----:B---3--:R-:W-:Y:S01]  /*7ae0*/  CS2R R192, SRZ ;  /* 0x0000000000c07805 */ /* 0x008fe2000001ff00 */
[----:B------:R-:W-:Y:S01]  /*7af0*/  SEL R150, RZ, 0x4, P3 ;  /* 0x00000004ff967807 */ /* 0x000fe20001800000 */
[----:B------:R3:W-:Y:S01]  /*7b00*/  LDGSTS.E [R222+0x20e00], [R200.64], !P2 ;  /* 0x20e00000c8de7fae */ /* 0x0007e2000d121844 */
[----:B------:R-:W-:Y:S01]  /*7b10*/  ISETP.GE.U32.AND P3, PT, R7, 0x7fffff85, PT ;  /* 0x7fffff850700780c */ /* 0x000fe20003f66070 */
[----:B-----5:R-:W-:Y:S01]  /*7b20*/  CS2R R194, SRZ ;  /* 0x0000000000c27805 */ /* 0x020fe2000001ff00 */
[----:B------:R-:W-:Y:S01]  /*7b30*/  SEL R150, R150, RZ, P1 ;  /* 0x000000ff96967207 */ /* 0x000fe20000800000 */
[----:B------:R5:W-:Y:S01]  /*7b40*/  LDGSTS.E [R222+0x21600], [R202.64], !P6 ;  /* 0x21600000cade7fae */ /* 0x000be2000f121844 */
[----:B------:R-:W-:Y:S01]  /*7b50*/  ISETP.GE.U32.AND P1, PT, R151, 0x7fffff81, PT ;  /* 0x7fffff819700780c */ /* 0x000fe20003f26070 */
[----:B-1----:R-:W-:Y:S01]  /*7b60*/  CS2R R196, SRZ ;  /* 0x0000000000c47805 */ /* 0x002fe2000001ff00 */
[----:B------:R-:W-:Y:S01]  /*7b70*/  ISETP.NE.U32.AND P2, PT, R150, RZ, PT ;  /* 0x000000ff9600720c */ /* 0x000fe20003f45070 */
[----:B------:R1:W-:Y:S01]  /*7b80*/  LDGSTS.E [R222+0x21e00], [R204.64], !P5 ;  /* 0x21e00000ccde7fae */ /* 0x0003e2000e921844 */
[----:B--2---:R-:W-:Y:S01]  /*7b90*/  CS2R R198, SRZ ;  /* 0x0000000000c67805 */ /* 0x004fe2000001ff00 */
[----:B------:R-:W-:-:S02]  /*7ba0*/  CS2R R214, SRZ ;  /* 0x0000000000d67805 */ /* 0x000fc4000001ff00 */
[----:B------:R2:W-:Y:S01]  /*7bb0*/  LDGSTS.E [R222+0x22600], [R206.64], !P4 ;  /* 0x22600000cede7fae */ /* 0x0005e2000e121844 */
[----:B---3--:R-:W-:-:S03]  /*7bc0*/  CS2R R200, SRZ ;  /* 0x0000000000c87805 */ /* 0x008fc6000001ff00 */
[----:B------:R3:W-:Y:S01]  /*7bd0*/  LDGSTS.E [R222+0x22e00], [R208.64], !P0 ;  /* 0x22e00000d0de7fae */ /* 0x0007e2000c121844 */
[----:B------:R-:W-:Y:S01]  /*7be0*/  ISETP.GE.AND P0, PT, R220, 0x20, PT ;  /* 0x00000020dc00780c */ /* 0x000fe20003f06270 */
[----:B-----5:R-:W-:Y:S02]  /*7bf0*/  CS2R R202, SRZ ;  /* 0x0000000000ca7805 */ /* 0x020fe4000001ff00 */
[----:B------:R5:W-:Y:S01]  /*7c00*/  LDGSTS.E [R222+0x23600], [R210.64], !P3 ;  /* 0x23600000d2de7fae */ /* 0x000be2000d921844 */
[----:B-1----:R-:W-:-:S03]  /*7c10*/  CS2R R204, SRZ ;  /* 0x0000000000cc7805 */ /* 0x002fc6000001ff00 */
[----:B------:R1:W-:Y:S01]  /*7c20*/  LDGSTS.E [R222+0x23e00], [R212.64], !P1 ;  /* 0x23e00000d4de7fae */ /* 0x0003e2000c921844 */
[----:B--2---:R-:W-:-:S03]  /*7c30*/  CS2R R206, SRZ ;  /* 0x0000000000ce7805 */ /* 0x004fc6000001ff00 */
[----:B------:R-:W0:Y:S01]  /*7c40*/  LDGDEPBAR ;  /* 0x00000000000079af */ /* 0x000e220000000000 */
[----:B---3--:R-:W-:-:S03]  /*7c50*/  CS2R R208, SRZ ;  /* 0x0000000000d07805 */ /* 0x008fc6000001ff00 */
[----:B------:R4:W-:Y:S01]  /*7c60*/  LDGSTS.E [R221+0x10000], [R10.64], P2 ;  /* 0x100000000add7fae */ /* 0x0009e20009121844 */
[----:B-----5:R-:W-:-:S03]  /*7c70*/  CS2R R210, SRZ ;  /* 0x0000000000d27805 */ /* 0x020fc6000001ff00 */
[----:B------:R2:W-:Y:S01]  /*7c80*/  LDGSTS.E [R221+0x10400], [R86.64], P2 ;  /* 0x1040000056dd7fae */ /* 0x0005e20009121844 */
[----:B-1----:R-:W-:-:S03]  /*7c90*/  CS2R R212, SRZ ;  /* 0x0000000000d47805 */ /* 0x002fc6000001ff00 */
[----:B------:R1:W-:Y:S04]  /*7ca0*/  LDGSTS.E [R221+0x10800], [R84.64], P2 ;  /* 0x1080000054dd7fae */ /* 0x0003e80009121844 */
[----:B------:R3:W-:Y:S04]  /*7cb0*/  LDGSTS.E [R221+0x10c00], [R82.64], P2 ;  /* 0x10c0000052dd7fae */ /* 0x0007e80009121844 */
[----:B------:R5:W-:Y:S01]  /*7cc0*/  LDGSTS.E [R221+0x11000], [R80.64], P2 ;  /* 0x1100000050dd7fae */ /* 0x000be20009121844 */
[----:B--2---:R-:W-:-:S03]  /*7cd0*/  CS2R R86, SRZ ;  /* 0x0000000000567805 */ /* 0x004fc6000001ff00 */
[----:B------:R2:W-:Y:S01]  /*7ce0*/  LDGSTS.E [R221+0x11400], [R78.64], P2 ;  /* 0x114000004edd7fae */ /* 0x0005e20009121844 */
[----:B-1----:R-:W-:-:S03]  /*7cf0*/  CS2R R84, SRZ ;  /* 0x0000000000547805 */ /* 0x002fc6000001ff00 */
[----:B------:R1:W-:Y:S01]  /*7d00*/  LDGSTS.E [R221+0x11800], [R76.64], P2 ;  /* 0x118000004cdd7fae */ /* 0x0003e20009121844 */
[----:B---3--:R-:W-:-:S03]  /*7d10*/  CS2R R82, SRZ ;  /* 0x0000000000527805 */ /* 0x008fc6000001ff00 */
[----:B------:R3:W-:Y:S01]  /*7d20*/  LDGSTS.E [R221+0x11c00], [R74.64], P2 ;  /* 0x11c000004add7fae */ /* 0x0007e20009121844 */
[----:B-----5:R-:W-:-:S03]  /*7d30*/  CS2R R80, SRZ ;  /* 0x0000000000507805 */ /* 0x020fc6000001ff00 */
[----:B------:R5:W-:Y:S01]  /*7d40*/  LDGSTS.E [R221+0x12000], [R72.64], P2 ;  /* 0x1200000048dd7fae */ /* 0x000be20009121844 */
[----:B--2---:R-:W-:-:S03]  /*7d50*/  CS2R R78, SRZ ;  /* 0x00000000004e7805 */ /* 0x004fc6000001ff00 */
[----:B------:R4:W-:Y:S01]  /*7d60*/  STL [R1+0x1c0], RZ ;  /* 0x0001c0ff01007387 */ /* 0x0009e20000100800 */
[----:B-1----:R-:W-:-:S03]  /*7d70*/  CS2R R76, SRZ ;  /* 0x00000000004c7805 */ /* 0x002fc6000001ff00 */
[----:B------:R1:W-:Y:S01]  /*7d80*/  LDGSTS.E [R221+0x12400], [R70.64], P2 ;  /* 0x1240000046dd7fae */ /* 0x0003e20009121844 */
[----:B---3--:R-:W-:-:S03]  /*7d90*/  CS2R R74, SRZ ;  /* 0x00000000004a7805 */ /* 0x008fc6000001ff00 */
[----:B------:R4:W-:Y:S01]  /*7da0*/  STL [R1+0x1c4], RZ ;  /* 0x0001c4ff01007387 */ /* 0x0009e20000100800 */
[----:B-----5:R-:W-:-:S03]  /*7db0*/  CS2R R72, SRZ ;  /* 0x0000000000487805 */ /* 0x020fc6000001ff00 */
[----:B------:R2:W-:Y:S04]  /*7dc0*/  LDGSTS.E [R221+0x12800], [R68.64], P2 ;  /* 0x1280000044dd7fae */ /* 0x0005e80009121844 */
[----:B------:R4:W-:Y:S01]  /*7dd0*/  STL [R1+0x1c8], RZ ;  /* 0x0001c8ff01007387 */ /* 0x0009e20000100800 */
[----:B-1----:R-:W-:-:S03]  /*7de0*/  CS2R R70, SRZ ;  /* 0x0000000000467805 */ /* 0x002fc6000001ff00 */
[----:B------:R1:W-:Y:S04]  /*7df0*/  LDGSTS.E [R221+0x12c00], [R66.64], P2 ;  /* 0x12c0000042dd7fae */ /* 0x0003e80009121844 */
[----:B------:R4:W-:Y:S01]  /*7e00*/  STL [R1+0x1cc], RZ ;  /* 0x0001ccff01007387 */ /* 0x0009e20000100800 */
[----:B--2---:R-:W-:-:S03]  /*7e10*/  CS2R R68, SRZ ;  /* 0x0000000000447805 */ /* 0x004fc6000001ff00 */
        /* <DEDUP_REMOVED lines=43> */
[----:B------:R4:W-:Y:S04]  /*80d0*/  STL [R1+0x188], RZ ;  /* 0x000188ff01007387 */ /* 0x0009e80000100800 */
[----:B------:R4:W-:Y:S04]  /*80e0*/  LDGSTS.E [R221+0x16c00], [R34.64], P2 ;  /* 0x16c0000022dd7fae */ /* 0x0009e80009121844 */
[----:B------:R4:W-:Y:S04]  /*80f0*/  STL [R1+0x18c], RZ ;  /* 0x00018cff01007387 */ /* 0x0009e80000100800 */
[----:B------:R1:W-:Y:S04]  /*8100*/  LDGSTS.E [R221+0x17000], [R22.64], P2 ;  /* 0x1700000016dd7fae */ /* 0x0003e80009121844 */
[----:B------:R4:W-:Y:S04]  /*8110*/  STL [R1+0x170], RZ ;  /* 0x000170ff01007387 */ /* 0x0009e80000100800 */
        /* <DEDUP_REMOVED lines=22> */
[----:B--2---:R-:W-:-:S03]  /*8280*/  CS2R R142, SRZ ;  /* 0x00000000008e7805 */ /* 0x004fc6000001ff00 */
[----:B------:R2:W-:Y:S04]  /*8290*/  LDGSTS.E [R218+0x11a00], [R138.64], P2 ;  /* 0x11a000008ada7fae */ /* 0x0005e80009121844 */
[----:B------:R4:W-:Y:S01]  /*82a0*/  STL [R1+0x48], RZ ;  /* 0x000048ff01007387 */ /* 0x0009e20000100800 */
[----:B---3--:R-:W-:-:S03]  /*82b0*/  CS2R R140, SRZ ;  /* 0x00000000008c7805 */ /* 0x008fc6000001ff00 */
        /* <DEDUP_REMOVED lines=16> */
[----:B------:R4:W-:Y:S01]  /*83c0*/  STL [R1], RZ ;  /* 0x000000ff01007387 */ /* 0x0009e20000100800 */
[----:B---3--:R-:W-:-:S03]  /*83d0*/  CS2R R128, SRZ ;  /* 0x0000000000807805 */ /* 0x008fc6000001ff00 */
[----:B------:R1:W-:Y:S04]  /*83e0*/  LDGSTS.E [R218+0x13600], [R124.64], P2 ;  /* 0x136000007cda7fae */ /* 0x0003e80009121844 */
[----:B------:R4:W-:Y:S04]  /*83f0*/  STL [R1+0x4], RZ ;  /* 0x000004ff01007387 */ /* 0x0009e80000100800 */
[----:B------:R1:W-:Y:S04]  /*8400*/  LDGSTS.E [R218+0x13a00], [R122.64], P2 ;  /* 0x13a000007ada7fae */ /* 0x0003e80009121844 */
[----:B------:R4:W-:Y:S04]  /*8410*/  STL [R1+0x8], RZ ;  /* 0x000008ff01007387 */ /* 0x0009e80000100800 */
[----:B------:R1:W-:Y:S04]  /*8420*/  LDGSTS.E [R218+0x13e00], [R120.64], P2 ;  /* 0x13e0000078da7fae */ /* 0x0003e80009121844 */
[----:B------:R4:W-:Y:S04]  /*8430*/  STL [R1+0xc], RZ ;  /* 0x00000cff01007387 */ /* 0x0009e80000100800 */
[----:B------:R1:W-:Y:S04]  /*8440*/  LDGSTS.E [R218+0x14200], [R118.64], P2 ;  /* 0x1420000076da7fae */ /* 0x0003e80009121844 */
        /* <DEDUP_REMOVED lines=12> */
[----:B------:R1:W-:Y:S01]  /*8510*/  LDGSTS.E [R218+0x17600], [R92.64], P2 ;  /* 0x176000005cda7fae */ /* 0x0003e20009121844 */
[----:B--2---:R-:W-:-:S03]  /*8520*/  CS2R R98, SRZ ;  /* 0x0000000000627805 */ /* 0x004fc6000001ff00 */
[----:B------:R2:W-:Y:S01]  /*8530*/  LDGSTS.E [R218+0x17a00], [R90.64], P2 ;  /* 0x17a000005ada7fae */ /* 0x0005e20009121844 */
[----:B---3--:R-:W-:-:S03]  /*8540*/  CS2R R96, SRZ ;  /* 0x0000000000607805 */ /* 0x008fc6000001ff00 */
[----:B------:R3:W-:Y:S01]  /*8550*/  LDGSTS.E [R218+0x17e00], [R88.64], P2 ;  /* 0x17e0000058da7fae */ /* 0x0007e20009121844 */
[----:B-----5:R-:W-:-:S03]  /*8560*/  CS2R R94, SRZ ;  /* 0x00000000005e7805 */ /* 0x020fc6000001ff00 */
[----:B------:R-:W0:Y:S01]  /*8570*/  LDGDEPBAR ;  /* 0x00000000000079af */ /* 0x000e220000000000 */
[----:B-1----:R-:W-:Y:S01]  /*8580*/  CS2R R92, SRZ ;  /* 0x00000000005c7805 */ /* 0x002fe2000001ff00 */
[----:B--2---:R-:W-:Y:S01]  /*8590*/  CS2R R90, SRZ ;  /* 0x00000000005a7805 */ /* 0x004fe2000001ff00 */
[----:B---3--:R-:W-:Y:S01]  /*85a0*/  CS2R R88, SRZ ;  /* 0x0000000000587805 */ /* 0x008fe2000001ff00 */
[----:B------:R-:W-:Y:S01]  /*85b0*/  CS2R R218, SRZ ;  /* 0x0000000000da7805 */ /* 0x000fe2000001ff00 */
[----:B------:R-:W-:Y:S05]  /*85c0*/  @!P0 BRA `(.L_x_0) ;  /* 0x0000a51000008947 */ /* 0x000fea0003800000 */
[----:B----4-:R-:W2:Y:S04]  /*85d0*/  LDL.LU R163, [R1+0x20] ;  /* 0x0000200001a37983 */ /* 0x010ea80000300800 */
[----:B------:R-:W3:Y:S04]  /*85e0*/  LDL.LU R160, [R1+0x24] ;  /* 0x0000240001a07983 */ /* 0x000ee80000300800 */
[----:B------:R-:W4:Y:S04]  /*85f0*/  LDL.LU R161, [R1+0x28] ;  /* 0x0000280001a17983 */ /* 0x000f280000300800 */
[----:B------:R-:W5:Y:S04]  /*8600*/  LDL.LU R158, [R1+0x2c] ;  /* 0x00002c00019e7983 */ /* 0x000f680000300800 */
[----:B------:R-:W5:Y:S04]  /*8610*/  LDL.LU R159, [R1+0x30] ;  /* 0x00003000019f7983 */ /* 0x000f680000300800 */
[----:B------:R-:W5:Y:S04]  /*8620*/  LDL.LU R156, [R1+0x34] ;  /* 0x00003400019c7983 */ /* 0x000f680000300800 */
[----:B------:R-:W5:Y:S04]  /*8630*/  LDL.LU R157, [R1+0x38] ;  /* 0x00003800019d7983 */ /* 0x000f680000300800 */
[----:B------:R-:W5:Y:S04]  /*8640*/  LDL.LU R154, [R1+0x3c] ;  /* 0x00003c00019a7983 */ /* 0x000f680000300800 */
[----:B------:R-:W5:Y:S04]  /*8650*/  LDL.LU R155, [R1+0x50] ;  /* 0x00005000019b7983 */ /* 0x000f680000300800 */
[----:B------:R-:W5:Y:S01]  /*8660*/  LDL.LU R152, [R1+0x54] ;  /* 0x0000540001987983 */ /* 0x000f620000300800 */
[----:B------:R-:W-:-:S02]  /*8670*/  SHF.R.S32.HI R40, RZ, 0x1f, R0 ;  /* 0x0000001fff287819 */ /* 0x000fc40000011400 */
[C---:B------:R-:W-:Y:S01]  /*8680*/  IADD3 R8, P3, R0.reuse, R5, RZ ;  /* 0x0000000500087210 */ /* 0x040fe20007f7e0ff */
[----:B------:R-:W5:Y:S01]  /*8690*/  LDL.LU R153, [R1+0x58] ;  /* 0x0000580001997983 */ /* 0x000f620000300800 */
[C---:B------:R-:W-:Y:S02]  /*86a0*/  IADD3 R9, P2, R0.reuse, R16, RZ ;  /* 0x0000001000097210 */ /* 0x040fe40007f5e0ff */
[C---:B------:R-:W-:Y:S01]  /*86b0*/  IADD3 R6, P6, R0.reuse, R3, RZ ;  /* 0x0000000300067210 */ /* 0x040fe20007fde0ff */
[----:B------:R-:W5:Y:S01]  /*86c0*/  LDL.LU R151, [R1+0x5c] ;  /* 0x00005c0001977983 */ /* 0x000f620000300800 */
[----:B------:R-:W-:Y:S02]  /*86d0*/  LEA.HI.X.SX32 R221, R5, R40, 0x1, P3 ;  /* 0x0000002805dd7211 */ /* 0x000fe400018f0eff */
[C---:B------:R-:W-:Y:S01]  /*86e0*/  IADD3 R10, P1, R0.reuse, R17, RZ ;  /* 0x00000011000a7210 */ /* 0x040fe20007f3e0ff */
[----:B------:R-:W5:Y:S01]  /*86f0*/  LDL.LU R173, [R1+0x60] ;  /* 0x0000600001ad7983 */ /* 0x000f620000300800 */
[----:B------:R-:W-:-:S02]  /*8700*/  IADD3 R11, P0, R0, R18, RZ ;  /* 0x00000012000b7210 */ /* 0x000fc40007f1e0ff */
[C---:B------:R-:W-:Y:S01]  /*8710*/  IADD3 R15, P3, R0.reuse, R26, RZ ;  /* 0x0000001a000f7210 */ /* 0x040fe20007f7e0ff */
[----:B------:R-:W5:Y:S01]  /*8720*/  LDL.LU R170, [R1+0x64] ;  /* 0x0000640001aa7983 */ /* 0x000f620000300800 */
[----:B------:R-:W-:Y:S02]  /*8730*/  IADD3 R7, P5, R0, R4, RZ ;  /* 0x0000000400077210 */ /* 0x000fe40007fbe0ff */
[-C--:B------:R-:W-:Y:S01]  /*8740*/  LEA.HI.X.SX32 R222, R16, R40.reuse, 0x1, P2 ;  /* 0x0000002810de7211 */ /* 0x080fe200010f0eff */
[----:B------:R-:W5:Y:S01]  /*8750*/  LDL.LU R171, [R1+0x68] ;  /* 0x0000680001ab7983 */ /* 0x000f620000300800 */
[C---:B------:R-:W-:Y:S02]  /*8760*/  IADD3 R12, P4, R0.reuse, R19, RZ ;  /* 0x00000013000c7210 */ /* 0x040fe40007f9e0ff */
[----:B------:R-:W-:Y:S02]  /*8770*/  IADD3 R16, P2, R0, R27, RZ ;  /* 0x0000001b00107210 */ /* 0x000fe40007f5e0ff */
[----:B------:R-:W-:-:S02]  /*8780*/  LEA.HI.X.SX32 R179, R3, R40, 0x1, P6 ;  /* 0x0000002803b37211 */ /* 0x000fc400030f0eff */
[----:B------:R-:W-:Y:S02]  /*8790*/  IADD3 R13, P6, R0, R24, RZ ;  /* 0x00000018000d7210 */ /* 0x000fe40007fde0ff */
[-C--:B------:R-:W-:Y:S02]  /*87a0*/  LEA.HI.X.SX32 R223, R17, R40.reuse, 0x1, P1 ;  /* 0x0000002811df7211 */ /* 0x080fe400008f0eff */
[-C--:B------:R-:W-:Y:S02]  /*87b0*/  LEA.HI.X.SX32 R224, R18, R40.reuse, 0x1, P0 ;  /* 0x0000002812e07211 */ /* 0x080fe400000f0eff */
[-C--:B------:R-:W-:Y:S02]  /*87c0*/  LEA.HI.X.SX32 R228, R26, R40.reuse, 0x1, P3 ;  /* 0x000000281ae47211 */ /* 0x080fe400018f0eff */
[----:B------:R-:W-:Y:S02]  /*87d0*/  LEA.HI.X.SX32 R220, R4, R40, 0x1, P5 ;  /* 0x0000002804dc7211 */ /* 0x000fe400028f0eff */
[----:B------:R-:W-:-:S02]  /*87e0*/  IADD3 R17, P1, R0, R28, RZ ;  /* 0x0000001c00117210 */ /* 0x000fc40007f3e0ff */
[C---:B------:R-:W-:Y:S02]  /*87f0*/  IADD3 R18, P0, R0.reuse, R29, RZ ;  /* 0x0000001d00127210 */ /* 0x040fe40007f1e0ff */
[C---:B------:R-:W-:Y:S02]  /*8800*/  IADD3 R22, P3, R0.reuse, R33, RZ ;  /* 0x0000002100167210 */ /* 0x040fe40007f7e0ff */
[C---:B------:R-:W-:Y:S02]  /*8810*/  IADD3 R14, P5, R0.reuse, R25, RZ ;  /* 0x00000019000e7210 */ /* 0x040fe40007fbe0ff */
[-C--:B------:R-:W-:Y:S02]  /*8820*/  LEA.HI.X.SX32 R225, R19, R40.reuse, 0x1, P4 ;  /* 0x0000002813e17211 */ /* 0x080fe400020f0eff */
[----:B------:R-:W-:Y:S02]  /*8830*/  LEA.HI.X.SX32 R229, R27, R40, 0x1, P2 ;  /* 0x000000281be57211 */ /* 0x000fe400010f0eff */
[----:B------:R-:W-:-:S02]  /*8840*/  IADD3 R19, P4, R0, R30, RZ ;  /* 0x0000001e00137210 */ /* 0x000fc40007f9e0ff */
[----:B------:R-:W-:Y:S02]  /*8850*/  IADD3 R23, P2, R0, R236, RZ ;  /* 0x000000ec00177210 */ /* 0x000fe40007f5e0ff */
[-C--:B------:R-:W-:Y:S02]  /*8860*/  LEA.HI.X.SX32 R226, R24, R40.reuse, 0x1, P6 ;  /* 0x0000002818e27211 */ /* 0x080fe400030f0eff */
[----:B------:R-:W-:Y:S02]  /*8870*/  IADD3 R20, P6, R0, R31, RZ ;  /* 0x0000001f00147210 */ /* 0x000fe40007fde0ff */
[-C--:B------:R-:W-:Y:S02]  /*8880*/  LEA.HI.X.SX32 R230, R28, R40.reuse, 0x1, P1 ;  /* 0x000000281ce67211 */ /* 0x080fe400008f0eff */
[-C--:B------:R-:W-:Y:S02]  /*8890*/  LEA.HI.X.SX32 R231, R29, R40.reuse, 0x1, P0 ;  /* 0x000000281de77211 */ /* 0x080fe400000f0eff */
[----:B------:R-:W-:-:S02]  /*88a0*/  LEA.HI.X.SX32 R235, R33, R40, 0x1, P3 ;  /* 0x0000002821eb7211 */ /* 0x000fc400018f0eff */
[----:B------:R-:W-:Y:S02]  /*88b0*/  LEA.HI.X.SX32 R227, R25, R40, 0x1, P5 ;  /* 0x0000002819e37211 */ /* 0x000fe400028f0eff */
[C---:B------:R-:W-:Y:S02]  /*88c0*/  IADD3 R24, P1, R0.reuse, R237, RZ ;  /* 0x000000ed00187210 */ /* 0x040fe40007f3e0ff */
[C---:B------:R-:W-:Y:S02]  /*88d0*/  IADD3 R29, P3, R0.reuse, R242, RZ ;  /* 0x000000f2001d7210 */ /* 0x040fe40007f7e0ff */
[C---:B------:R-:W-:Y:S02]  /*88e0*/  IADD3 R21, P5, R0.reuse, R32, RZ ;  /* 0x0000002000157210 */ /* 0x040fe40007fbe0ff */
[----:B------:R-:W-:Y:S02]  /*88f0*/  IADD3 R25, P0, R0, R238, RZ ;  /* 0x000000ee00197210 */ /* 0x000fe40007f1e0ff */
[----:B------:R-:W-:-:S02]  /*8900*/  LEA.HI.X.SX32 R232, R30, R40, 0x1, P4 ;  /* 0x000000281ee87211 */ /* 0x000fc400020f0eff */
[-C--:B------:R-:W-:Y:S02]  /*8910*/  LEA.HI.X.SX32 R236, R236, R40.reuse, 0x1, P2 ;  /* 0x00000028ecec7211 */ /* 0x080fe400010f0eff */
[C---:B------:R-:W-:Y:S02]  /*8920*/  IADD3 R26, P4, R0.reuse, R239, RZ ;  /* 0x000000ef001a7210 */ /* 0x040fe40007f9e0ff */
[C---:B------:R-:W-:Y:S02]  /*8930*/  IADD3 R30, P2, R0.reuse, R243, RZ ;  /* 0x000000f3001e7210 */ /* 0x040fe40007f5e0ff */
[----:B------:R-:W-:Y:S02]  /*8940*/  LEA.HI.X.SX32 R233, R31, R40, 0x1, P6 ;  /* 0x000000281fe97211 */ /* 0x000fe400030f0eff */
[----:B------:R-:W-:Y:S02]  /*8950*/  IADD3 R27, P6, R0, R240, RZ ;  /* 0x000000f0001b7210 */ /* 0x000fe40007fde0ff */
[----:B------:R-:W-:-:S02]  /*8960*/  LEA.HI.X.SX32 R237, R237, R40, 0x1, P1 ;  /* 0x00000028eded7211 */ /* 0x000fc400008f0eff */
[-C--:B------:R-:W-:Y:S02]  /*8970*/  LEA.HI.X.SX32 R242, R242, R40.reuse, 0x1, P3 ;  /* 0x00000028f2f27211 */ /* 0x080fe400018f0eff */
[----:B------:R-:W-:Y:S02]  /*8980*/  LEA.HI.X.SX32 R234, R32, R40, 0x1, P5 ;  /* 0x0000002820ea7211 */ /* 0x000fe400028f0eff */
[----:B------:R-:W-:Y:S02]  /*8990*/  IADD3 R31, P1, R0, R244, RZ ;  /* 0x000000f4001f7210 */ /* 0x000fe40007f3e0ff */
[----:B------:R-:W-:Y:S02]  /*89a0*/  LEA.HI.X.SX32 R238, R238, R40, 0x1, P0 ;  /* 0x00000028eeee7211 */ /* 0x000fe400000f0eff */
[C---:B------:R-:W-:Y:S02]  /*89b0*/  IADD3 R36, P3, R0.reuse, R249, RZ ;  /* 0x000000f900247210 */ /* 0x040fe40007f7e0ff */
[----:B------:R-:W-:-:S02]  /*89c0*/  IADD3 R32, P0, R0, R245, RZ ;  /* 0x000000f500207210 */ /* 0x000fc40007f1e0ff */
[-C--:B------:R-:W-:Y:S02]  /*89d0*/  LEA.HI.X.SX32 R239, R239, R40.reuse, 0x1, P4 ;  /* 0x00000028efef7211 */ /* 0x080fe400020f0eff */
[----:B------:R-:W-:Y:S02]  /*89e0*/  LEA.HI.X.SX32 R243, R243, R40, 0x1, P2 ;  /* 0x00000028f3f37211 */ /* 0x000fe400010f0eff */
[C---:B------:R-:W-:Y:S02]  /*89f0*/  IADD3 R33, P4, R0.reuse, R246, RZ ;  /* 0x000000f600217210 */ /* 0x040fe40007f9e0ff */
[C---:B------:R-:W-:Y:S02]  /*8a00*/  IADD3 R37, P2, R0.reuse, R250, RZ ;  /* 0x000000fa00257210 */ /* 0x040fe40007f5e0ff */
[----:B------:R-:W-:Y:S02]  /*8a10*/  IADD3 R28, P5, R0, R241, RZ ;  /* 0x000000f1001c7210 */ /* 0x000fe40007fbe0ff */
[----:B------:R-:W-:-:S02]  /*8a20*/  LEA.HI.X.SX32 R240, R240, R40, 0x1, P6 ;  /* 0x00000028f0f07211 */ /* 0x000fc400030f0eff */
[----:B------:R-:W-:Y:S02]  /*8a30*/  IADD3 R34, P6, R0, R247, RZ ;  /* 0x000000f700227210 */ /* 0x000fe40007fde0ff */
[-C--:B------:R-:W-:Y:S02]  /*8a40*/  LEA.HI.X.SX32 R244, R244, R40.reuse, 0x1, P1 ;  /* 0x00000028f4f47211 */ /* 0x080fe400008f0eff */
[-C--:B------:R-:W-:Y:S02]  /*8a50*/  LEA.HI.X.SX32 R249, R249, R40.reuse, 0x1, P3 ;  /* 0x00000028f9f97211 */ /* 0x080fe400018f0eff */
[C---:B------:R-:W-:Y:S02]  /*8a60*/  IADD3 R38, P1, R0.reuse, R251, RZ ;  /* 0x000000fb00267210 */ /* 0x040fe40007f3e0ff */
[----:B------:R-:W-:Y:S02]  /*8a70*/  LEA.HI.X.SX32 R245, R245, R40, 0x1, P0 ;  /* 0x00000028f5f57211 */ /* 0x000fe400000f0eff */
[----:B------:R-:W-:-:S02]  /*8a80*/  IADD3 R39, P0, R0, R252, RZ ;  /* 0x000000fc00277210 */ /* 0x000fc40007f1e0ff */
[-C--:B------:R-:W-:Y:S02]  /*8a90*/  LEA.HI.X.SX32 R246, R246, R40.reuse, 0x1, P4 ;  /* 0x00000028f6f67211 */ /* 0x080fe400020f0eff */
[-C--:B------:R-:W-:Y:S02]  /*8aa0*/  LEA.HI.X.SX32 R250, R250, R40.reuse, 0x1, P2 ;  /* 0x00000028fafa7211 */ /* 0x080fe400010f0eff */
[----:B------:R-:W-:Y:S02]  /*8ab0*/  LEA.HI.X.SX32 R241, R241, R40, 0x1, P5 ;  /* 0x00000028f1f17211 */ /* 0x000fe400028f0eff */
[----:B------:R-:W-:Y:S02]  /*8ac0*/  IADD3 R35, P5, R0, R248, RZ ;  /* 0x000000f800237210 */ /* 0x000fe40007fbe0ff */
[-C--:B------:R-:W-:Y:S02]  /*8ad0*/  LEA.HI.X.SX32 R247, R247, R40.reuse, 0x1, P6 ;  /* 0x00000028f7f77211 */ /* 0x080fe400030f0eff */
[----:B------:R-:W-:-:S02]  /*8ae0*/  LEA.HI.X.SX32 R251, R251, R40, 0x1, P1 ;  /* 0x00000028fbfb7211 */ /* 0x000fc400008f0eff */
[-C--:B------:R-:W-:Y:S02]  /*8af0*/  LEA.HI.X.SX32 R252, R252, R40.reuse, 0x1, P0 ;  /* 0x00000028fcfc7211 */ /* 0x080fe400000f0eff */
[----:B------:R-:W-:Y:S02]  /*8b00*/  LEA.HI.X.SX32 R248, R248, R40, 0x1, P5 ;  /* 0x00000028f8f87211 */ /* 0x000fe400028f0eff */
[C---:B--2---:R-:W-:Y:S02]  /*8b10*/  IADD3 R100, P4, R0.reuse, R163, RZ ;  /* 0x000000a300647210 */ /* 0x044fe40007f9e0ff */
[C---:B---3--:R-:W-:Y:S02]  /*8b20*/  IADD3 R101, P6, R0.reuse, R160, RZ ;  /* 0x000000a000657210 */ /* 0x048fe40007fde0ff */
[C---:B----4-:R-:W-:Y:S02]  /*8b30*/  IADD3 R102, P5, R0.reuse, R161, RZ ;  /* 0x000000a100667210 */ /* 0x050fe40007fbe0ff */
[----:B-----5:R-:W-:-:S02]  /*8b40*/  IADD3 R103, P3, R0, R158, RZ ;  /* 0x0000009e00677210 */ /* 0x020fc40007f7e0ff */
[----:B------:R-:W-:-:S03]  /*8b50*/  IADD3 R104, P2, R0, R159, RZ ;  /* 0x0000009f00687210 */ /* 0x000fc60007f5e0ff */
[----:B------:R1:W-:Y:S01]  /*8b60*/  STL [R1+0x688], R103 ;  /* 0x0006886701007387 */ /* 0x0003e20000100800 */
[----:B------:R-:W-:-:S03]  /*8b70*/  IADD3 R105, P1, R0, R156, RZ ;  /* 0x0000009c00697210 */ /* 0x000fc60007f3e0ff */
[----:B------:R2:W-:Y:S01]  /*8b80*/  STL [R1+0x684], R104 ;  /* 0x0006846801007387 */ /* 0x0005e20000100800 */
[----:B------:R-:W-:-:S03]  /*8b90*/  IADD3 R106, P0, R0, R157, RZ ;  /* 0x0000009d006a7210 */ /* 0x000fc60007f1e0ff */
[----:B------:R3:W-:Y:S01]  /*8ba0*/  STL [R1+0x680], R105 ;  /* 0x0006806901007387 */ /* 0x0007e20000100800 */
[----:B-1----:R-:W-:Y:S02]  /*8bb0*/  LEA.HI.X.SX32 R103, R163, R40, 0x1, P4 ;  /* 0x00000028a3677211 */ /* 0x002fe400020f0eff */
[----:B------:R-:W-:Y:S01]  /*8bc0*/  IADD3 R107, P4, R0, R154, RZ ;  /* 0x0000009a006b7210 */ /* 0x000fe20007f9e0ff */
[----:B------:R1:W-:Y:S01]  /*8bd0*/  STL [R1+0x67c], R106 ;  /* 0x00067c6a01007387 */ /* 0x0003e20000100800 */
[-C--:B--2---:R-:W-:Y:S02]  /*8be0*/  LEA.HI.X.SX32 R104, R160, R40.reuse, 0x1, P6 ;  /* 0x00000028a0687211 */ /* 0x084fe400030f0eff */
[C---:B------:R-:W-:Y:S01]  /*8bf0*/  IADD3 R108, P6, R0.reuse, R155, RZ ;  /* 0x0000009b006c7210 */ /* 0x040fe20007fde0ff */
[----:B------:R2:W-:Y:S01]  /*8c00*/  STL [R1+0x678], R107 ;  /* 0x0006786b01007387 */ /* 0x0005e20000100800 */
[----:B---3--:R-:W-:Y:S02]  /*8c10*/  LEA.HI.X.SX32 R105, R161, R40, 0x1, P5 ;  /* 0x00000028a1697211 */ /* 0x008fe400028f0eff */
[----:B------:R-:W-:Y:S01]  /*8c20*/  IADD3 R109, P5, R0, R152, RZ ;  /* 0x00000098006d7210 */ /* 0x000fe20007fbe0ff */
[----:B------:R-:W3:Y:S04]  /*8c30*/  LDL.LU R168, [R1+0x6c] ;  /* 0x00006c0001a87983 */ /* 0x000ee80000300800 */
[----:B------:R4:W-:Y:S04]  /*8c40*/  STL [R1+0x674], R108 ;  /* 0x0006746c01007387 */ /* 0x0009e80000100800 */
[----:B------:R-:W5:Y:S01]  /*8c50*/  LDL.LU R169, [R1+0xd0] ;  /* 0x0000d00001a97983 */ /* 0x000f620000300800 */
[----:B-1----:R-:W-:-:S03]  /*8c60*/  LEA.HI.X.SX32 R106, R158, R40, 0x1, P3 ;  /* 0x000000289e6a7211 */ /* 0x002fc600018f0eff */
[----:B------:R1:W-:Y:S04]  /*8c70*/  STL [R1+0x670], R109 ;  /* 0x0006706d01007387 */ /* 0x0003e80000100800 */
[----:B------:R-:W5:Y:S01]  /*8c80*/  LDL.LU R162, [R1+0xd4] ;  /* 0x0000d40001a27983 */ /* 0x000f620000300800 */
[C---:B------:R-:W-:Y:S02]  /*8c90*/  IADD3 R110, P3, R0.reuse, R153, RZ ;  /* 0x00000099006e7210 */ /* 0x040fe40007f7e0ff */
[-C--:B--2---:R-:W-:Y:S02]  /*8ca0*/  LEA.HI.X.SX32 R107, R159, R40.reuse, 0x1, P2 ;  /* 0x000000289f6b7211 */ /* 0x084fe400010f0eff */
[----:B------:R-:W-:Y:S01]  /*8cb0*/  IADD3 R111, P2, R0, R151, RZ ;  /* 0x00000097006f7210 */ /* 0x000fe20007f5e0ff */
[----:B------:R2:W-:Y:S01]  /*8cc0*/  STL [R1+0x66c], R110 ;  /* 0x00066c6e01007387 */ /* 0x0005e20000100800 */
[----:B----4-:R-:W-:-:S02]  /*8cd0*/  LEA.HI.X.SX32 R108, R156, R40, 0x1, P1 ;  /* 0x000000289c6c7211 */ /* 0x010fc400008f0eff */
[C---:B------:R-:W-:Y:S01]  /*8ce0*/  IADD3 R112, P1, R0.reuse, R173, RZ ;  /* 0x000000ad00707210 */ /* 0x040fe20007f3e0ff */
[----:B------:R-:W4:Y:S01]  /*8cf0*/  LDL.LU R163, [R1+0xd8] ;  /* 0x0000d80001a37983 */ /* 0x000f220000300800 */
[----:B-1----:R-:W-:Y:S02]  /*8d00*/  LEA.HI.X.SX32 R109, R157, R40, 0x1, P0 ;  /* 0x000000289d6d7211 */ /* 0x002fe400000f0eff */
[----:B------:R-:W-:Y:S01]  /*8d10*/  IADD3 R113, P0, R0, R170, RZ ;  /* 0x000000aa00717210 */ /* 0x000fe20007f1e0ff */
[----:B------:R1:W-:Y:S01]  /*8d20*/  STL [R1+0x668], R111 ;  /* 0x0006686f01007387 */ /* 0x0003e20000100800 */
[----:B--2---:R-:W-:-:S03]  /*8d30*/  LEA.HI.X.SX32 R110, R154, R40, 0x1, P4 ;  /* 0x000000289a6e7211 */ /* 0x004fc600020f0eff */
[----:B------:R-:W2:Y:S01]  /*8d40*/  LDL.LU R160, [R1+0xdc] ;  /* 0x0000dc0001a07983 */ /* 0x000ea20000300800 */
[----:B------:R-:W-:-:S03]  /*8d50*/  IADD3 R114, P4, R0, R171, RZ ;  /* 0x000000ab00727210 */ /* 0x000fc60007f9e0ff */
[----:B------:R1:W-:Y:S02]  /*8d60*/  STL [R1+0x664], R112 ;  /* 0x0006647001007387 */ /* 0x0003e40000100800 */
[-C--:B-1----:R-:W-:Y:S02]  /*8d70*/  LEA.HI.X.SX32 R111, R155, R40.reuse, 0x1, P6 ;  /* 0x000000289b6f7211 */ /* 0x082fe400030f0eff */
[----:B------:R-:W2:Y:S04]  /*8d80*/  LDL.LU R161, [R1+0xf0] ;  /* 0x0000f00001a17983 */ /* 0x000ea80000300800 */
[----:B------:R-:W2:Y:S01]  /*8d90*/  LDL.LU R158, [R1+0xf4] ;  /* 0x0000f400019e7983 */ /* 0x000ea20000300800 */
[----:B------:R-:W-:-:S03]  /*8da0*/  LEA.HI.X.SX32 R112, R152, R40, 0x1, P5 ;  /* 0x0000002898707211 */ /* 0x000fc600028f0eff */
[----:B------:R1:W-:Y:S04]  /*8db0*/  STL [R1+0x660], R113 ;  /* 0x0006607101007387 */ /* 0x0003e80000100800 */
[----:B------:R-:W2:Y:S04]  /*8dc0*/  LDL.LU R159, [R1+0xf8] ;  /* 0x0000f800019f7983 */ /* 0x000ea80000300800 */
[----:B------:R-:W-:Y:S04]  /*8dd0*/  STL [R1+0x658], R114 ;  /* 0x0006587201007387 */ /* 0x000fe80000100800 */
[----:B------:R-:W2:Y:S01]  /*8de0*/  LDL.LU R156, [R1+0xfc] ;  /* 0x0000fc00019c7983 */ /* 0x000ea20000300800 */
[----:B-1----:R-:W-:-:S03]  /*8df0*/  LEA.HI.X.SX32 R113, R153, R40, 0x1, P3 ;  /* 0x0000002899717211 */ /* 0x002fc600018f0eff */
[----:B------:R-:W2:Y:S01]  /*8e00*/  LDL.LU R157, [R1+0x250] ;  /* 0x00025000019d7983 */ /* 0x000ea20000300800 */
[----:B---3--:R-:W-:-:S05]  /*8e10*/  IADD3 R115, P6, R0, R168, RZ ;  /* 0x000000a800737210 */ /* 0x008fca0007fde0ff */
[----:B------:R1:W-:Y:S01]  /*8e20*/  STL [R1+0x65c], R115 ;  /* 0x00065c7301007387 */ /* 0x0003e20000100800 */
[----:B-----5:R-:W-:-:S03]  /*8e30*/  IADD3 R116, P5, R0, R169, RZ ;  /* 0x000000a900747210 */ /* 0x020fc60007fbe0ff */
[----:B------:R-:W3:Y:S04]  /*8e40*/  LDL.LU R154, [R1+0x254] ;  /* 0x00025400019a7983 */ /* 0x000ee80000300800 */
[----:B------:R5:W-:Y:S01]  /*8e50*/  STL [R1+0x654], R116 ;  /* 0x0006547401007387 */ /* 0x000be20000100800 */
[----:B------:R-:W-:-:S03]  /*8e60*/  IADD3 R117, P3, R0, R162, RZ ;  /* 0x000000a200757210 */ /* 0x000fc60007f7e0ff */
[----:B------:R-:W3:Y:S01]  /*8e70*/  LDL.LU R155, [R1+0x25c] ;  /* 0x00025c00019b7983 */ /* 0x000ee20000300800 */
[----:B-1----:R-:W-:-:S03]  /*8e80*/  LEA.HI.X.SX32 R115, R151, R40, 0x1, P2 ;  /* 0x0000002897737211 */ /* 0x002fc600010f0eff */
[----:B------:R-:W3:Y:S04]  /*8e90*/  LDL.LU R152, [R1+0x260] ;  /* 0x0002600001987983 */ /* 0x000ee80000300800 */
[----:B------:R1:W-:Y:S04]  /*8ea0*/  STL [R1+0x650], R117 ;  /* 0x0006507501007387 */ /* 0x0003e80000100800 */
[----:B------:R-:W3:Y:S04]  /*8eb0*/  LDL.LU R153, [R1+0x268] ;  /* 0x0002680001997983 */ /* 0x000ee80000300800 */
[----:B------:R-:W3:Y:S01]  /*8ec0*/  LDL.LU R151, [R1+0x270] ;  /* 0x0002700001977983 */ /* 0x000ee20000300800 */
[C---:B----4-:R-:W-:Y:S01]  /*8ed0*/  IADD3 R118, P2, R0.reuse, R163, RZ ;  /* 0x000000a300767210 */ /* 0x050fe20007f5e0ff */
[----:B------:R-:W-:Y:S01]  /*8ee0*/  IMAD.MOV.U32 R177, RZ, RZ, c[0x0][0x188] ;  /* 0x00006200ffb17624 */ /* 0x000fe200078e00ff */
[----:B------:R-:W-:Y:S01]  /*8ef0*/  LEA.HI.X.SX32 R114, R173, R40, 0x1, P1 ;  /* 0x00000028ad727211 */ /* 0x000fe200008f0eff */
[----:B------:R-:W-:Y:S01]  /*8f00*/  IMAD.MOV.U32 R176, RZ, RZ, c[0x0][0x188] ;  /* 0x00006200ffb07624 */ /* 0x000fe200078e00ff */
[----:B--2---:R-:W-:Y:S01]  /*8f10*/  IADD3 R119, P1, R0, R160, RZ ;  /* 0x000000a000777210 */ /* 0x004fe20007f3e0ff */
[----:B------:R2:W-:Y:S01]  /*8f20*/  STL [R1+0x64c], R118 ;  /* 0x00064c7601007387 */ /* 0x0005e20000100800 */
[-C--:B-----5:R-:W-:Y:S01]  /*8f30*/  LEA.HI.X.SX32 R116, R170, R40.reuse, 0x1, P0 ;  /* 0x00000028aa747211 */ /* 0x0a0fe200000f0eff */
[----:B------:R-:W-:Y:S01]  /*8f40*/  IMAD.SHL.U32 R170, R177, 0x10, RZ ;  /* 0x00000010b1aa7824 */ /* 0x000fe200078e00ff */
[C---:B------:R-:W-:Y:S01]  /*8f50*/  IADD3 R120, P0, R0.reuse, R161, RZ ;  /* 0x000000a100787210 */ /* 0x040fe20007f1e0ff */
[----:B------:R4:W-:Y:S01]  /*8f60*/  STL [R1+0x648], R119 ;  /* 0x0006487701007387 */ /* 0x0009e20000100800 */
[----:B-1----:R-:W-:Y:S01]  /*8f70*/  LEA.HI.X.SX32 R117, R171, R40, 0x1, P4 ;  /* 0x00000028ab757211 */ /* 0x002fe200020f0eff */
[C---:B------:R-:W-:Y:S01]  /*8f80*/  IMAD R171, R177.reuse, 0xf, RZ ;  /* 0x0000000fb1ab7824 */ /* 0x040fe200078e02ff */
[----:B------:R-:W-:Y:S01]  /*8f90*/  IADD3 R121, P4, R0, R158, RZ ;  /* 0x0000009e00797210 */ /* 0x000fe20007f9e0ff */
[----:B------:R1:W-:Y:S01]  /*8fa0*/  STL [R1+0x644], R120 ;  /* 0x0006447801007387 */ /* 0x0003e20000100800 */
[----:B------:R-:W-:Y:S01]  /*8fb0*/  SHF.R.S32.HI R5, RZ, 0x1f, R2 ;  /* 0x0000001fff057819 */ /* 0x000fe20000011402 */
[C---:B------:R-:W-:Y:S01]  /*8fc0*/  IMAD R172, R177.reuse, 0xe, RZ ;  /* 0x0000000eb1ac7824 */ /* 0x040fe200078e02ff */
[-C--:B--2---:R-:W-:Y:S01]  /*8fd0*/  LEA.HI.X.SX32 R118, R168, R40.reuse, 0x1, P6 ;  /* 0x00000028a8767211 */ /* 0x084fe200030f0eff */
[----:B------:R2:W-:Y:S01]  /*8fe0*/  STL [R1+0x640], R121 ;  /* 0x0006407901007387 */ /* 0x0005e20000100800 */
[----:B------:R-:W-:Y:S01]  /*8ff0*/  IMAD R173, R177, 0xd, RZ ;  /* 0x0000000db1ad7824 */ /* 0x000fe200078e02ff */
[-C--:B----4-:R-:W-:Y:S01]  /*9000*/  LEA.HI.X.SX32 R119, R169, R40.reuse, 0x1, P5 ;  /* 0x00000028a9777211 */ /* 0x090fe200028f0eff */
[----:B------:R-:W-:Y:S01]  /*9010*/  IMAD.MOV.U32 R169, RZ, RZ, c[0x0][0x188] ;  /* 0x00006200ffa97624 */ /* 0x000fe200078e00ff */
[----:B------:R-:W-:Y:S01]  /*9020*/  IADD3 R122, P6, R0, R159, RZ ;  /* 0x0000009f007a7210 */ /* 0x000fe20007fde0ff */
[----:B------:R-:W-:Y:S01]  /*9030*/  IMAD R174, R177, 0xc, RZ ;  /* 0x0000000cb1ae7824 */ /* 0x000fe200078e02ff */
[-C--:B-1----:R-:W-:Y:S01]  /*9040*/  LEA.HI.X.SX32 R120, R162, R40.reuse, 0x1, P3 ;  /* 0x00000028a2787211 */ /* 0x082fe200018f0eff */
[----:B------:R-:W-:Y:S01]  /*9050*/  IMAD R162, R169, 0x14, RZ ;  /* 0x00000014a9a27824 */ /* 0x000fe200078e02ff */
[----:B------:R-:W-:Y:S01]  /*9060*/  SHF.L.U64.HI R179, R6, 0x2, R179 ;  /* 0x0000000206b37819 */ /* 0x000fe200000102b3 */
[----:B------:R1:W-:Y:S01]  /*9070*/  STL [R1+0x63c], R122 ;  /* 0x00063c7a01007387 */ /* 0x0003e20000100800 */
[----:B--2---:R-:W-:Y:S01]  /*9080*/  LEA.HI.X.SX32 R121, R163, R40, 0x1, P2 ;  /* 0x00000028a3797211 */ /* 0x004fe200010f0eff */
[C---:B------:R-:W-:Y:S01]  /*9090*/  IMAD R163, R169.reuse, 0x13, RZ ;  /* 0x00000013a9a37824 */ /* 0x040fe200078e02ff */
[C---:B------:R-:W-:Y:S01]  /*90a0*/  IADD3 R123, P5, R0.reuse, R156, RZ ;  /* 0x0000009c007b7210 */ /* 0x040fe20007fbe0ff */
[----:B------:R-:W-:Y:S01]  /*90b0*/  IMAD R168, R169, 0x12, RZ ;  /* 0x00000012a9a87824 */ /* 0x000fe200078e02ff */
[----:B------:R-:W-:Y:S01]  /*90c0*/  CS2R R180, SRZ ;  /* 0x0000000000b47805 */ /* 0x000fe2000001ff00 */
[----:B------:R-:W-:Y:S01]  /*90d0*/  IADD3 R124, P3, R0, R157, RZ ;  /* 0x0000009d007c7210 */ /* 0x000fe20007f7e0ff */
[C---:B------:R-:W-:Y:S01]  /*90e0*/  IMAD R175, R177.reuse, 0xb, RZ ;  /* 0x0000000bb1af7824 */ /* 0x040fe200078e02ff */
[----:B------:R2:W-:Y:S01]  /*90f0*/  STL [R1+0x638], R123 ;  /* 0x0006387b01007387 */ /* 0x0005e20000100800 */
[----:B------:R-:W-:Y:S01]  /*9100*/  IMAD R141, R177, 0xa, RZ ;  /* 0x0000000ab18d7824 */ /* 0x000fe200078e02ff */
[-C--:B-1----:R-:W-:Y:S01]  /*9110*/  LEA.HI.X.SX32 R122, R160, R40.reuse, 0x1, P1 ;  /* 0x00000028a07a7211 */ /* 0x082fe200008f0eff */
[----:B------:R-:W-:Y:S01]  /*9120*/  IMAD R160, R169, 0x16, RZ ;  /* 0x00000016a9a07824 */ /* 0x000fe200078e02ff */
[----:B------:R1:W-:Y:S01]  /*9130*/  STL [R1+0x634], R124 ;  /* 0x0006347c01007387 */ /* 0x0003e20000100800 */
[C---:B------:R-:W-:Y:S01]  /*9140*/  IMAD.SHL.U32 R178, R176.reuse, 0x8, RZ ;  /* 0x00000008b0b27824 */ /* 0x040fe200078e00ff */
[----:B------:R-:W-:Y:S01]  /*9150*/  CS2R R182, SRZ ;  /* 0x0000000000b67805 */ /* 0x000fe2000001ff00 */
[C---:B------:R-:W-:Y:S01]  /*9160*/  IMAD R218, R176.reuse, 0x7, RZ ;  /* 0x00000007b0da7824 */ /* 0x040fe200078e02ff */
[----:B------:R-:W-:Y:S01]  /*9170*/  CS2R R208, SRZ ;  /* 0x0000000000d07805 */ /* 0x000fe2000001ff00 */
[C---:B------:R-:W-:Y:S01]  /*9180*/  IMAD R219, R176.reuse, 0x6, RZ ;  /* 0x00000006b0db7824 */ /* 0x040fe200078e02ff */
[-C--:B--2---:R-:W-:Y:S01]  /*9190*/  LEA.HI.X.SX32 R123, R161, R40.reuse, 0x1, P0 ;  /* 0x00000028a17b7211 */ /* 0x084fe200000f0eff */
[C---:B------:R-:W-:Y:S01]  /*91a0*/  IMAD R161, R169.reuse, 0x15, RZ ;  /* 0x00000015a9a17824 */ /* 0x040fe200078e02ff */
[----:B------:R-:W-:Y:S01]  /*91b0*/  CS2R R210, SRZ ;  /* 0x0000000000d27805 */ /* 0x000fe2000001ff00 */
[----:B------:R-:W-:Y:S01]  /*91c0*/  IMAD R140, R176, 0x5, RZ ;  /* 0x00000005b08c7824 */ /* 0x000fe200078e02ff */
[----:B-1----:R-:W-:Y:S01]  /*91d0*/  LEA.HI.X.SX32 R124, R158, R40, 0x1, P4 ;  /* 0x000000289e7c7211 */ /* 0x002fe200020f0eff */
[----:B------:R-:W-:Y:S01]  /*91e0*/  IMAD R158, R169, 0x18, RZ ;  /* 0x00000018a99e7824 */ /* 0x000fe200078e02ff */
[----:B------:R-:W-:Y:S01]  /*91f0*/  CS2R R204, SRZ ;  /* 0x0000000000cc7805 */ /* 0x000fe2000001ff00 */
[C---:B------:R-:W-:Y:S01]  /*9200*/  IMAD.SHL.U32 R136, R176.reuse, 0x4, RZ ;  /* 0x00000004b0887824 */ /* 0x040fe200078e00ff */
[----:B------:R-:W-:Y:S01]  /*9210*/  CS2R R206, SRZ ;  /* 0x0000000000ce7805 */ /* 0x000fe2000001ff00 */
[C---:B------:R-:W-:Y:S01]  /*9220*/  IMAD R137, R176.reuse, 0x3, RZ ;  /* 0x00000003b0897824 */ /* 0x040fe200078e02ff */
[----:B------:R-:W-:Y:S01]  /*9230*/  CS2R R200, SRZ ;  /* 0x0000000000c87805 */ /* 0x000fe2000001ff00 */
[----:B------:R-:W-:Y:S01]  /*9240*/  IMAD.SHL.U32 R138, R176, 0x2, RZ ;  /* 0x00000002b08a7824 */ /* 0x000fe200078e00ff */
[----:B------:R-:W-:Y:S01]  /*9250*/  CS2R R202, SRZ ;  /* 0x0000000000ca7805 */ /* 0x000fe2000001ff00 */
[----:B------:R-:W-:Y:S01]  /*9260*/  IMAD.MOV.U32 R139, RZ, RZ, 0x1f ;  /* 0x0000001fff8b7424 */ /* 0x000fe200078e00ff */
[----:B------:R-:W-:Y:S01]  /*9270*/  CS2R R196, SRZ ;  /* 0x0000000000c47805 */ /* 0x000fe2000001ff00 */
[----:B------:R-:W-:Y:S01]  /*9280*/  IMAD.SHL.U32 R6, R6, 0x4, RZ ;  /* 0x0000000406067824 */ /* 0x000fe200078e00ff */
[----:B------:R-:W-:Y:S01]  /*9290*/  CS2R R198, SRZ ;  /* 0x0000000000c67805 */ /* 0x000fe2000001ff00 */
[----:B------:R-:W-:Y:S01]  /*92a0*/  CS2R R192, SRZ ;  /* 0x0000000000c07805 */ /* 0x000fe2000001ff00 */
[----:B------:R-:W-:Y:S01]  /*92b0*/  IADD3 R139, R139, c[0x0][0x180], RZ ;  /* 0x000060008b8b7a10 */ /* 0x000fe20007ffe0ff */
[----:B------:R-:W-:Y:S01]  /*92c0*/  CS2R R194, SRZ ;  /* 0x0000000000c27805 */ /* 0x000fe2000001ff00 */
        /* <DEDUP_REMOVED lines=39> */
[----:B---3--:R-:W-:-:S05]  /*9540*/  IADD3 R125, P2, R0, R154, RZ ;  /* 0x0000009a007d7210 */ /* 0x008fca0007f5e0ff */
[----:B------:R1:W-:Y:S01]  /*9550*/  STL [R1+0x630], R125 ;  /* 0x0006307d01007387 */ /* 0x0003e20000100800 */
[C---:B------:R-:W-:Y:S02]  /*9560*/  IADD3 R126, P1, R0.reuse, R155, RZ ;  /* 0x0000009b007e7210 */ /* 0x040fe40007f3e0ff */
[----:B------:R-:W-:-:S03]  /*9570*/  IADD3 R127, P0, R0, R152, RZ ;  /* 0x00000098007f7210 */ /* 0x000fc60007f1e0ff */
[----:B------:R2:W-:Y:S01]  /*9580*/  STL [R1+0x62c], R126 ;  /* 0x00062c7e01007387 */ /* 0x0005e20000100800 */
[-C--:B------:R-:W-:Y:S02]  /*9590*/  LEA.HI.X.SX32 R3, R155, R40.reuse, 0x1, P1 ;  /* 0x000000289b037211 */ /* 0x080fe400008f0eff */
[-C--:B-1----:R-:W-:Y:S01]  /*95a0*/  LEA.HI.X.SX32 R125, R159, R40.reuse, 0x1, P6 ;  /* 0x000000289f7d7211 */ /* 0x082fe200030f0eff */
[----:B------:R1:W-:Y:S01]  /*95b0*/  STL [R1+0x628], R127 ;  /* 0x0006287f01007387 */ /* 0x0003e20000100800 */
[----:B------:R-:W-:Y:S01]  /*95c0*/  IMAD R159, R169, 0x17, RZ ;  /* 0x00000017a99f7824 */ /* 0x000fe200078e02ff */
[----:B------:R-:W-:Y:S02]  /*95d0*/  IADD3 R142, P4, R0, R153, RZ ;  /* 0x00000099008e7210 */ /* 0x000fe40007f9e0ff */
[----:B--2---:R-:W-:Y:S02]  /*95e0*/  LEA.HI.X.SX32 R126, R156, R40, 0x1, P5 ;  /* 0x000000289c7e7211 */ /* 0x004fe400028f0eff */
[----:B------:R-:W-:-:S02]  /*95f0*/  IADD3 R143, P6, R0, R151, RZ ;  /* 0x00000097008f7210 */ /* 0x000fc40007fde0ff */
[-C--:B-1----:R-:W-:Y:S01]  /*9600*/  LEA.HI.X.SX32 R127, R157, R40.reuse, 0x1, P3 ;  /* 0x000000289d7f7211 */ /* 0x082fe200018f0eff */
[----:B------:R-:W-:Y:S01]  /*9610*/  IMAD.MOV.U32 R157, RZ, RZ, c[0x0][0x188] ;  /* 0x00006200ff9d7624 */ /* 0x000fe200078e00ff */
[-C--:B------:R-:W-:Y:S01]  /*9620*/  LEA.HI.X.SX32 R0, R152, R40.reuse, 0x1, P0 ;  /* 0x0000002898007211 */ /* 0x080fe200000f0eff */
[----:B------:R1:W-:Y:S02]  /*9630*/  STL [R1+0x624], R143 ;  /* 0x0006248f01007387 */ /* 0x0003e40000100800 */
[C---:B------:R-:W-:Y:S02]  /*9640*/  IMAD R155, R157.reuse, 0x1b, RZ ;  /* 0x0000001b9d9b7824 */ /* 0x040fe400078e02ff */
[----:B------:R2:W-:Y:S01]  /*9650*/  STL [R1+0x6c], R3 ;  /* 0x00006c0301007387 */ /* 0x0005e20000100800 */
[C---:B------:R-:W-:Y:S02]  /*9660*/  IMAD R152, R157.reuse, 0x1e, RZ ;  /* 0x0000001e9d987824 */ /* 0x040fe400078e02ff */
[C---:B------:R-:W-:Y:S01]  /*9670*/  IMAD R156, R157.reuse, 0x1a, RZ ;  /* 0x0000001a9d9c7824 */ /* 0x040fe200078e02ff */
[----:B------:R3:W-:Y:S01]  /*9680*/  STL [R1+0xd0], R0 ;  /* 0x0000d00001007387 */ /* 0x0007e20000100800 */
[----:B-1----:R-:W-:Y:S01]  /*9690*/  LEA.HI.X.SX32 R143, R154, R40, 0x1, P2 ;  /* 0x000000289a8f7211 */ /* 0x002fe200010f0eff */
[----:B------:R-:W-:Y:S01]  /*96a0*/  IMAD R154, R157, 0x1c, RZ ;  /* 0x0000001c9d9a7824 */ /* 0x000fe200078e02ff */
[----:B------:R-:W-:-:S02]  /*96b0*/  IADD3 R145, P3, R2, R152, RZ ;  /* 0x0000009802917210 */ /* 0x000fc40007f7e0ff */
[----:B--2---:R-:W-:Y:S01]  /*96c0*/  LEA.HI.X.SX32 R3, R153, R40, 0x1, P4 ;  /* 0x0000002899037211 */ /* 0x004fe200020f0eff */
[----:B------:R-:W-:Y:S01]  /*96d0*/  IMAD R153, R157, 0x1d, RZ ;  /* 0x0000001d9d997824 */ /* 0x000fe200078e02ff */
[C---:B------:R-:W-:Y:S02]  /*96e0*/  IADD3 R147, P5, R2.reuse, R154, RZ ;  /* 0x0000009a02937210 */ /* 0x040fe40007fbe0ff */
[----:B---3--:R-:W-:Y:S01]  /*96f0*/  LEA.HI.X.SX32 R0, R151, R40, 0x1, P6 ;  /* 0x0000002897007211 */ /* 0x008fe200030f0eff */
[----:B------:R-:W-:Y:S01]  /*9700*/  IMAD R151, R157, 0x1f, RZ ;  /* 0x0000001f9d977824 */ /* 0x000fe200078e02ff */
[C---:B------:R-:W-:Y:S01]  /*9710*/  IADD3 R148, P6, R2.reuse, R155, RZ ;  /* 0x0000009b02947210 */ /* 0x040fe20007fde0ff */
[----:B------:R-:W-:Y:S01]  /*9720*/  IMAD R157, R169, 0x19, RZ ;  /* 0x00000019a99d7824 */ /* 0x000fe200078e02ff */
[----:B------:R-:W-:Y:S01]  /*9730*/  STL [R1+0xd4], R3 ;  /* 0x0000d40301007387 */ /* 0x000fe20000100800 */
[C---:B------:R-:W-:Y:S01]  /*9740*/  IADD3 R149, P0, R2.reuse, R156, RZ ;  /* 0x0000009c02957210 */ /* 0x040fe20007f1e0ff */
[----:B------:R-:W-:Y:S01]  /*9750*/  IMAD R169, R177, 0x11, RZ ;  /* 0x00000011b1a97824 */ /* 0x000fe200078e02ff */
[C---:B------:R-:W-:Y:S01]  /*9760*/  IADD3 R144, P2, R2.reuse, R151, RZ ;  /* 0x0000009702907210 */ /* 0x040fe20007f5e0ff */
[----:B------:R1:W-:Y:S01]  /*9770*/  STL [R1+0xd8], R0 ;  /* 0x0000d80001007387 */ /* 0x0003e20000100800 */
[----:B------:R-:W-:Y:S01]  /*9780*/  IADD3 R150, P1, R2, R157, RZ ;  /* 0x0000009d02967210 */ /* 0x000fe20007f3e0ff */
[----:B------:R-:W-:Y:S01]  /*9790*/  IMAD R177, R176, 0x9, RZ ;  /* 0x00000009b0b17824 */ /* 0x000fe200078e02ff */
[----:B------:R-:W-:Y:S01]  /*97a0*/  IADD3 R146, P4, R2, R153, RZ ;  /* 0x0000009902927210 */ /* 0x000fe20007f9e0ff */
[----:B------:R2:W-:Y:S04]  /*97b0*/  STL [R1+0x620], R147 ;  /* 0x0006209301007387 */ /* 0x0005e80000100800 */
[----:B------:R3:W-:Y:S01]  /*97c0*/  STL [R1+0x61c], R148 ;  /* 0x00061c9401007387 */ /* 0x0007e20000100800 */
[----:B-1----:R-:W-:-:S03]  /*97d0*/  SHF.R.S32.HI R0, RZ, 0x1f, R139 ;  /* 0x0000001fff007819 */ /* 0x002fc6000001148b */
[----:B------:R1:W-:Y:S01]  /*97e0*/  STL [R1+0x618], R149 ;  /* 0x0006189501007387 */ /* 0x0003e20000100800 */
[-C--:B--2---:R-:W-:Y:S02]  /*97f0*/  LEA.HI.X.SX32 R147, R151, R5.reuse, 0x1, P2 ;  /* 0x0000000597937211 */ /* 0x084fe400010f0eff */
[----:B------:R-:W-:Y:S01]  /*9800*/  IADD3 R151, P2, R2, R158, RZ ;  /* 0x0000009e02977210 */ /* 0x000fe20007f5e0ff */
[----:B------:R2:W-:Y:S01]  /*9810*/  STL [R1+0x614], R150 ;  /* 0x0006149601007387 */ /* 0x0005e20000100800 */
[----:B---3--:R-:W-:Y:S02]  /*9820*/  LEA.HI.X.SX32 R148, R152, R5, 0x1, P3 ;  /* 0x0000000598947211 */ /* 0x008fe400018f0eff */
[C---:B------:R-:W-:Y:S01]  /*9830*/  IADD3 R152, P3, R2.reuse, R159, RZ ;  /* 0x0000009f02987210 */ /* 0x040fe20007f7e0ff */
[----:B------:R3:W-:Y:S01]  /*9840*/  STL [R1+0x610], R151 ;  /* 0x0006109701007387 */ /* 0x0007e20000100800 */
[----:B-1----:R-:W-:Y:S02]  /*9850*/  LEA.HI.X.SX32 R149, R153, R5, 0x1, P4 ;  /* 0x0000000599957211 */ /* 0x002fe400020f0eff */
[----:B------:R-:W-:Y:S01]  /*9860*/  IADD3 R153, P4, R2, R160, RZ ;  /* 0x000000a002997210 */ /* 0x000fe20007f9e0ff */
[----:B------:R1:W-:Y:S01]  /*9870*/  STL [R1+0x60c], R152 ;  /* 0x00060c9801007387 */ /* 0x0003e20000100800 */
[----:B------:R-:W-:Y:S01]  /*9880*/  LEA.HI R0, R0, R139, RZ, 0x5 ;  /* 0x0000008b00007211 */ /* 0x000fe200078f28ff */
[----:B------:R-:W-:Y:S01]  /*9890*/  IMAD.MOV.U32 R139, RZ, RZ, c[0x0][0x18c] ;  /* 0x00006300ff8b7624 */ /* 0x000fe200078e00ff */
[----:B--2---:R-:W-:Y:S01]  /*98a0*/  LEA.HI.X.SX32 R150, R154, R5, 0x1, P5 ;  /* 0x000000059a967211 */ /* 0x004fe200028f0eff */
[----:B------:R2:W-:Y:S01]  /*98b0*/  STL [R1+0x608], R153 ;  /* 0x0006089901007387 */ /* 0x0005e20000100800 */
[----:B------:R-:W-:Y:S01]  /*98c0*/  IADD3 R154, P5, R2, R161, RZ ;  /* 0x000000a1029a7210 */ /* 0x000fe20007fbe0ff */
[----:B------:R-:W-:Y:S01]  /*98d0*/  IMAD.SHL.U32 R139, R139, 0x20, RZ ;  /* 0x000000208b8b7824 */ /* 0x000fe200078e00ff */
[----:B---3--:R-:W-:-:S02]  /*98e0*/  LEA.HI.X.SX32 R151, R155, R5, 0x1, P6 ;  /* 0x000000059b977211 */ /* 0x008fc400030f0eff */
[----:B------:R-:W-:Y:S01]  /*98f0*/  IADD3 R155, P6, R2, R162, RZ ;  /* 0x000000a2029b7210 */ /* 0x000fe20007fde0ff */
[----:B------:R3:W-:Y:S01]  /*9900*/  STL [R1+0x604], R154 ;  /* 0x0006049a01007387 */ /* 0x0007e20000100800 */
[----:B-1----:R-:W-:Y:S02]  /*9910*/  LEA.HI.X.SX32 R152, R156, R5, 0x1, P0 ;  /* 0x000000059c987211 */ /* 0x002fe400000f0eff */
[C---:B------:R-:W-:Y:S01]  /*9920*/  IADD3 R156, P0, R2.reuse, R163, RZ ;  /* 0x000000a3029c7210 */ /* 0x040fe20007f1e0ff */
[----:B------:R1:W-:Y:S01]  /*9930*/  STL [R1+0x600], R155 ;  /* 0x0006009b01007387 */ /* 0x0003e20000100800 */
[-C--:B--2---:R-:W-:Y:S02]  /*9940*/  LEA.HI.X.SX32 R153, R157, R5.reuse, 0x1, P1 ;  /* 0x000000059d997211 */ /* 0x084fe400008f0eff */
[----:B------:R-:W-:Y:S01]  /*9950*/  IADD3 R157, P1, R2, R168, RZ ;  /* 0x000000a8029d7210 */ /* 0x000fe20007f3e0ff */
[----:B------:R2:W-:Y:S01]  /*9960*/  STL [R1+0x5fc], R156 ;  /* 0x0005fc9c01007387 */ /* 0x0005e20000100800 */
[----:B---3--:R-:W-:-:S02]  /*9970*/  LEA.HI.X.SX32 R154, R158, R5, 0x1, P2 ;  /* 0x000000059e9a7211 */ /* 0x008fc400010f0eff */
[C---:B------:R-:W-:Y:S01]  /*9980*/  IADD3 R158, P2, R2.reuse, R169, RZ ;  /* 0x000000a9029e7210 */ /* 0x040fe20007f5e0ff */
[----:B------:R3:W-:Y:S01]  /*9990*/  STL [R1+0x5f8], R157 ;  /* 0x0005f89d01007387 */ /* 0x0007e20000100800 */
[-C--:B-1----:R-:W-:Y:S02]  /*99a0*/  LEA.HI.X.SX32 R155, R159, R5.reuse, 0x1, P3 ;  /* 0x000000059f9b7211 */ /* 0x082fe400018f0eff */
[----:B------:R-:W-:Y:S01]  /*99b0*/  IADD3 R159, P3, R2, R170, RZ ;  /* 0x000000aa029f7210 */ /* 0x000fe20007f7e0ff */
[----:B------:R1:W-:Y:S01]  /*99c0*/  STL [R1+0x5f4], R158 ;  /* 0x0005f49e01007387 */ /* 0x0003e20000100800 */
[----:B--2---:R-:W-:Y:S02]  /*99d0*/  LEA.HI.X.SX32 R156, R160, R5, 0x1, P4 ;  /* 0x00000005a09c7211 */ /* 0x004fe400020f0eff */
[----:B------:R-:W-:Y:S01]  /*99e0*/  IADD3 R160, P4, R2, R171, RZ ;  /* 0x000000ab02a07210 */ /* 0x000fe20007f9e0ff */
[----:B------:R2:W-:Y:S01]  /*99f0*/  STL [R1+0x5f0], R159 ;  /* 0x0005f09f01007387 */ /* 0x0005e20000100800 */
        /* <DEDUP_REMOVED lines=12> */
[----:B-1----:R-:W-:Y:S02]  /*9ac0*/  LEA.HI.X.SX32 R161, R169, R5, 0x1, P2 ;  /* 0x00000005a9a17211 */ /* 0x002fe400010f0eff */
        /* <DEDUP_REMOVED lines=8> */
[-C--:B-1----:R-:W-:Y:S02]  /*9b50*/  LEA.HI.X.SX32 R168, R172, R5.reuse, 0x1, P5 ;  /* 0x00000005aca87211 */ /* 0x082fe400028f0eff */
[C---:B------:R-:W-:Y:S01]  /*9b60*/  IADD3 R172, P5, R2.reuse, R218, RZ ;  /* 0x000000da02ac7210 */ /* 0x040fe20007fbe0ff */
[----:B------:R1:W-:Y:S01]  /*9b70*/  STL [R1+0x5d0], R171 ;  /* 0x0005d0ab01007387 */ /* 0x0003e20000100800 */
[----:B--2---:R-:W-:Y:S02]  /*9b80*/  LEA.HI.X.SX32 R169, R173, R5, 0x1, P6 ;  /* 0x00000005ada97211 */ /* 0x004fe400030f0eff */
[----:B------:R-:W-:Y:S01]  /*9b90*/  IADD3 R173, P6, R2, R219, RZ ;  /* 0x000000db02ad7210 */ /* 0x000fe20007fde0ff */
[----:B------:R2:W-:Y:S01]  /*9ba0*/  STL [R1+0x5cc], R172 ;  /* 0x0005ccac01007387 */ /* 0x0005e20000100800 */
[----:B---3--:R-:W-:-:S02]  /*9bb0*/  LEA.HI.X.SX32 R170, R174, R5, 0x1, P0 ;  /* 0x00000005aeaa7211 */ /* 0x008fc400000f0eff */
[C---:B------:R-:W-:Y:S01]  /*9bc0*/  IADD3 R174, P0, R2.reuse, R140, RZ ;  /* 0x0000008c02ae7210 */ /* 0x040fe20007f1e0ff */
[----:B------:R3:W-:Y:S01]  /*9bd0*/  STL [R1+0x5c8], R173 ;  /* 0x0005c8ad01007387 */ /* 0x0007e20000100800 */
[-C--:B-1----:R-:W-:Y:S02]  /*9be0*/  LEA.HI.X.SX32 R171, R175, R5.reuse, 0x1, P1 ;  /* 0x00000005afab7211 */ /* 0x082fe400008f0eff */
[C---:B------:R-:W-:Y:S01]  /*9bf0*/  IADD3 R175, P1, R2.reuse, R136, RZ ;  /* 0x0000008802af7210 */ /* 0x040fe20007f3e0ff */
[----:B------:R1:W-:Y:S01]  /*9c00*/  STL [R1+0x5c4], R174 ;  /* 0x0005c4ae01007387 */ /* 0x0003e20000100800 */
[----:B--2---:R-:W-:Y:S02]  /*9c10*/  LEA.HI.X.SX32 R172, R141, R5, 0x1, P2 ;  /* 0x000000058dac7211 */ /* 0x004fe400010f0eff */
[----:B------:R-:W-:Y:S01]  /*9c20*/  IADD3 R176, P2, R2, R137, RZ ;  /* 0x0000008902b07210 */ /* 0x000fe20007f5e0ff */
[----:B------:R-:W2:Y:S01]  /*9c30*/  S2R R141, SR_TID.X ;  /* 0x00000000008d7919 */ /* 0x000ea20000002100 */
[----:B---3--:R-:W-:-:S02]  /*9c40*/  LEA.HI.X.SX32 R173, R177, R5, 0x1, P3 ;  /* 0x00000005b1ad7211 */ /* 0x008fc400018f0eff */
[----:B------:R-:W-:Y:S01]  /*9c50*/  IADD3 R177, P3, R2, R138, RZ ;  /* 0x0000008a02b17210 */ /* 0x000fe20007f7e0ff */
[----:B------:R3:W-:Y:S01]  /*9c60*/  STL [R1+0x5c0], R175 ;  /* 0x0005c0af01007387 */ /* 0x0007e20000100800 */
[-C--:B-1----:R-:W-:Y:S02]  /*9c70*/  LEA.HI.X.SX32 R174, R178, R5.reuse, 0x1, P4 ;  /* 0x00000005b2ae7211 */ /* 0x082fe400020f0eff */
[----:B------:R-:W-:Y:S01]  /*9c80*/  IADD3 R178, P4, R2, c[0x0][0x188], RZ ;  /* 0x0000620002b27a10 */ /* 0x000fe20007f9e0ff */
[----:B------:R1:W-:Y:S01]  /*9c90*/  STL [R1+0x5bc], R176 ;  /* 0x0005bcb001007387 */ /* 0x0003e20000100800 */
[-C--:B------:R-:W-:Y:S02]  /*9ca0*/  LEA.HI.X.SX32 R42, R137, R5.reuse, 0x1, P2 ;  /* 0x00000005892a7211 */ /* 0x080fe400010f0eff */
[----:B------:R-:W-:Y:S01]  /*9cb0*/  LEA.HI.X.SX32 R41, R138, R5, 0x1, P3 ;  /* 0x000000058a297211 */ /* 0x000fe200018f0eff */
[----:B------:R4:W-:Y:S01]  /*9cc0*/  STL [R1+0x5b8], R177 ;  /* 0x0005b8b101007387 */ /* 0x0009e20000100800 */
[----:B------:R-:W-:-:S02]  /*9cd0*/  SHF.L.U64.HI R2, R2, 0x2, R5 ;  /* 0x0000000202027819 */ /* 0x000fc40000010205 */
[-C--:B---3--:R-:W-:Y:S01]  /*9ce0*/  LEA.HI.X.SX32 R175, R218, R5.reuse, 0x1, P5 ;  /* 0x00000005daaf7211 */ /* 0x088fe200028f0eff */
[----:B------:R3:W-:Y:S01]  /*9cf0*/  STL [R1+0x5b4], R178 ;  /* 0x0005b4b201007387 */ /* 0x0007e20000100800 */
[----:B-1----:R-:W-:-:S03]  /*9d00*/  LEA.HI.X.SX32 R176, R219, R5, 0x1, P6 ;  /* 0x00000005dbb07211 */ /* 0x002fc600030f0eff */
[----:B------:R1:W-:Y:S01]  /*9d10*/  STL [R1+0x5a4], R42 ;  /* 0x0005a42a01007387 */ /* 0x0003e20000100800 */
[----:B------:R-:W-:Y:S01]  /*9d20*/  CS2R R218, SRZ ;  /* 0x0000000000da7805 */ /* 0x000fe2000001ff00 */
[-C--:B----4-:R-:W-:Y:S01]  /*9d30*/  LEA.HI.X.SX32 R177, R140, R5.reuse, 0x1, P0 ;  /* 0x000000058cb17211 */ /* 0x090fe200000f0eff */
[----:B------:R-:W-:Y:S01]  /*9d40*/  IMAD.MOV.U32 R140, RZ, RZ, c[0x0][0x188] ;  /* 0x00006200ff8c7624 */ /* 0x000fe200078e00ff */
[C---:B--2---:R-:W-:Y:S01]  /*9d50*/  LOP3.LUT R3, R141.reuse, 0x3, RZ, 0xc0, !PT ;  /* 0x000000038d037812 */ /* 0x044fe200078ec0ff */
[----:B------:R-:W-:Y:S01]  /*9d60*/  STL [R1+0x5a8], R41 ;  /* 0x0005a82901007387 */ /* 0x000fe20000100800 */
[C---:B------:R-:W-:Y:S02]  /*9d70*/  LOP3.LUT R4, R141.reuse, 0x1c, RZ, 0xc0, !PT ;  /* 0x0000001c8d047812 */ /* 0x040fe400078ec0ff */
[C---:B------:R-:W-:Y:S01]  /*9d80*/  LEA.HI.X.SX32 R40, R140.reuse, R5, 0x1, P4 ;  /* 0x000000058c287211 */ /* 0x040fe200020f0eff */
[----:B------:R-:W-:Y:S01]  /*9d90*/  IMAD.SHL.U32 R140, R140, 0x20, RZ ;  /* 0x000000208c8c7824 */ /* 0x000fe200078e00ff */
[----:B------:R-:W-:-:S02]  /*9da0*/  LOP3.LUT R0, R141, 0x7, RZ, 0xc0, !PT ;  /* 0x000000078d007812 */ /* 0x000fc400078ec0ff */
[----:B---3--:R-:W-:Y:S01]  /*9db0*/  LEA.HI.X.SX32 R178, R136, R5, 0x1, P1 ;  /* 0x0000000588b27211 */ /* 0x008fe200008f0eff */
[----:B------:R-:W-:Y:S01]  /*9dc0*/  STL [R1+0x5ac], R40 ;  /* 0x0005ac2801007387 */ /* 0x000fe20000100800 */
[----:B-1----:R-:W-:Y:S01]  /*9dd0*/  SHF.R.S32.HI R42, RZ, 0x1f, R140 ;  /* 0x0000001fff2a7819 */ /* 0x002fe2000001148c */
[C---:B------:R-:W-:Y:S01]  /*9de0*/  IMAD.SHL.U32 R5, R141.reuse, 0x2, RZ ;  /* 0x000000028d057824 */ /* 0x040fe200078e00ff */
[----:B------:R-:W-:Y:S01]  /*9df0*/  LOP3.LUT R141, R141, 0x60, RZ, 0xc0, !PT ;  /* 0x000000608d8d7812 */ /* 0x000fe200078ec0ff */
[----:B------:R1:W-:Y:S01]  /*9e00*/  STL [R1+0x580], R2 ;  /* 0x0005800201007387 */ /* 0x0003e20000100800 */
[----:B------:R-:W-:Y:S01]  /*9e10*/  CS2R R136, SRZ ;  /* 0x0000000000887805 */ /* 0x000fe2000001ff00 */
[----:B------:R-:W-:Y:S02]  /*9e20*/  IMAD R47, R42, 0xc, RZ ;  /* 0x0000000c2a2f7824 */ /* 0x000fe400078e02ff */
[----:B------:R-:W-:Y:S02]  /*9e30*/  IMAD R43, R0, 0x4, R141 ;  /* 0x00000004002b7824 */ /* 0x000fe400078e028d */
[----:B------:R-:W-:-:S02]  /*9e40*/  IMAD.MOV.U32 R141, RZ, RZ, c[0x0][0x180] ;  /* 0x00006000ff8d7624 */ /* 0x000fc400078e00ff */
[----:B-1----:R-:W-:Y:S01]  /*9e50*/  IMAD R2, R3, 0x220, R4 ;  /* 0x0000022003027824 */ /* 0x002fe200078e0204 */
[----:B------:R-:W-:Y:S01]  /*9e60*/  SHF.R.S32.HI R3, RZ, 0x1f, R139 ;  /* 0x0000001fff037819 */ /* 0x000fe2000001148b */
[----:B------:R-:W-:Y:S01]  /*9e70*/  IMAD.SHL.U32 R4, R0, 0x10, RZ ;  /* 0x0000001000047824 */ /* 0x000fe200078e00ff */
[----:B------:R-:W-:Y:S02]  /*9e80*/  IADD3 R141, R141, -0x60, RZ ;  /* 0xffffffa08d8d7810 */ /* 0x000fe40007ffe0ff */
[----:B------:R1:W-:Y:S01]  /*9e90*/  STL [R1+0x270], R2 ;  /* 0x0002700201007387 */ /* 0x0003e20000100800 */
[----:B------:R-:W-:Y:S01]  /*9ea0*/  IMAD R45, R3, 0xc, RZ ;  /* 0x0000000c032d7824 */ /* 0x000fe200078e02ff */
[----:B------:R-:W-:Y:S01]  /*9eb0*/  LOP3.LUT R42, R4, 0x30, R5, 0x78, !PT ;  /* 0x00000030042a7812 */ /* 0x000fe200078e7805 */
[----:B-1----:R-:W-:-:S04]  /*9ec0*/  IMAD.MOV.U32 R2, RZ, RZ, 0xc ;  /* 0x0000000cff027424 */ /* 0x002fc800078e00ff */
[-C--:B------:R-:W-:Y:S02]  /*9ed0*/  IMAD.WIDE.U32 R40, R139, R2.reuse, c[0x0][0x168] ;  /* 0x00005a008b287625 */ /* 0x080fe400078e0002 */
[----:B------:R-:W-:Y:S02]  /*9ee0*/  CS2R R138, SRZ ;  /* 0x00000000008a7805 */ /* 0x000fe4000001ff00 */
[----:B------:R-:W-:Y:S02]  /*9ef0*/  IMAD.MOV.U32 R5, RZ, RZ, R40 ;  /* 0x000000ffff057224 */ /* 0x000fe400078e0028 */
[----:B------:R-:W-:Y:S02]  /*9f00*/  IMAD.U32 R40, R43, 0x20, R42 ;  /* 0x000000202b287824 */ /* 0x000fe400078e002a */
[----:B------:R-:W-:Y:S01]  /*9f10*/  IMAD.IADD R4, R41, 0x1, R45 ;  /* 0x0000000129047824 */ /* 0x000fe200078e022d */
[----:B------:R-:W-:Y:S01]  /*9f20*/  CS2R R42, SRZ ;  /* 0x00000000002a7805 */ /* 0x000fe2000001ff00 */
[----:B------:R-:W-:Y:S01]  /*9f30*/  IMAD.MOV.U32 R41, RZ, RZ, 0x2 ;  /* 0x00000002ff297424 */ /* 0x000fe200078e00ff */
[----:B------:R1:W-:Y:S01]  /*9f40*/  STL [R1+0x274], R40 ;  /* 0x0002742801007387 */ /* 0x0003e20000100800 */
[----:B------:R-:W-:Y:S01]  /*9f50*/  IMAD.WIDE.U32 R2, R140, R2, c[0x0][0x160] ;  /* 0x000058008c027625 */ /* 0x000fe200078e0002 */
[----:B------:R-:W-:-:S02]  /*9f60*/  CS2R R44, SRZ ;  /* 0x00000000002c7805 */ /* 0x000fc4000001ff00 */
[----:B------:R-:W-:Y:S01]  /*9f70*/  STL [R1+0x268], RZ ;  /* 0x000268ff01007387 */ /* 0x000fe20000100800 */
[----:B------:R-:W-:Y:S02]  /*9f80*/  IMAD.IADD R0, R3, 0x1, R47 ;  /* 0x0000000103007824 */ /* 0x000fe400078e022f */
[----:B------:R-:W-:Y:S01]  /*9f90*/  IMAD.MOV.U32 R3, RZ, RZ, R141 ;  /* 0x000000ffff037224 */ /* 0x000fe200078e008d */
[----:B------:R-:W-:Y:S01]  /*9fa0*/  STL [R1+0x260], R41 ;  /* 0x0002602901007387 */ /* 0x000fe20000100800 */
[----:B------:R-:W-:Y:S01]  /*9fb0*/  CS2R R46, SRZ ;  /* 0x00000000002e7805 */ /* 0x000fe2000001ff00 */
[----:B-1----:R-:W-:Y:S01]  /*9fc0*/  IMAD.MOV.U32 R40, RZ, RZ, -0x1 ;  /* 0xffffffffff287424 */ /* 0x002fe200078e00ff */
[----:B------:R-:W-:-:S04]  /*9fd0*/  CS2R R140, SRZ ;  /* 0x00000000008c7805 */ /* 0x000fc8000001ff00 */
[----:B------:R1:W-:Y:S04]  /*9fe0*/  STL [R1+0x25c], R40 ;  /* 0x00025c2801007387 */ /* 0x0003e80000100800 */
[----:B------:R-:W-:Y:S04]  /*9ff0*/  STL [R1+0x150], RZ ;  /* 0x000150ff01007387 */ /* 0x000fe80000100800 */
[----:B------:R-:W-:Y:S01]  /*a000*/  STL [R1+0x154], RZ ;  /* 0x000154ff01007387 */ /* 0x000fe20000100800 */
[----:B-1----:R-:W-:-:S03]  /*a010*/  CS2R R40, SRZ ;  /* 0x0000000000287805 */ /* 0x002fc6000001ff00 */
[----:B------:R-:W-:Y:S04]  /*a020*/  STL [R1+0x158], RZ ;  /* 0x000158ff01007387 */ /* 0x000fe80000100800 */
        /* <DEDUP_REMOVED lines=109> */
[----:B------:R1:W-:Y:S04]  /*a700*/  STL [R1+0x584], R179 ;  /* 0x000584b301007387 */ /* 0x0003e80000100800 */
[----:B------:R2:W-:Y:S01]  /*a710*/  STL [R1+0x57c], R6 ;  /* 0x00057c0601007387 */ /* 0x0005e20000100800 */
[C---:B-1----:R-:W-:Y:S01]  /*a720*/  SHF.L.U64.HI R179, R7.reuse, 0x2, R220 ;  /* 0x0000000207b37819 */ /* 0x042fe200000102dc */
[----:B------:R-:W-:Y:S01]  /*a730*/  IMAD.SHL.U32 R7, R7, 0x4, RZ ;  /* 0x0000000407077824 */ /* 0x000fe200078e00ff */
[----:B--2---:R-:W-:-:S03]  /*a740*/  SHF.L.U64.HI R6, R8, 0x2, R221 ;  /* 0x0000000208067819 */ /* 0x004fc600000102dd */
[----:B------:R-:W-:Y:S01]  /*a750*/  STL [R1+0x578], R179 ;  /* 0x000578b301007387 */ /* 0x000fe20000100800 */
[----:B------:R-:W-:-:S03]  /*a760*/  IMAD.SHL.U32 R8, R8, 0x4, RZ ;  /* 0x0000000408087824 */ /* 0x000fc600078e00ff */
[----:B------:R1:W-:Y:S04]  /*a770*/  STL [R1+0x574], R7 ;  /* 0x0005740701007387 */ /* 0x0003e80000100800 */
[----:B------:R2:W-:Y:S04]  /*a780*/  STL [R1+0x570], R6 ;  /* 0x0005700601007387 */ /* 0x0005e80000100800 */
[----:B------:R3:W-:Y:S01]  /*a790*/  STL [R1+0x56c], R8 ;  /* 0x00056c0801007387 */ /* 0x0007e20000100800 */
[C---:B-1----:R-:W-:Y:S01]  /*a7a0*/  SHF.L.U64.HI R7, R9.reuse, 0x2, R222 ;  /* 0x0000000209077819 */ /* 0x042fe200000102de */
[----:B--2---:R-:W-:-:S04]  /*a7b0*/  IMAD.SHL.U32 R6, R9, 0x4, RZ ;  /* 0x0000000409067824 */ /* 0x004fc800078e00ff */
[----:B------:R1:W-:Y:S01]  /*a7c0*/  STL [R1+0x568], R7 ;  /* 0x0005680701007387 */ /* 0x0003e20000100800 */
[----:B---3--:R-:W-:-:S03]  /*a7d0*/  SHF.L.U64.HI R8, R10, 0x2, R223 ;  /* 0x000000020a087819 */ /* 0x008fc600000102df */
[----:B------:R2:W-:Y:S04]  /*a7e0*/  STL [R1+0x564], R6 ;  /* 0x0005640601007387 */ /* 0x0005e80000100800 */
[----:B------:R3:W-:Y:S01]  /*a7f0*/  STL [R1+0x560], R8 ;  /* 0x0005600801007387 */ /* 0x0007e20000100800 */
[----:B-1----:R-:W-:Y:S01]  /*a800*/  IMAD.SHL.U32 R7, R10, 0x4, RZ ;  /* 0x000000040a077824 */ /* 0x002fe200078e00ff */
[----:B--2---:R-:W-:-:S04]  /*a810*/  SHF.L.U64.HI R6, R11, 0x2, R224 ;  /* 0x000000020b067819 */ /* 0x004fc800000102e0 */
[----:B------:R1:W-:Y:S01]  /*a820*/  STL [R1+0x55c], R7 ;  /* 0x00055c0701007387 */ /* 0x0003e20000100800 */
[----:B---3--:R-:W-:-:S03]  /*a830*/  IMAD.SHL.U32 R8, R11, 0x4, RZ ;  /* 0x000000040b087824 */ /* 0x008fc600078e00ff */
        /* <DEDUP_REMOVED lines=114> */
[----:B------:R-:W2:Y:S04]  /*af60*/  LDL.LU R103, [R1+0x688] ;  /* 0x0006880001677983 */ /* 0x000ea80000300800 */
[----:B------:R3:W-:Y:S01]  /*af70*/  STL [R1+0x468], R6 ;  /* 0x0004680601007387 */ /* 0x0007e20000100800 */
[----:B-1----:R-:W-:-:S03]  /*af80*/  SHF.L.U64.HI R7, R101, 0x2, R104 ;  /* 0x0000000265077819 */ /* 0x002fc60000010268 */
[----:B------:R1:W-:Y:S04]  /*af90*/  STL [R1+0x464], R8 ;  /* 0x0004640801007387 */ /* 0x0003e80000100800 */
[----:B------:R-:W4:Y:S01]  /*afa0*/  LDL.LU R104, [R1+0x684] ;  /* 0x0006840001687983 */ /* 0x000f220000300800 */
[----:B---3--:R-:W-:-:S05]  /*afb0*/  IMAD.SHL.U32 R6, R100, 0x4, RZ ;  /* 0x0000000464067824 */ /* 0x008fca00078e00ff */
[----:B------:R3:W-:Y:S01]  /*afc0*/  STL [R1+0x460], R6 ;  /* 0x0004600601007387 */ /* 0x0007e20000100800 */
[----:B-1----:R-:W-:-:S03]  /*afd0*/  SHF.L.U64.HI R8, R102, 0x2, R105 ;  /* 0x0000000266087819 */ /* 0x002fc60000010269 */
[----:B------:R-:W-:Y:S04]  /*afe0*/  STL [R1+0x45c], R7 ;  /* 0x00045c0701007387 */ /* 0x000fe80000100800 */
[----:B------:R-:W5:Y:S01]  /*aff0*/  LDL.LU R105, [R1+0x680] ;  /* 0x0006800001697983 */ /* 0x000f620000300800 */
[----:B---3--:R-:W-:-:S05]  /*b000*/  IMAD.SHL.U32 R6, R101, 0x4, RZ ;  /* 0x0000000465067824 */ /* 0x008fca00078e00ff */
[----:B------:R1:W-:Y:S04]  /*b010*/  STL [R1+0x458], R6 ;  /* 0x0004580601007387 */ /* 0x0003e80000100800 */
[----:B------:R4:W-:Y:S01]  /*b020*/  STL [R1+0x454], R8 ;  /* 0x0004540801007387 */ /* 0x0009e20000100800 */
[----:B-1----:R-:W-:Y:S01]  /*b030*/  IMAD.SHL.U32 R6, R102, 0x4, RZ ;  /* 0x0000000466067824 */ /* 0x002fe200078e00ff */
[----:B--2---:R-:W-:Y:S02]  /*b040*/  SHF.L.U64.HI R7, R103, 0x2, R106 ;  /* 0x0000000267077819 */ /* 0x004fe4000001026a */
[----:B------:R-:W2:Y:S04]  /*b050*/  LDL.LU R106, [R1+0x67c] ;  /* 0x00067c00016a7983 */ /* 0x000ea80000300800 */
[----:B------:R1:W-:Y:S04]  /*b060*/  STL [R1+0x450], R6 ;  /* 0x0004500601007387 */ /* 0x0003e80000100800 */
[----:B------:R5:W-:Y:S01]  /*b070*/  STL [R1+0x44c], R7 ;  /* 0x00044c0701007387 */ /* 0x000be20000100800 */
[----:B----4-:R-:W-:-:S03]  /*b080*/  SHF.L.U64.HI R8, R104, 0x2, R107 ;  /* 0x0000000268087819 */ /* 0x010fc6000001026b */
[----:B------:R-:W3:Y:S01]  /*b090*/  LDL.LU R107, [R1+0x678] ;  /* 0x00067800016b7983 */ /* 0x000ee20000300800 */
[----:B-1----:R-:W-:-:S05]  /*b0a0*/  IMAD.SHL.U32 R6, R103, 0x4, RZ ;  /* 0x0000000467067824 */ /* 0x002fca00078e00ff */
[----:B------:R1:W-:Y:S04]  /*b0b0*/  STL [R1+0x448], R6 ;  /* 0x0004480601007387 */ /* 0x0003e80000100800 */
[----:B------:R-:W-:Y:S01]  /*b0c0*/  STL [R1+0x444], R8 ;  /* 0x0004440801007387 */ /* 0x000fe20000100800 */
[----:B-----5:R-:W-:-:S03]  /*b0d0*/  SHF.L.U64.HI R7, R105, 0x2, R108 ;  /* 0x0000000269077819 */ /* 0x020fc6000001026c */
[----:B------:R-:W4:Y:S01]  /*b0e0*/  LDL.LU R108, [R1+0x674] ;  /* 0x00067400016c7983 */ /* 0x000f220000300800 */
[----:B-1----:R-:W-:-:S05]  /*b0f0*/  IMAD.SHL.U32 R6, R104, 0x4, RZ ;  /* 0x0000000468067824 */ /* 0x002fca00078e00ff */
[----:B------:R1:W-:Y:S04]  /*b100*/  STL [R1+0x440], R6 ;  /* 0x0004400601007387 */ /* 0x0003e80000100800 */
[----:B------:R3:W-:Y:S01]  /*b110*/  STL [R1+0x43c], R7 ;  /* 0x00043c0701007387 */ /* 0x0007e20000100800 */
[----:B-1----:R-:W-:Y:S01]  /*b120*/  IMAD.SHL.U32 R6, R105, 0x4, RZ ;  /* 0x0000000469067824 */ /* 0x002fe200078e00ff */
[----:B--2---:R-:W-:Y:S02]  /*b130*/  SHF.L.U64.HI R8, R106, 0x2, R109 ;  /* 0x000000026a087819 */ /* 0x004fe4000001026d */
[----:B------:R-:W2:Y:S04]  /*b140*/  LDL.LU R109, [R1+0x670] ;  /* 0x00067000016d7983 */ /* 0x000ea80000300800 */
[----:B------:R1:W-:Y:S04]  /*b150*/  STL [R1+0x438], R6 ;  /* 0x0004380601007387 */ /* 0x0003e80000100800 */
[----:B------:R4:W-:Y:S01]  /*b160*/  STL [R1+0x434], R8 ;  /* 0x0004340801007387 */ /* 0x0009e20000100800 */
[----:B---3--:R-:W-:-:S03]  /*b170*/  SHF.L.U64.HI R7, R107, 0x2, R110 ;  /* 0x000000026b077819 */ /* 0x008fc6000001026e */
[----:B------:R-:W3:Y:S01]  /*b180*/  LDL.LU R110, [R1+0x66c] ;  /* 0x00066c00016e7983 */ /* 0x000ee20000300800 */
[----:B-1----:R-:W-:-:S05]  /*b190*/  IMAD.SHL.U32 R6, R106, 0x4, RZ ;  /* 0x000000046a067824 */ /* 0x002fca00078e00ff */
[----:B------:R1:W-:Y:S04]  /*b1a0*/  STL [R1+0x430], R6 ;  /* 0x0004300601007387 */ /* 0x0003e80000100800 */
[----:B------:R-:W-:Y:S01]  /*b1b0*/  STL [R1+0x42c], R7 ;  /* 0x00042c0701007387 */ /* 0x000fe20000100800 */
[----:B----4-:R-:W-:-:S03]  /*b1c0*/  SHF.L.U64.HI R8, R108, 0x2, R111 ;  /* 0x000000026c087819 */ /* 0x010fc6000001026f */
        /* <DEDUP_REMOVED lines=20> */
[C---:B--2---:R-:W-:Y:S02]  /*b310*/  SHF.L.U64.HI R8, R112.reuse, 0x2, R114 ;  /* 0x0000000270087819 */ /* 0x044fe40000010272 */
[----:B------:R-:W2:Y:S04]  /*b320*/  LDL.LU R114, [R1+0x658] ;  /* 0x0006580001727983 */ /* 0x000ea80000300800 */
[----:B------:R1:W-:Y:S04]  /*b330*/  STL [R1+0x408], R6 ;  /* 0x0004080601007387 */ /* 0x0003e80000100800 */
[----:B-----5:R-:W5:Y:S01]  /*b340*/  LDL.LU R7, [R1+0x6c] ;  /* 0x00006c0001077983 */ /* 0x020f620000300800 */
[----:B-1----:R-:W-:-:S03]  /*b350*/  IMAD.SHL.U32 R6, R112, 0x4, RZ ;  /* 0x0000000470067824 */ /* 0x002fc600078e00ff */
[----:B------:R1:W-:Y:S01]  /*b360*/  STL [R1+0x404], R8 ;  /* 0x0004040801007387 */ /* 0x0003e20000100800 */
[----:B---3--:R-:W-:-:S03]  /*b370*/  SHF.L.U64.HI R9, R113, 0x2, R116 ;  /* 0x0000000271097819 */ /* 0x008fc60000010274 */
[----:B------:R-:W3:Y:S04]  /*b380*/  LDL.LU R220, [R1+0xd0] ;  /* 0x0000d00001dc7983 */ /* 0x000ee80000300800 */
[----:B------:R4:W-:Y:S04]  /*b390*/  STL [R1+0x400], R6 ;  /* 0x0004000601007387 */ /* 0x0009e80000100800 */
[----:B------:R-:W3:Y:S01]  /*b3a0*/  LDL.LU R116, [R1+0x654] ;  /* 0x0006540001747983 */ /* 0x000ee20000300800 */
[----:B-1----:R-:W-:-:S03]  /*b3b0*/  IMAD.SHL.U32 R8, R113, 0x4, RZ ;  /* 0x0000000471087824 */ /* 0x002fc600078e00ff */
[----:B----4-:R-:W4:Y:S04]  /*b3c0*/  LDL.LU R6, [R1+0xd4] ;  /* 0x0000d40001067983 */ /* 0x010f280000300800 */
[----:B------:R1:W-:Y:S04]  /*b3d0*/  STL [R1+0x3fc], R9 ;  /* 0x0003fc0901007387 */ /* 0x0003e80000100800 */
[----:B------:R-:W4:Y:S04]  /*b3e0*/  LDL.LU R179, [R1+0xd8] ;  /* 0x0000d80001b37983 */ /* 0x000f280000300800 */
[----:B------:R2:W-:Y:S01]  /*b3f0*/  STL [R1+0x3f8], R8 ;  /* 0x0003f80801007387 */ /* 0x0005e20000100800 */
[----:B-1----:R-:W-:-:S02]  /*b400*/  SHF.L.U64.HI R9, R115, 0x2, R118 ;  /* 0x0000000273097819 */ /* 0x002fc40000010276 */
[C---:B--2---:R-:W-:Y:S02]  /*b410*/  SHF.L.U64.HI R10, R114.reuse, 0x2, R117 ;  /* 0x00000002720a7819 */ /* 0x044fe40000010275 */
[----:B------:R-:W2:Y:S01]  /*b420*/  LDL.LU R117, [R1+0x650] ;  /* 0x0006500001757983 */ /* 0x000ea20000300800 */
[----:B------:R-:W-:-:S03]  /*b430*/  IMAD.SHL.U32 R8, R114, 0x4, RZ ;  /* 0x0000000472087824 */ /* 0x000fc600078e00ff */
[----:B------:R3:W-:Y:S04]  /*b440*/  STL [R1+0x3f4], R10 ;  /* 0x0003f40a01007387 */ /* 0x0007e80000100800 */
[----:B------:R-:W4:Y:S04]  /*b450*/  LDL.LU R118, [R1+0x64c] ;  /* 0x00064c0001767983 */ /* 0x000f280000300800 */
[----:B------:R1:W-:Y:S04]  /*b460*/  STL [R1+0x3f0], R8 ;  /* 0x0003f00801007387 */ /* 0x0003e80000100800 */
[----:B------:R-:W-:Y:S01]  /*b470*/  STL [R1+0x3ec], R9 ;  /* 0x0003ec0901007387 */ /* 0x000fe20000100800 */
[----:B---3--:R-:W-:-:S03]  /*b480*/  SHF.L.U64.HI R10, R116, 0x2, R119 ;  /* 0x00000002740a7819 */ /* 0x008fc60000010277 */
[----:B------:R-:W3:Y:S01]  /*b490*/  LDL.LU R119, [R1+0x648] ;  /* 0x0006480001777983 */ /* 0x000ee20000300800 */
[----:B-1----:R-:W-:-:S05]  /*b4a0*/  IMAD.SHL.U32 R8, R115, 0x4, RZ ;  /* 0x0000000473087824 */ /* 0x002fca00078e00ff */
[----:B------:R1:W-:Y:S04]  /*b4b0*/  STL [R1+0x3e8], R8 ;  /* 0x0003e80801007387 */ /* 0x0003e80000100800 */
[----:B------:R4:W-:Y:S01]  /*b4c0*/  STL [R1+0x3e4], R10 ;  /* 0x0003e40a01007387 */ /* 0x0009e20000100800 */
[----:B-1----:R-:W-:Y:S01]  /*b4d0*/  IMAD.SHL.U32 R8, R116, 0x4, RZ ;  /* 0x0000000474087824 */ /* 0x002fe200078e00ff */
[----:B--2---:R-:W-:Y:S02]  /*b4e0*/  SHF.L.U64.HI R9, R117, 0x2, R120 ;  /* 0x0000000275097819 */ /* 0x004fe40000010278 */
[----:B------:R-:W2:Y:S04]  /*b4f0*/  LDL.LU R120, [R1+0x644] ;  /* 0x0006440001787983 */ /* 0x000ea80000300800 */
[----:B------:R1:W-:Y:S01]  /*b500*/  STL [R1+0x3e0], R8 ;  /* 0x0003e00801007387 */ /* 0x0003e20000100800 */
[----:B----4-:R-:W-:-:S03]  /*b510*/  SHF.L.U64.HI R10, R118, 0x2, R121 ;  /* 0x00000002760a7819 */ /* 0x010fc60000010279 */
[----:B------:R3:W-:Y:S04]  /*b520*/  STL [R1+0x3dc], R9 ;  /* 0x0003dc0901007387 */ /* 0x0007e80000100800 */
[----:B------:R-:W4:Y:S01]  /*b530*/  LDL.LU R121, [R1+0x640] ;  /* 0x0006400001797983 */ /* 0x000f220000300800 */
[----:B-1----:R-:W-:-:S05]  /*b540*/  IMAD.SHL.U32 R8, R117, 0x4, RZ ;  /* 0x0000000475087824 */ /* 0x002fca00078e00ff */
        /* <DEDUP_REMOVED lines=24> */
[----:B------:R-:W5:Y:S04]  /*b6d0*/  LDL.LU R126, [R1+0x62c] ;  /* 0x00062c00017e7983 */ /* 0x000f680000300800 */
[----:B------:R1:W-:Y:S04]  /*b6e0*/  STL [R1+0x3b0], R8 ;  /* 0x0003b00801007387 */ /* 0x0003e80000100800 */
[----:B------:R3:W-:Y:S01]  /*b6f0*/  STL [R1+0x3ac], R9 ;  /* 0x0003ac0901007387 */ /* 0x0007e20000100800 */
[----:B----4-:R-:W-:-:S03]  /*b700*/  SHF.L.U64.HI R10, R124, 0x2, R127 ;  /* 0x000000027c0a7819 */ /* 0x010fc6000001027f */
[----:B------:R-:W2:Y:S01]  /*b710*/  LDL.LU R127, [R1+0x628] ;  /* 0x00062800017f7983 */ /* 0x000ea20000300800 */
        /* <DEDUP_REMOVED lines=8> */
[----:B-1----:R-:W-:-:S05]  /*b7a0*/  IMAD.SHL.U32 R8, R125, 0x4, RZ ;  /* 0x000000047d087824 */ /* 0x002fca00078e00ff */
[----:B------:R2:W-:Y:S01]  /*b7b0*/  STL [R1+0x398], R8 ;  /* 0x0003980801007387 */ /* 0x0005e20000100800 */
[----:B------:R-:W-:Y:S02]  /*b7c0*/  SHF.L.U64.HI R6, R142, 0x2, R6 ;  /* 0x000000028e067819 */ /* 0x000fe40000010206 */
[C---:B-----5:R-:W-:Y:S01]  /*b7d0*/  SHF.L.U64.HI R7, R126.reuse, 0x2, R7 ;  /* 0x000000027e077819 */ /* 0x060fe20000010207 */
[----:B----4-:R-:W-:-:S04]  /*b7e0*/  IMAD.SHL.U32 R9, R126, 0x4, RZ ;  /* 0x000000047e097824 */ /* 0x010fc800078e00ff */
[----:B------:R1:W-:Y:S01]  /*b7f0*/  STL [R1+0x394], R7 ;  /* 0x0003940701007387 */ /* 0x0003e20000100800 */
[C---:B--2---:R-:W-:Y:S01]  /*b800*/  SHF.L.U64.HI R8, R127.reuse, 0x2, R220 ;  /* 0x000000027f087819 */ /* 0x044fe200000102dc */
[----:B-1----:R-:W-:Y:S02]  /*b810*/  IMAD.SHL.U32 R7, R127, 0x4, RZ ;  /* 0x000000047f077824 */ /* 0x002fe400078e00ff */
[----:B------:R-:W-:Y:S04]  /*b820*/  STL [R1+0x390], R9 ;  /* 0x0003900901007387 */ /* 0x000fe80000100800 */
[----:B------:R1:W-:Y:S04]  /*b830*/  STL [R1+0x38c], R8 ;  /* 0x00038c0801007387 */ /* 0x0003e80000100800 */
[----:B------:R3:W-:Y:S01]  /*b840*/  STL [R1+0x388], R7 ;  /* 0x0003880701007387 */ /* 0x0007e20000100800 */
[----:B-1----:R-:W-:-:S03]  /*b850*/  IMAD.SHL.U32 R8, R142, 0x4, RZ ;  /* 0x000000048e087824 */ /* 0x002fc600078e00ff */
[----:B------:R-:W-:Y:S01]  /*b860*/  STL [R1+0x384], R6 ;  /* 0x0003840601007387 */ /* 0x000fe20000100800 */
[----:B---3--:R-:W-:-:S03]  /*b870*/  SHF.L.U64.HI R7, R143, 0x2, R179 ;  /* 0x000000028f077819 */ /* 0x008fc600000102b3 */
[----:B------:R1:W-:Y:S04]  /*b880*/  STL [R1+0x380], R8 ;  /* 0x0003800801007387 */ /* 0x0003e80000100800 */
[----:B------:R2:W-:Y:S01]  /*b890*/  STL [R1+0x37c], R7 ;  /* 0x00037c0701007387 */ /* 0x0005e20000100800 */
[----:B-1----:R-:W-:-:S03]  /*b8a0*/  SHF.L.U64.HI R8, R144, 0x2, R147 ;  /* 0x0000000290087819 */ /* 0x002fc60000010293 */
[----:B------:R-:W3:Y:S01]  /*b8b0*/  LDL.LU R147, [R1+0x620] ;  /* 0x0006200001937983 */ /* 0x000ee20000300800 */
[----:B------:R-:W-:Y:S01]  /*b8c0*/  IMAD.SHL.U32 R6, R143, 0x4, RZ ;  /* 0x000000048f067824 */ /* 0x000fe200078e00ff */
[----:B--2---:R-:W-:-:S04]  /*b8d0*/  SHF.L.U64.HI R7, R145, 0x2, R148 ;  /* 0x0000000291077819 */ /* 0x004fc80000010294 */
[----:B------:R1:W-:Y:S04]  /*b8e0*/  STL [R1+0x378], R6 ;  /* 0x0003780601007387 */ /* 0x0003e80000100800 */
[----:B------:R2:W-:Y:S04]  /*b8f0*/  STL [R1+0x374], R8 ;  /* 0x0003740801007387 */ /* 0x0005e80000100800 */
[----:B------:R-:W4:Y:S01]  /*b900*/  LDL.LU R148, [R1+0x61c] ;  /* 0x00061c0001947983 */ /* 0x000f220000300800 */
[----:B-1----:R-:W-:Y:S01]  /*b910*/  IMAD.SHL.U32 R6, R144, 0x4, RZ ;  /* 0x0000000490067824 */ /* 0x002fe200078e00ff */
[----:B--2---:R-:W-:-:S04]  /*b920*/  SHF.L.U64.HI R8, R146, 0x2, R149 ;  /* 0x0000000292087819 */ /* 0x004fc80000010295 */
[----:B------:R1:W-:Y:S04]  /*b930*/  STL [R1+0x370], R6 ;  /* 0x0003700601007387 */ /* 0x0003e80000100800 */
[----:B------:R3:W-:Y:S04]  /*b940*/  STL [R1+0x36c], R7 ;  /* 0x00036c0701007387 */ /* 0x0007e80000100800 */
[----:B------:R-:W2:Y:S01]  /*b950*/  LDL.LU R149, [R1+0x618] ;  /* 0x0006180001957983 */ /* 0x000ea20000300800 */
[----:B-1----:R-:W-:-:S05]  /*b960*/  IMAD.SHL.U32 R6, R145, 0x4, RZ ;  /* 0x0000000491067824 */ /* 0x002fca00078e00ff */
[----:B------:R1:W-:Y:S04]  /*b970*/  STL [R1+0x368], R6 ;  /* 0x0003680601007387 */ /* 0x0003e80000100800 */
[----:B------:R4:W-:Y:S01]  /*b980*/  STL [R1+0x364], R8 ;  /* 0x0003640801007387 */ /* 0x0009e20000100800 */
[----:B---3--:R-:W-:-:S03]  /*b990*/  SHF.L.U64.HI R7, R147, 0x2, R150 ;  /* 0x0000000293077819 */ /* 0x008fc60000010296 */
[----:B------:R-:W3:Y:S01]  /*b9a0*/  LDL.LU R150, [R1+0x614] ;  /* 0x0006140001967983 */ /* 0x000ee20000300800 */
[----:B-1----:R-:W-:-:S05]  /*b9b0*/  IMAD.SHL.U32 R6, R146, 0x4, RZ ;  /* 0x0000000492067824 */ /* 0x002fca00078e00ff */
[----:B------:R1:W-:Y:S04]  /*b9c0*/  STL [R1+0x360], R6 ;  /* 0x0003600601007387 */ /* 0x0003e80000100800 */
[----:B------:R2:W-:Y:S01]  /*b9d0*/  STL [R1+0x35c], R7 ;  /* 0x00035c0701007387 */ /* 0x0005e20000100800 */
[----:B----4-:R-:W-:-:S03]  /*b9e0*/  SHF.L.U64.HI R8, R148, 0x2, R151 ;  /* 0x0000000294087819 */ /* 0x010fc60000010297 */
[----:B------:R-:W4:Y:S01]  /*b9f0*/  LDL.LU R151, [R1+0x610] ;  /* 0x0006100001977983 */ /* 0x000f220000300800 */
[----:B-1----:R-:W-:-:S05]  /*ba00*/  IMAD.SHL.U32 R6, R147, 0x4, RZ ;  /* 0x0000000493067824 */ /* 0x002fca00078e00ff */
[----:B------:R1:W-:Y:S04]  /*ba10*/  STL [R1+0x358], R6 ;  /* 0x0003580601007387 */ /* 0x0003e80000100800 */
[----:B------:R3:W-:Y:S01]  /*ba20*/  STL [R1+0x354], R8 ;  /* 0x0003540801007387 */ /* 0x0007e20000100800 */
[----:B--2---:R-:W-:-:S03]  /*ba30*/  SHF.L.U64.HI R7, R149, 0x2, R152 ;  /* 0x0000000295077819 */ /* 0x004fc60000010298 */
        /* <DEDUP_REMOVED lines=43> */
[----:B------:R-:W5:Y:S01]  /*bcf0*/  LDL R220, [R1+0x5a4] ;  /* 0x0005a40001dc7983 */ /* 0x000f620000100800 */
[----:B-1----:R-:W-:-:S03]  /*bd00*/  IMAD.SHL.U32 R6, R157, 0x4, RZ ;  /* 0x000000049d067824 */ /* 0x002fc600078e00ff */
[----:B------:R-:W-:Y:S01]  /*bd10*/  STL [R1+0x30c], R7 ;  /* 0x00030c0701007387 */ /* 0x000fe20000100800 */
[----:B--2---:R-:W-:-:S03]  /*bd20*/  SHF.L.U64.HI R8, R158, 0x2, R161 ;  /* 0x000000029e087819 */ /* 0x004fc600000102a1 */
[----:B------:R1:W-:Y:S04]  /*bd30*/  STL [R1+0x308], R6 ;  /* 0x0003080601007387 */ /* 0x0003e80000100800 */
[----:B------:R-:W2:Y:S04]  /*bd40*/  LDL.LU R161, [R1+0x5e8] ;  /* 0x0005e80001a17983 */ /* 0x000ea80000300800 */
[----:B-1----:R-:W5:Y:S04]  /*bd50*/  LDL R6, [R1+0x5a8] ;  /* 0x0005a80001067983 */ /* 0x002f680000100800 */
[----:B------:R3:W-:Y:S02]  /*bd60*/  STL [R1+0x304], R8 ;  /* 0x0003040801007387 */ /* 0x0007e40000100800 */
[----:B---3--:R-:W-:-:S02]  /*bd70*/  SHF.L.U64.HI R8, R159, 0x2, R162 ;  /* 0x000000029f087819 */ /* 0x008fc400000102a2 */
[----:B------:R-:W3:Y:S01]  /*bd80*/  LDL.LU R162, [R1+0x5e4] ;  /* 0x0005e40001a27983 */ /* 0x000ee20000300800 */
[----:B------:R-:W-:-:S05]  /*bd90*/  IMAD.SHL.U32 R7, R158, 0x4, RZ ;  /* 0x000000049e077824 */ /* 0x000fca00078e00ff */
[----:B------:R1:W-:Y:S04]  /*bda0*/  STL [R1+0x300], R7 ;  /* 0x0003000701007387 */ /* 0x0003e80000100800 */
[----:B------:R-:W5:Y:S01]  /*bdb0*/  LDL R179, [R1+0x5ac] ;  /* 0x0005ac0001b37983 */ /* 0x000f620000100800 */
[----:B-1----:R-:W-:-:S03]  /*bdc0*/  IMAD.SHL.U32 R7, R159, 0x4, RZ ;  /* 0x000000049f077824 */ /* 0x002fc600078e00ff */
[----:B------:R-:W-:Y:S01]  /*bdd0*/  STL [R1+0x2fc], R8 ;  /* 0x0002fc0801007387 */ /* 0x000fe20000100800 */
[----:B----4-:R-:W-:-:S03]  /*bde0*/  SHF.L.U64.HI R9, R160, 0x2, R163 ;  /* 0x00000002a0097819 */ /* 0x010fc600000102a3 */
[----:B------:R1:W-:Y:S04]  /*bdf0*/  STL [R1+0x2f8], R7 ;  /* 0x0002f80701007387 */ /* 0x0003e80000100800 */
[----:B------:R-:W4:Y:S04]  /*be00*/  LDL.LU R163, [R1+0x5e0] ;  /* 0x0005e00001a37983 */ /* 0x000f280000300800 */
[----:B------:R3:W-:Y:S01]  /*be10*/  STL [R1+0x2f4], R9 ;  /* 0x0002f40901007387 */ /* 0x0007e20000100800 */
[----:B-1----:R-:W-:Y:S01]  /*be20*/  IMAD.SHL.U32 R7, R160, 0x4, RZ ;  /* 0x00000004a0077824 */ /* 0x002fe200078e00ff */
[----:B--2---:R-:W-:-:S02]  /*be30*/  SHF.L.U64.HI R8, R161, 0x2, R168 ;  /* 0x00000002a1087819 */ /* 0x004fc400000102a8 */
[----:B------:R-:W2:Y:S04]  /*be40*/  LDL.LU R168, [R1+0x5dc] ;  /* 0x0005dc0001a87983 */ /* 0x000ea80000300800 */
        /* <DEDUP_REMOVED lines=8> */
[C---:B----4-:R-:W-:Y:S02]  /*bed0*/  SHF.L.U64.HI R8, R163.reuse, 0x2, R170 ;  /* 0x00000002a3087819 */ /* 0x050fe400000102aa */
[----:B------:R-:W4:Y:S04]  /*bee0*/  LDL.LU R170, [R1+0x5d4] ;  /* 0x0005d40001aa7983 */ /* 0x000f280000300800 */
[----:B------:R1:W-:Y:S04]  /*bef0*/  STL [R1+0x2e0], R7 ;  /* 0x0002e00701007387 */ /* 0x0003e80000100800 */
[----:B------:R3:W-:Y:S01]  /*bf00*/  STL [R1+0x2dc], R8 ;  /* 0x0002dc0801007387 */ /* 0x0007e20000100800 */
[----:B--2---:R-:W-:Y:S01]  /*bf10*/  SHF.L.U64.HI R9, R168, 0x2, R171 ;  /* 0x00000002a8097819 */ /* 0x004fe200000102ab */
[----:B-1----:R-:W-:-:S02]  /*bf20*/  IMAD.SHL.U32 R7, R163, 0x4, RZ ;  /* 0x00000004a3077824 */ /* 0x002fc400078e00ff */
        /* <DEDUP_REMOVED lines=25> */
[----:B------:R-:W5:Y:S04]  /*c0c0*/  LDL.LU R176, [R1+0x5bc] ;  /* 0x0005bc0001b07983 */ /* 0x000f680000300800 */
[----:B------:R1:W-:Y:S04]  /*c0d0*/  STL [R1+0x2b0], R7 ;  /* 0x0002b00701007387 */ /* 0x0003e80000100800 */
[----:B------:R-:W-:Y:S01]  /*c0e0*/  STL [R1+0x2ac], R8 ;  /* 0x0002ac0801007387 */ /* 0x000fe20000100800 */
[----:B--2---:R-:W-:Y:S01]  /*c0f0*/  SHF.L.U64.HI R9, R174, 0x2, R177 ;  /* 0x00000002ae097819 */ /* 0x004fe200000102b1 */
[----:B-1----:R-:W-:-:S02]  /*c100*/  IMAD.SHL.U32 R7, R173, 0x4, RZ ;  /* 0x00000004ad077824 */ /* 0x002fc400078e00ff */
[----:B------:R-:W2:Y:S04]  /*c110*/  LDL.LU R177, [R1+0x5b8] ;  /* 0x0005b80001b17983 */ /* 0x000ea80000300800 */
[----:B------:R3:W-:Y:S04]  /*c120*/  STL [R1+0x2a8], R7 ;  /* 0x0002a80701007387 */ /* 0x0007e80000100800 */
[----:B------:R1:W-:Y:S01]  /*c130*/  STL [R1+0x2a4], R9 ;  /* 0x0002a40901007387 */ /* 0x0003e20000100800 */
[----:B---3--:R-:W-:-:S03]  /*c140*/  SHF.L.U64.HI R7, R175, 0x2, R178 ;  /* 0x00000002af077819 */ /* 0x008fc600000102b2 */
[----:B------:R-:W3:Y:S01]  /*c150*/  LDL.LU R178, [R1+0x5b4] ;  /* 0x0005b40001b27983 */ /* 0x000ee20000300800 */
[----:B------:R-:W-:Y:S02]  /*c160*/  IMAD.SHL.U32 R8, R174, 0x4, RZ ;  /* 0x00000004ae087824 */ /* 0x000fe400078e00ff */
[----:B-1----:R-:W-:-:S03]  /*c170*/  IMAD.SHL.U32 R9, R175, 0x4, RZ ;  /* 0x00000004af097824 */ /* 0x002fc600078e00ff */
[----:B------:R5:W-:Y:S04]  /*c180*/  STL [R1+0x2a0], R8 ;  /* 0x0002a00801007387 */ /* 0x000be80000100800 */
[----:B------:R1:W-:Y:S04]  /*c190*/  STL [R1+0x29c], R7 ;  /* 0x00029c0701007387 */ /* 0x0003e80000100800 */
[----:B------:R-:W-:Y:S01]  /*c1a0*/  STL [R1+0x298], R9 ;  /* 0x0002980901007387 */ /* 0x000fe20000100800 */
[C---:B-----5:R-:W-:Y:S01]  /*c1b0*/  SHF.L.U64.HI R8, R176.reuse, 0x2, R220 ;  /* 0x00000002b0087819 */ /* 0x060fe200000102dc */
[----:B-1----:R-:W-:-:S04]  /*c1c0*/  IMAD.SHL.U32 R7, R176, 0x4, RZ ;  /* 0x00000004b0077824 */ /* 0x002fc800078e00ff */
[----:B------:R-:W-:Y:S04]  /*c1d0*/  STL [R1+0x294], R8 ;  /* 0x0002940801007387 */ /* 0x000fe80000100800 */
[----:B------:R1:W-:Y:S01]  /*c1e0*/  STL [R1+0x290], R7 ;  /* 0x0002900701007387 */ /* 0x0003e20000100800 */
[C---:B--2---:R-:W-:Y:S01]  /*c1f0*/  SHF.L.U64.HI R6, R177.reuse, 0x2, R6 ;  /* 0x00000002b1067819 */ /* 0x044fe20000010206 */
[----:B-1----:R-:W-:-:S04]  /*c200*/  IMAD.SHL.U32 R7, R177, 0x4, RZ ;  /* 0x00000004b1077824 */ /* 0x002fc800078e00ff */
[----:B------:R1:W-:Y:S01]  /*c210*/  STL [R1+0x28c], R6 ;  /* 0x00028c0601007387 */ /* 0x0003e20000100800 */
[----:B------:R-:W-:-:S03]  /*c220*/  IMAD.MOV.U32 R8, RZ, RZ, 0x1f ;  /* 0x0000001fff087424 */ /* 0x000fc600078e00ff */
[----:B------:R2:W-:Y:S01]  /*c230*/  STL [R1+0x288], R7 ;  /* 0x0002880701007387 */ /* 0x0005e20000100800 */
[----:B------:R-:W-:Y:S01]  /*c240*/  IMAD.MOV.U32 R221, RZ, RZ, c[0x0][0x18c] ;  /* 0x00006300ffdd7624 */ /* 0x000fe200078e00ff */
[----:B------:R-:W-:Y:S01]  /*c250*/  IADD3 R8, R8, c[0x0][0x180], RZ ;  /* 0x0000600008087a10 */ /* 0x000fe20007ffe0ff */
[----:B------:R-:W-:Y:S02]  /*c260*/  IMAD.MOV.U32 R220, RZ, RZ, c[0x0][0x18c] ;  /* 0x00006300ffdc7624 */ /* 0x000fe400078e00ff */
[----:B-1----:R-:W-:Y:S02]  /*c270*/  IMAD.MOV.U32 R6, RZ, RZ, c[0x0][0x188] ;  /* 0x00006200ff067624 */ /* 0x002fe400078e00ff */
[----:B------:R-:W-:Y:S02]  /*c280*/  IMAD.SHL.U32 R221, R221, 0x20, RZ ;  /* 0x00000020dddd7824 */ /* 0x000fe400078e00ff */
[----:B------:R-:W-:-:S03]  /*c290*/  IMAD.SHL.U32 R220, R220, 0x20, RZ ;  /* 0x00000020dcdc7824 */ /* 0x000fc600078e00ff */
[----:B------:R-:W-:Y:S02]  /*c2a0*/  SHF.R.S32.HI R221, RZ, 0x1f, R221 ;  /* 0x0000001fffdd7819 */ /* 0x000fe400000114dd */
[C---:B---3--:R-:W-:Y:S01]  /*c2b0*/  SHF.L.U64.HI R9, R178.reuse, 0x2, R179 ;  /* 0x00000002b2097819 */ /* 0x048fe200000102b3 */
[----:B--2---:R-:W-:Y:S01]  /*c2c0*/  IMAD.SHL.U32 R7, R178, 0x4, RZ ;  /* 0x00000004b2077824 */ /* 0x004fe200078e00ff */
[----:B------:R-:W-:-:S03]  /*c2d0*/  SHF.R.S32.HI R179, RZ, 0x1f, R8 ;  /* 0x0000001fffb37819 */ /* 0x000fc60000011408 */
[----:B------:R-:W-:Y:S04]  /*c2e0*/  STL [R1+0x284], R9 ;  /* 0x0002840901007387 */ /* 0x000fe80000100800 */
[----:B------:R1:W-:Y:S01]  /*c2f0*/  STL [R1+0x280], R7 ;  /* 0x0002800701007387 */ /* 0x0003e20000100800 */
[----:B------:R-:W-:Y:S01]  /*c300*/  LEA.HI R179, R179, R8, RZ, 0x5 ;  /* 0x00000008b3b37211 */ /* 0x000fe200078f28ff */
[C---:B-1----:R-:W-:Y:S02]  /*c310*/  IMAD.SHL.U32 R7, R6.reuse, 0x20, RZ ;  /* 0x0000002006077824 */ /* 0x042fe400078e00ff */
[----:B------:R-:W-:-:S03]  /*c320*/  IMAD.SHL.U32 R6, R6, 0x20, RZ ;  /* 0x0000002006067824 */ /* 0x000fc600078e00ff */
[----:B------:R-:W-:Y:S02]  /*c330*/  SHF.R.S32.HI R7, RZ, 0x1f, R7 ;  /* 0x0000001fff077819 */ /* 0x000fe40000011407 */
[----:B------:R-:W-:Y:S02]  /*c340*/  SHF.L.U64.HI R8, R220, 0x2, R221 ;  /* 0x00000002dc087819 */ /* 0x000fe400000102dd */
[----:B------:R-:W2:Y:S01]  /*c350*/  LDL R220, [R1+0x270] ;  /* 0x0002700001dc7983 */ /* 0x000ea20000100800 */
[----:B------:R-:W-:Y:S02]  /*c360*/  SHF.L.U64.HI R7, R6, 0x2, R7 ;  /* 0x0000000206077819 */ /* 0x000fe40000010207 */
[----:B------:R-:W-:Y:S02]  /*c370*/  SHF.R.S32.HI R6, RZ, 0x5, R179 ;  /* 0x00000005ff067819 */ /* 0x000fe400000114b3 */
[----:B------:R-:W3:Y:S04]  /*c380*/  LDL R179, [R1+0x274] ;  /* 0x0002740001b37983 */ /* 0x000ee80000100800 */
[----:B------:R1:W-:Y:S04]  /*c390*/  STL [R1+0x40], RZ ;  /* 0x000040ff01007387 */ /* 0x0003e80000100800 */
[----:B------:R1:W-:Y:S04]  /*c3a0*/  STL [R1+0x44], RZ ;  /* 0x000044ff01007387 */ /* 0x0003e80000100800 */
[----:B------:R1:W-:Y:S04]  /*c3b0*/  STL [R1+0x48], RZ ;  /* 0x000048ff01007387 */ /* 0x0003e80000100800 */
[----:B------:R1:W-:Y:S04]  /*c3c0*/  STL [R1+0x4c], RZ ;  /* 0x00004cff01007387 */ /* 0x0003e80000100800 */
[----:B------:R1:W-:Y:S04]  /*c3d0*/  STL [R1+0x10], RZ ;  /* 0x000010ff01007387 */ /* 0x0003e80000100800 */
[----:B------:R1:W-:Y:S04]  /*c3e0*/  STL [R1+0x14], RZ ;  /* 0x000014ff01007387 */ /* 0x0003e80000100800 */
[----:B------:R1:W-:Y:S04]  /*c3f0*/  STL [R1+0x18], RZ ;  /* 0x000018ff01007387 */ /* 0x0003e80000100800 */
[----:B------:R1:W-:Y:S04]  /*c400*/  STL [R1+0x1c], RZ ;  /* 0x00001cff01007387 */ /* 0x0003e80000100800 */
[----:B------:R1:W-:Y:S04]  /*c410*/  STL [R1], RZ ;  /* 0x000000ff01007387 */ /* 0x0003e80000100800 */
[----:B------:R1:W-:Y:S04]  /*c420*/  STL [R1+0x4], RZ ;  /* 0x000004ff01007387 */ /* 0x0003e80000100800 */
[----:B------:R1:W-:Y:S04]  /*c430*/  STL [R1+0x8], RZ ;  /* 0x000008ff01007387 */ /* 0x0003e80000100800 */
[----:B------:R1:W-:Y:S01]  /*c440*/  STL [R1+0xc], RZ ;  /* 0x00000cff01007387 */ /* 0x0003e20000100800 */
[----:B------:R-:W-:Y:S01]  /*c450*/  CS2R R142, SRZ ;  /* 0x00000000008e7805 */ /* 0x000fe2000001ff00 */
[----:B------:R-:W-:Y:S01]  /*c460*/  CS2R R228, SRZ ;  /* 0x0000000000e47805 */ /* 0x000fe2000001ff00 */
[----:B------:R-:W-:Y:S01]  /*c470*/  CS2R R230, SRZ ;  /* 0x0000000000e67805 */ /* 0x000fe2000001ff00 */
[----:B------:R-:W-:Y:S01]  /*c480*/  CS2R R20, SRZ ;  /* 0x0000000000147805 */ /* 0x000fe2000001ff00 */
[----:B------:R-:W-:Y:S01]  /*c490*/  CS2R R22, SRZ ;  /* 0x0000000000167805 */ /* 0x000fe2000001ff00 */
[----:B------:R-:W-:Y:S01]  /*c4a0*/  CS2R R12, SRZ ;  /* 0x00000000000c7805 */ /* 0x000fe2000001ff00 */
[----:B------:R-:W-:Y:S01]  /*c4b0*/  CS2R R14, SRZ ;  /* 0x00000000000e7805 */ /* 0x000fe2000001ff00 */
[----:B--2---:R-:W-:-:S02]  /*c4c0*/  LOP3.LUT R7, R220, 0x20, RZ, 0x3c, !PT ;  /* 0x00000020dc077812 */ /* 0x004fc400078e3cff */
[----:B------:R-:W-:Y:S02]  /*c4d0*/  IADD3 R7, R6, -0x3, RZ ;  /* 0xfffffffd06077810 */ /* 0x000fe40007ffe0ff */
[----:B---3--:R-:W-:-:S05]  /*c4e0*/  LOP3.LUT R6, R179, 0x40, RZ, 0x3c, !PT ;  /* 0x00000040b3067812 */ /* 0x008fca00078e3cff */
[----:B------:R1:W-:Y:S01]  /*c4f0*/  STL [R1+0x59c], R6 ;  /* 0x00059c0601007387 */ /* 0x0003e20000100800 */
[C---:B------:R-:W-:Y:S02]  /*c500*/  LOP3.LUT R9, R220.reuse, 0x40, RZ, 0x3c, !PT ;  /* 0x00000040dc097812 */ /* 0x040fe400078e3cff */
[----:B------:R-:W-:Y:S02]  /*c510*/  LOP3.LUT R8, R220, 0x60, RZ, 0x3c, !PT ;  /* 0x00000060dc087812 */ /* 0x000fe400078e3cff */
.L_x_1:
[----:B-1----:R-:W2:Y:S01]  /*c520*/  LDL.LU R6, [R1+0x25c] ;  /* 0x00025c0001067983 */ /* 0x002ea20000300800 */
[----:B------:R-:W-:-:S04]  /*c530*/  DEPBAR.LE SB0, 0x4 ;  /* 0x000081000000791a */ /* 0x000fc80000000000 */
[----:B------:R-:W3:Y:S04]  /*c540*/  LDL R16, [R1+0x274] ;  /* 0x0002740001107983 */ /* 0x000ee80000100800 */
[----:B------:R-:W1:Y:S04]  /*c550*/  S2R R7, SR_TID.X ;  /* 0x0000000000077919 */ /* 0x000e680000002100 */
[----:B------:R-:W-:Y:S04]  /*c560*/  STL.64 [R1+0x678], R22 ;  /* 0x0006781601007387 */ /* 0x000fe80000100a00 */
[----:B------:R-:W-:Y:S04]  /*c570*/  STL.64 [R1+0x670], R20 ;  /* 0x0006701401007387 */ /* 0x000fe80000100a00 */
[----:B------:R-:W-:Y:S04]  /*c580*/  STL.64 [R1+0x668], R14 ;  /* 0x0006680e01007387 */ /* 0x000fe80000100a00 */
[----:B------:R-:W-:Y:S04]  /*c590*/  STL.64 [R1+0x660], R12 ;  /* 0x0006600c01007387 */ /* 0x000fe80000100a00 */
[----:B------:R-:W-:Y:S01]  /*c5a0*/  STL [R1+0x5c4], R3 ;  /* 0x0005c40301007387 */ /* 0x000fe20000100800 */
[----:B-1----:R-:W-:-:S03]  /*c5b0*/  LOP3.LUT R9, R7, 0x1c, RZ, 0xc0, !PT ;  /* 0x0000001c07097812 */ /* 0x002fc600078ec0ff */
[----:B------:R-:W-:Y:S01]  /*c5c0*/  STL [R1+0x5c0], R2 ;  /* 0x0005c00201007387 */ /* 0x000fe20000100800 */
[C---:B------:R-:W-:Y:S02]  /*c5d0*/  LOP3.LUT R8, R7.reuse, 0x3, RZ, 0xc0, !PT ;  /* 0x0000000307087812 */ /* 0x040fe400078ec0ff */
[C---:B------:R-:W-:Y:S01]  /*c5e0*/  LOP3.LUT R11, R7.reuse, 0x1c, RZ, 0xc0, !PT ;  /* 0x0000001c070b7812 */ /* 0x040fe200078ec0ff */
[----:B------:R1:W-:Y:S01]  /*c5f0*/  STL [R1+0x5bc], R0 ;  /* 0x0005bc0001007387 */ /* 0x0003e20000100800 */
[C---:B------:R-:W-:Y:S01]  /*c600*/  LOP3.LUT R10, R7.reuse, 0x3, RZ, 0xc0, !PT ;  /* 0x00000003070a7812 */ /* 0x040fe200078ec0ff */
[----:B------:R-:W-:Y:S01]  /*c610*/  IMAD R8, R8, 0x220, R9 ;  /* 0x0000022008087824 */ /* 0x000fe200078e0209 */
[----:B------:R-:W-:Y:S01]  /*c620*/  LOP3.LUT R17, R7, 0x1c, RZ, 0xc0, !PT ;  /* 0x0000001c07117812 */ /* 0x000fe200078ec0ff */
[----:B------:R4:W-:Y:S02]  /*c630*/  STL [R1+0x5b8], R5 ;  /* 0x0005b80501007387 */ /* 0x0009e40000100800 */
[----:B------:R-:W-:-:S02]  /*c640*/  IMAD R10, R10, 0x220, R11 ;  /* 0x000002200a0a7824 */ /* 0x000fc400078e020b */
[----:B------:R-:W-:Y:S03]  /*c650*/  STL [R1+0x5b4], R4 ;  /* 0x0005b40401007387 */ /* 0x000fe60000100800 */
[----:B------:R-:W-:Y:S01]  /*c660*/  LOP3.LUT R10, R10, 0x40, RZ, 0x3c, !PT ;  /* 0x000000400a0a7812 */ /* 0x000fe200078e3cff */
[----:B------:R-:W-:Y:S01]  /*c670*/  BAR.SYNC.DEFER_BLOCKING 0x0 ;  /* 0x0000000000007b1d */ /* 0x000fe20000010000 */
[----:B--2---:R-:W-:-:S04]  /*c680*/  IADD3 R6, R6, 0x1, RZ ;  /* 0x0000000106067810 */ /* 0x004fc80007ffe0ff */
[----:B------:R-:W-:-:S04]  /*c690*/  ISETP.GT.AND P0, PT, R6, 0x2, PT ;  /* 0x000000020600780c */ /* 0x000fc80003f04270 */
[----:B-1----:R-:W-:-:S05]  /*c6a0*/  SEL R0, R6, RZ, !P0 ;  /* 0x000000ff06007207 */ /* 0x002fca0004000000 */
[C---:B----4-:R-:W-:Y:S01]  /*c6b0*/  IMAD R5, R0.reuse, 0x4000, R8 ;  /* 0x0000400000057824 */ /* 0x050fe200078e0208 */
[C---:B------:R-:W-:Y:S01]  /*c6c0*/  LOP3.LUT R8, R7.reuse, 0x3, RZ, 0xc0, !PT ;  /* 0x0000000307087812 */ /* 0x040fe200078ec0ff */
[----:B------:R1:W-:Y:S01]  /*c6d0*/  STL [R1+0x25c], R0 ;  /* 0x00025c0001007387 */ /* 0x0003e20000100800 */
[----:B------:R-:W-:Y:S01]  /*c6e0*/  LOP3.LUT R7, R7, 0x3, RZ, 0xc0, !PT ;  /* 0x0000000307077812 */ /* 0x000fe200078ec0ff */
[----:B---3--:R-:W-:Y:S02]  /*c6f0*/  IMAD R6, R0, 0x8000, R16 ;  /* 0x0000800000067824 */ /* 0x008fe400078e0210 */
[----:B------:R-:W-:Y:S01]  /*c700*/  IMAD R8, R8, 0x220, R9 ;  /* 0x0000022008087824 */ /* 0x000fe200078e0209 */
[----:B------:R-:W-:Y:S01]  /*c710*/  LDS R116, [R5+0x18080] ;  /* 0x0180800005747984 */ /* 0x000fe20000000800 */
[----:B------:R-:W-:Y:S02]  /*c720*/  IMAD R7, R7, 0x220, R17 ;  /* 0x0000022007077824 */ /* 0x000fe400078e0211 */
[----:B------:R-:W-:Y:S01]  /*c730*/  IMAD R252, R0, 0x4000, R10 ;  /* 0x0000400000fc7824 */ /* 0x000fe200078e020a */
[----:B------:R-:W-:Y:S01]  /*c740*/  LOP3.LUT R8, R8, 0x60, RZ, 0x3c, !PT ;  /* 0x0000006008087812 */ /* 0x000fe200078e3cff */
[----:B------:R-:W-:Y:S01]  /*c750*/  LDSM.16.M88.4 R148, [R6+0x1000] ;  /* 0x001000000694783b */ /* 0x000fe20000000200 */
[----:B------:R-:W-:-:S03]  /*c760*/  LOP3.LUT R7, R7, 0x20, RZ, 0x3c, !PT ;  /* 0x0000002007077812 */ /* 0x000fc600078e3cff */
[----:B------:R-:W-:Y:S02]  /*c770*/  LDSM.16.M88.4 R152, [R6+0x2000] ;  /* 0x002000000698783b */ /* 0x000fe40000000200 */
[C---:B------:R-:W-:Y:S02]  /*c780*/  IMAD R7, R0.reuse, 0x4000, R7 ;  /* 0x0000400000077824 */ /* 0x040fe400078e0207 */
[----:B-1----:R-:W-:Y:S01]  /*c790*/  IMAD R0, R0, 0x4000, R8 ;  /* 0x0000400000007824 */ /* 0x002fe200078e0208 */
[----:B------:R-:W-:Y:S04]  /*c7a0*/  LDSM.16.M88.4 R156, [R6+0x3000] ;  /* 0x00300000069c783b */ /* 0x000fe80000000200 */
[----:B------:R-:W-:Y:S04]  /*c7b0*/  STL [R1+0x250], R0 ;  /* 0x0002500001007387 */ /* 0x000fe80000100800 */
[----:B------:R-:W2:Y:S04]  /*c7c0*/  LDL.LU.64 R24, [R1+0x150] ;  /* 0x0001500001187983 */ /* 0x000ea80000300a00 */
[----:B------:R-:W2:Y:S04]  /*c7d0*/  LDL.LU.64 R26, [R1+0x158] ;  /* 0x00015800011a7983 */ /* 0x000ea80000300a00 */
[----:B------:R-:W3:Y:S04]  /*c7e0*/  LDL.LU.64 R28, [R1+0x140] ;  /* 0x00014000011c7983 */ /* 0x000ee80000300a00 */
[----:B------:R-:W3:Y:S04]  /*c7f0*/  LDL.LU.64 R30, [R1+0x148] ;  /* 0x00014800011e7983 */ /* 0x000ee80000300a00 */
[----:B------:R-:W4:Y:S04]  /*c800*/  LDL.LU.64 R32, [R1+0x130] ;  /* 0x0001300001207983 */ /* 0x000f280000300a00 */
        /* <DEDUP_REMOVED lines=9> */
[----:B------:R-:W-:Y:S04]  /*c8a0*/  LDSM.16.M88.4 R8, [R6] ;  /* 0x000000000608783b */ /* 0x000fe80000000200 */
[----:B------:R-:W-:Y:S04]  /*c8b0*/  LDSM.16.M88.4 R160, [R6+0x4000] ;  /* 0x0040000006a0783b */ /* 0x000fe80000000200 */
[----:B------:R-:W-:Y:S04]  /*c8c0*/  LDSM.16.M88.4 R168, [R6+0x5000] ;  /* 0x0050000006a8783b */ /* 0x000fe80000000200 */
[----:B------:R-:W-:Y:S04]  /*c8d0*/  LDSM.16.M88.4 R172, [R6+0x6000] ;  /* 0x0060000006ac783b */ /* 0x000fe80000000200 */
[----:B------:R1:W-:Y:S04]  /*c8e0*/  LDSM.16.M88.4 R176, [R6+0x7000] ;  /* 0x0070000006b0783b */ /* 0x0003e80000000200 */
[----:B------:R-:W-:Y:S04]  /*c8f0*/  LDS R236, [R252+0x18000] ;  /* 0x01800000fcec7984 */ /* 0x000fe80000000800 */
[----:B-1----:R-:W4:Y:S04]  /*c900*/  LDL R6, [R1+0x250] ;  /* 0x0002500001067983 */ /* 0x002f280000100800 */
[----:B------:R-:W-:Y:S04]  /*c910*/  LDS R238, [R252+0x18800] ;  /* 0x01880000fcee7984 */ /* 0x000fe80000000800 */
[----:B------:R-:W-:Y:S04]  /*c920*/  LDS R237, [R0+0x18000] ;  /* 0x0180000000ed7984 */ /* 0x000fe80000000800 */
[----:B------:R-:W1:Y:S04]  /*c930*/  LDS R239, [R0+0x18800] ;  /* 0x0188000000ef7984 */ /* 0x000e680000000800 */
[----:B------:R-:W-:Y:S04]  /*c940*/  LDS R118, [R5+0x18880] ;  /* 0x0188800005767984 */ /* 0x000fe80000000800 */
[----:B------:R-:W-:Y:S04]  /*c950*/  LDS R117, [R7+0x18080] ;  /* 0x0180800007757984 */ /* 0x000fe80000000800 */
[----:B------:R-:W-:Y:S04]  /*c960*/  LDS R119, [R7+0x18880] ;  /* 0x0188800007777984 */ /* 0x000fe80000000800 */
[----:B------:R-:W-:Y:S04]  /*c970*/  LDS R144, [R252+0x18080] ;  /* 0x01808000fc907984 */ /* 0x000fe80000000800 */
[----:B------:R-:W-:Y:S04]  /*c980*/  LDS R146, [R252+0x18880] ;  /* 0x01888000fc927984 */ /* 0x000fe80000000800 */
[----:B------:R-:W-:Y:S04]  /*c990*/  LDS R16, [R5+0x18000] ;  /* 0x0180000005107984 */ /* 0x000fe80000000800 */
[----:B------:R-:W-:Y:S04]  /*c9a0*/  LDS R18, [R5+0x18800] ;  /* 0x0188000005127984 */ /* 0x000fe80000000800 */
[----:B------:R-:W-:Y:S04]  /*c9b0*/  LDS R17, [R7+0x18000] ;  /* 0x0180000007117984 */ /* 0x000fe80000000800 */
[----:B------:R-:W1:Y:S02]  /*c9c0*/  LDS R19, [R7+0x18800] ;  /* 0x0188000007137984 */ /* 0x000e640000000800 */
[C---:B-1----:R-:W-:Y:S02]  /*c9d0*/  HMMA.1688.F32.TF32 R40, R236.reuse, R8, R40 ;  /* 0x00000008ec28723c */ /* 0x042fe40000081028 */
[----:B------:R-:W-:Y:S04]  /*c9e0*/  LDS R120, [R5+0x19000] ;  /* 0x0190000005787984 */ /* 0x000fe80000000800 */
[----:B------:R-:W-:Y:S02]  /*c9f0*/  LDS R122, [R5+0x19800] ;  /* 0x01980000057a7984 */ /* 0x000fe40000000800 */
[C---:B------:R-:W-:Y:S02]  /*ca00*/  HMMA.1688.F32.TF32 R64, R236.reuse, R148, R64 ;  /* 0x00000094ec40723c */ /* 0x040fe40000081040 */
[----:B------:R-:W-:Y:S04]  /*ca10*/  LDS R121, [R7+0x19000] ;  /* 0x0190000007797984 */ /* 0x000fe80000000800 */
[----:B------:R-:W-:Y:S02]  /*ca20*/  LDS R123, [R7+0x19800] ;  /* 0x01980000077b7984 */ /* 0x000fe40000000800 */
[C---:B------:R-:W-:Y:S02]  /*ca30*/  HMMA.1688.F32.TF32 R44, R236.reuse, R152, R44 ;  /* 0x00000098ec2c723c */ /* 0x040fe4000008102c */
[----:B------:R-:W-:Y:S04]  /*ca40*/  LDS R224, [R5+0x18180] ;  /* 0x0181800005e07984 */ /* 0x000fe80000000800 */
[----:B------:R-:W-:Y:S04]  /*ca50*/  LDS R226, [R5+0x18980] ;  /* 0x0189800005e27984 */ /* 0x000fe80000000800 */
[----:B------:R-:W-:Y:S04]  /*ca60*/  STL.64 [R1+0x60], R40 ;  /* 0x0000602801007387 */ /* 0x000fe80000100a00 */
[----:B------:R1:W-:Y:S04]  /*ca70*/  STL.64 [R1+0x68], R42 ;  /* 0x0000682a01007387 */ /* 0x0003e80000100a00 */
[----:B------:R-:W-:Y:S04]  /*ca80*/  LDS R225, [R7+0x18180] ;  /* 0x0181800007e17984 */ /* 0x000fe80000000800 */
[----:B------:R-:W-:Y:S01]  /*ca90*/  LDS R227, [R7+0x18980] ;  /* 0x0189800007e37984 */ /* 0x000fe20000000800 */
[C---:B-1----:R-:W-:Y:S03]  /*caa0*/  HMMA.1688.F32.TF32 R40, R236.reuse, R156, R60 ;  /* 0x0000009cec28723c */ /* 0x042fe6000008103c */
[----:B------:R-:W-:Y:S04]  /*cab0*/  STL.64 [R1+0x50], R64 ;  /* 0x0000504001007387 */ /* 0x000fe80000100a00 */
[----:B------:R-:W-:Y:S04]  /*cac0*/  STL.64 [R1+0x58], R66 ;  /* 0x0000584201007387 */ /* 0x000fe80000100a00 */
[----:B------:R-:W-:Y:S04]  /*cad0*/  STL.64 [R1+0x30], R44 ;  /* 0x0000302c01007387 */ /* 0x000fe80000100a00 */
[----:B------:R-:W-:Y:S01]  /*cae0*/  STL.64 [R1+0x38], R46 ;  /* 0x0000382e01007387 */ /* 0x000fe20000100a00 */
[C---:B------:R-:W-:Y:S03]  /*caf0*/  HMMA.1688.F32.TF32 R248, R236.reuse, R160, R48 ;  /* 0x000000a0ecf8723c */ /* 0x040fe60000081030 */
[----:B------:R-:W-:Y:S04]  /*cb00*/  LDS R124, [R5+0x19080] ;  /* 0x01908000057c7984 */ /* 0x000fe80000000800 */
[----:B------:R-:W-:Y:S04]  /*cb10*/  LDS R126, [R5+0x19880] ;  /* 0x01988000057e7984 */ /* 0x000fe80000000800 */
[----:B------:R1:W-:Y:S04]  /*cb20*/  STL.64 [R1+0x20], R40 ;  /* 0x0000202801007387 */ /* 0x0003e80000100a00 */
[----:B------:R1:W-:Y:S01]  /*cb30*/  STL.64 [R1+0x28], R42 ;  /* 0x0000282a01007387 */ /* 0x0003e20000100a00 */
[C---:B------:R-:W-:Y:S03]  /*cb40*/  HMMA.1688.F32.TF32 R244, R236.reuse, R168, R52 ;  /* 0x000000a8ecf4723c */ /* 0x040fe60000081034 */
[----:B------:R-:W-:Y:S04]  /*cb50*/  LDS R125, [R7+0x19080] ;  /* 0x01908000077d7984 */ /* 0x000fe80000000800 */
[----:B-1----:R-:W5:Y:S04]  /*cb60*/  LDL.LU.64 R40, [R1+0x240] ;  /* 0x0002400001287983 */ /* 0x002f680000300a00 */
[----:B------:R-:W5:Y:S04]  /*cb70*/  LDL.LU.64 R42, [R1+0x248] ;  /* 0x00024800012a7983 */ /* 0x000f680000300a00 */
[----:B------:R-:W5:Y:S04]  /*cb80*/  LDL.LU.64 R44, [R1+0x230] ;  /* 0x00023000012c7983 */ /* 0x000f680000300a00 */
[----:B------:R-:W5:Y:S01]  /*cb90*/  LDL.LU.64 R46, [R1+0x238] ;  /* 0x00023800012e7983 */ /* 0x000f620000300a00 */
[C---:B------:R-:W-:Y:S03]  /*cba0*/  HMMA.1688.F32.TF32 R240, R236.reuse, R172, R56 ;  /* 0x000000acecf0723c */ /* 0x040fe60000081038 */
[----:B------:R-:W5:Y:S04]  /*cbb0*/  LDL.LU.64 R48, [R1+0x220] ;  /* 0x0002200001307983 */ /* 0x000f680000300a00 */
[----:B------:R-:W5:Y:S04]  /*cbc0*/  LDL.LU.64 R50, [R1+0x228] ;  /* 0x0002280001327983 */ /* 0x000f680000300a00 */
[----:B------:R-:W5:Y:S04]  /*cbd0*/  LDL.LU.64 R52, [R1+0x210] ;  /* 0x0002100001347983 */ /* 0x000f680000300a00 */
[----:B------:R-:W5:Y:S04]  /*cbe0*/  LDL.LU.64 R54, [R1+0x218] ;  /* 0x0002180001367983 */ /* 0x000f680000300a00 */
[----:B------:R-:W5:Y:S04]  /*cbf0*/  LDL.LU.64 R56, [R1+0x200] ;  /* 0x0002000001387983 */ /* 0x000f680000300a00 */
[----:B------:R-:W5:Y:S04]  /*cc00*/  LDL.LU.64 R58, [R1+0x208] ;  /* 0x00020800013a7983 */ /* 0x000f680000300a00 */
[----:B------:R-:W5:Y:S04]  /*cc10*/  LDL.LU.64 R60, [R1+0x1f0] ;  /* 0x0001f000013c7983 */ /* 0x000f680000300a00 */
[----:B------:R-:W5:Y:S01]  /*cc20*/  LDL.LU.64 R62, [R1+0x1f8] ;  /* 0x0001f800013e7983 */ /* 0x000f620000300a00 */
[----:B------:R-:W-:Y:S03]  /*cc30*/  HMMA.1688.F32.TF32 R236, R236, R176, R184 ;  /* 0x000000b0ecec723c */ /* 0x000fe600000810b8 */
[----:B------:R-:W5:Y:S04]  /*cc40*/  LDL.LU.64 R64, [R1+0x1e0] ;  /* 0x0001e00001407983 */ /* 0x000f680000300a00 */
[----:B------:R-:W5:Y:S01]  /*cc50*/  LDL.LU.64 R66, [R1+0x1e8] ;  /* 0x0001e80001427983 */ /* 0x000f620000300a00 */
[C---:B------:R-:W-:Y:S03]  /*cc60*/  HMMA.1688.F32.TF32 R180, R16.reuse, R8, R180 ;  /* 0x0000000810b4723c */ /* 0x040fe600000810b4 */
[----:B------:R-:W-:Y:S05]  /*cc70*/  LDS R127, [R7+0x19880] ;  /* 0x01988000077f7984 */ /* 0x000fea0000000800 */
[C---:B------:R-:W-:Y:S08]  /*cc80*/  HMMA.1688.F32.TF32 R208, R16.reuse, R148, R208 ;  /* 0x0000009410d0723c */ /* 0x040ff000000810d0 */
[C---:B------:R-:W-:Y:S08]  /*cc90*/  HMMA.1688.F32.TF32 R204, R16.reuse, R152, R204 ;  /* 0x0000009810cc723c */ /* 0x040ff000000810cc */
[C---:B------:R-:W-:Y:S08]  /*cca0*/  HMMA.1688.F32.TF32 R200, R16.reuse, R156, R200 ;  /* 0x0000009c10c8723c */ /* 0x040ff000000810c8 */
[----:B------:R-:W-:Y:S08]  /*ccb0*/  HMMA.1688.F32.TF32 R196, R16, R160, R196 ;  /* 0x000000a010c4723c */ /* 0x000ff000000810c4 */
[C---:B--2---:R-:W-:Y:S08]  /*ccc0*/  HMMA.1688.F32.TF32 R24, R116.reuse, R8, R24 ;  /* 0x000000087418723c */ /* 0x044ff00000081018 */
[C---:B---3--:R-:W-:Y:S08]  /*ccd0*/  HMMA.1688.F32.TF32 R28, R116.reuse, R148, R28 ;  /* 0x00000094741c723c */ /* 0x048ff0000008101c */
[C---:B----4-:R-:W-:Y:S08]  /*cce0*/  HMMA.1688.F32.TF32 R32, R116.reuse, R152, R32 ;  /* 0x000000987420723c */ /* 0x050ff00000081020 */
[C---:B------:R-:W-:Y:S08]  /*ccf0*/  HMMA.1688.F32.TF32 R36, R116.reuse, R156, R36 ;  /* 0x0000009c7424723c */ /* 0x040ff00000081024 */
[C---:B------:R-:W-:Y:S08]  /*cd00*/  HMMA.1688.F32.TF32 R104, R116.reuse, R160, R100 ;  /* 0x000000a07468723c */ /* 0x040ff00000081064 */
[C---:B------:R-:W-:Y:S01]  /*cd10*/  HMMA.1688.F32.TF32 R108, R116.reuse, R168, R20 ;  /* 0x000000a8746c723c */ /* 0x040fe20000081014 */
[----:B------:R-:W2:Y:S04]  /*cd20*/  LDL.LU.64 R20, [R1+0x1d0] ;  /* 0x0001d00001147983 */ /* 0x000ea80000300a00 */
[----:B------:R-:W2:Y:S04]  /*cd30*/  LDL.LU.64 R22, [R1+0x1d8] ;  /* 0x0001d80001167983 */ /* 0x000ea80000300a00 */
[----:B------:R-:W3:Y:S04]  /*cd40*/  LDL.LU.64 R184, [R1+0x190] ;  /* 0x0001900001b87983 */ /* 0x000ee80000300a00 */
[----:B------:R-:W-:Y:S04]  /*cd50*/  LDS R145, [R6+0x18080] ;  /* 0x0180800006917984 */ /* 0x000fe80000000800 */
[----:B------:R-:W1:Y:S01]  /*cd60*/  LDS R147, [R6+0x18880] ;  /* 0x0188800006937984 */ /* 0x000e620000000800 */
[C---:B------:R-:W-:Y:S03]  /*cd70*/  HMMA.1688.F32.TF32 R112, R116.reuse, R172, R12 ;  /* 0x000000ac7470723c */ /* 0x040fe6000008100c */
[----:B------:R-:W3:Y:S04]  /*cd80*/  LDL.LU.64 R186, [R1+0x198] ;  /* 0x0001980001ba7983 */ /* 0x000ee80000300a00 */
[----:B------:R-:W4:Y:S01]  /*cd90*/  LDL.LU.64 R220, [R1+0x170] ;  /* 0x0001700001dc7983 */ /* 0x000f220000300a00 */
[----:B------:R-:W-:Y:S03]  /*cda0*/  HMMA.1688.F32.TF32 R116, R116, R176, R212 ;  /* 0x000000b07474723c */ /* 0x000fe600000810d4 */
[----:B------:R-:W4:Y:S04]  /*cdb0*/  LDL.LU.64 R222, [R1+0x178] ;  /* 0x0001780001de7983 */ /* 0x000f280000300a00 */
[----:B------:R-:W4:Y:S01]  /*cdc0*/  LDL.LU.64 R12, [R1+0x160] ;  /* 0x00016000010c7983 */ /* 0x000f220000300a00 */
[C---:B------:R-:W-:Y:S03]  /*cdd0*/  HMMA.1688.F32.TF32 R192, R16.reuse, R168, R192 ;  /* 0x000000a810c0723c */ /* 0x040fe600000810c0 */
[----:B------:R-:W4:Y:S04]  /*cde0*/  LDL.LU.64 R14, [R1+0x168] ;  /* 0x00016800010e7983 */ /* 0x000f280000300a00 */
[----:B------:R-:W4:Y:S01]  /*cdf0*/  LDL.LU.64 R212, [R1+0x180] ;  /* 0x0001800001d47983 */ /* 0x000f220000300a00 */
[C---:B------:R-:W-:Y:S03]  /*ce00*/  HMMA.1688.F32.TF32 R188, R16.reuse, R172, R188 ;  /* 0x000000ac10bc723c */ /* 0x040fe600000810bc */
[----:B------:R-:W4:Y:S05]  /*ce10*/  LDL.LU.64 R214, [R1+0x188] ;  /* 0x0001880001d67983 */ /* 0x000f2a0000300a00 */
[----:B------:R-:W-:Y:S08]  /*ce20*/  HMMA.1688.F32.TF32 R16, R16, R176, R164 ;  /* 0x000000b01010723c */ /* 0x000ff000000810a4 */
[C---:B-1----:R-:W-:Y:S08]  /*ce30*/  HMMA.1688.F32.TF32 R100, R144.reuse, R152, R88 ;  /* 0x000000989064723c */ /* 0x042ff00000081058 */
[C---:B------:R-:W-:Y:S01]  /*ce40*/  HMMA.1688.F32.TF32 R88, R144.reuse, R160, R80 ;  /* 0x000000a09058723c */ /* 0x040fe20000081050 */
[----:B------:R-:W4:Y:S04]  /*ce50*/  LDL.LU.64 R80, [R1+0x1a0] ;  /* 0x0001a00001507983 */ /* 0x000f280000300a00 */
[----:B------:R-:W4:Y:S03]  /*ce60*/  LDL.LU.64 R82, [R1+0x1a8] ;  /* 0x0001a80001527983 */ /* 0x000f260000300a00 */
[C---:B------:R-:W-:Y:S01]  /*ce70*/  HMMA.1688.F32.TF32 R164, R144.reuse, R168, R76 ;  /* 0x000000a890a4723c */ /* 0x040fe2000008104c */
[----:B------:R-:W4:Y:S04]  /*ce80*/  LDL.LU.64 R76, [R1+0x1b0] ;  /* 0x0001b000014c7983 */ /* 0x000f280000300a00 */
[----:B------:R-:W4:Y:S03]  /*ce90*/  LDL.LU.64 R78, [R1+0x1b8] ;  /* 0x0001b800014e7983 */ /* 0x000f260000300a00 */
[C---:B------:R-:W-:Y:S08]  /*cea0*/  HMMA.1688.F32.TF32 R232, R144.reuse, R8, R96 ;  /* 0x0000000890e8723c */ /* 0x040ff00000081060 */
[C---:B------:R-:W-:Y:S01]  /*ceb0*/  HMMA.1688.F32.TF32 R96, R144.reuse, R172, R72 ;  /* 0x000000ac9060723c */ /* 0x040fe20000081048 */
[----:B------:R-:W4:Y:S04]  /*cec0*/  LDL.LU.64 R72, [R1+0x1c0] ;  /* 0x0001c00001487983 */ /* 0x000f280000300a00 */
[----:B------:R-:W4:Y:S03]  /*ced0*/  LDL.LU.64 R74, [R1+0x1c8] ;  /* 0x0001c800014a7983 */ /* 0x000f260000300a00 */
[C---:B------:R-:W-:Y:S08]  /*cee0*/  HMMA.1688.F32.TF32 R92, R144.reuse, R148, R92 ;  /* 0x00000094905c723c */ /* 0x040ff0000008105c */
[C---:B------:R-:W-:Y:S08]  /*cef0*/  HMMA.1688.F32.TF32 R84, R144.reuse, R156, R84 ;  /* 0x0000009c9054723c */ /* 0x040ff00000081054 */
[----:B------:R-:W-:Y:S01]  /*cf00*/  HMMA.1688.F32.TF32 R144, R144, R176, R68 ;  /* 0x000000b09090723c */ /* 0x000fe20000081044 */
[----:B------:R-:W-:Y:S04]  /*cf10*/  LDS R68, [R5+0x18100] ;  /* 0x0181000005447984 */ /* 0x000fe80000000800 */
[----:B------:R-:W-:Y:S04]  /*cf20*/  LDS R70, [R5+0x18900] ;  /* 0x0189000005467984 */ /* 0x000fe80000000800 */
[----:B------:R-:W-:Y:S04]  /*cf30*/  LDS R69, [R7+0x18100] ;  /* 0x0181000007457984 */ /* 0x000fe80000000800 */
[----:B------:R-:W5:Y:S01]  /*cf40*/  LDS R71, [R7+0x18900] ;  /* 0x0189000007477984 */ /* 0x000f620000000800 */
[C---:B------:R-:W-:Y:S08]  /*cf50*/  HMMA.1688.F32.TF32 R208, R120.reuse, R150, R208 ;  /* 0x0000009678d0723c */ /* 0x040ff000000810d0 */
[C---:B------:R-:W-:Y:S08]  /*cf60*/  HMMA.1688.F32.TF32 R180, R120.reuse, R10, R180 ;  /* 0x0000000a78b4723c */ /* 0x040ff000000810b4 */
[C---:B------:R-:W-:Y:S08]  /*cf70*/  HMMA.1688.F32.TF32 R204, R120.reuse, R154, R204 ;  /* 0x0000009a78cc723c */ /* 0x040ff000000810cc */
[C---:B------:R-:W-:Y:S08]  /*cf80*/  HMMA.1688.F32.TF32 R200, R120.reuse, R158, R200 ;  /* 0x0000009e78c8723c */ /* 0x040ff000000810c8 */
[----:B------:R-:W-:Y:S08]  /*cf90*/  HMMA.1688.F32.TF32 R196, R120, R162, R196 ;  /* 0x000000a278c4723c */ /* 0x000ff000000810c4 */
[C---:B-----5:R-:W-:Y:S08]  /*cfa0*/  HMMA.1688.F32.TF32 R40, R68.reuse, R8, R40 ;  /* 0x000000084428723c */ /* 0x060ff00000081028 */
[C---:B------:R-:W-:Y:S08]  /*cfb0*/  HMMA.1688.F32.TF32 R44, R68.reuse, R148, R44 ;  /* 0x00000094442c723c */ /* 0x040ff0000008102c */
[C---:B------:R-:W-:Y:S08]  /*cfc0*/  HMMA.1688.F32.TF32 R48, R68.reuse, R152, R48 ;  /* 0x000000984430723c */ /* 0x040ff00000081030 */
[C---:B------:R-:W-:Y:S08]  /*cfd0*/  HMMA.1688.F32.TF32 R52, R68.reuse, R156, R52 ;  /* 0x0000009c4434723c */ /* 0x040ff00000081034 */
[C---:B------:R-:W-:Y:S08]  /*cfe0*/  HMMA.1688.F32.TF32 R56, R68.reuse, R160, R56 ;  /* 0x000000a04438723c */ /* 0x040ff00000081038 */
[C---:B------:R-:W-:Y:S08]  /*cff0*/  HMMA.1688.F32.TF32 R60, R68.reuse, R168, R60 ;  /* 0x000000a8443c723c */ /* 0x040ff0000008103c */
[----:B------:R-:W-:Y:S08]  /*d000*/  HMMA.1688.F32.TF32 R64, R68, R172, R64 ;  /* 0x000000ac4440723c */ /* 0x000ff00000081040 */
[----:B------:R-:W-:Y:S08]  /*d010*/  HMMA.1688.F32.TF32 R216, R224, R168, R216 ;  /* 0x000000a8e0d8723c */ /* 0x000ff000000810d8 */
[C---:B------:R-:W-:Y:S08]  /*d020*/  HMMA.1688.F32.TF32 R192, R120.reuse, R170, R192 ;  /* 0x000000aa78c0723c */ /* 0x040ff000000810c0 */
[----:B------:R-:W-:Y:S08]  /*d030*/  HMMA.1688.F32.TF32 R16, R120, R178, R16 ;  /* 0x000000b27810723c */ /* 0x000ff00000081010 */
[----:B--2---:R-:W-:Y:S01]  /*d040*/  HMMA.1688.F32.TF32 R68, R68, R176, R20 ;  /* 0x000000b04444723c */ /* 0x004fe20000081014 */
[----:B------:R-:W2:Y:S04]  /*d050*/  LDL.LU.64 R22, [R1+0x678] ;  /* 0x0006780001167983 */ /* 0x000ea80000300a00 */
[----:B------:R-:W2:Y:S03]  /*d060*/  LDL.LU.64 R20, [R1+0x670] ;  /* 0x0006700001147983 */ /* 0x000ea60000300a00 */
[C---:B---3--:R-:W-:Y:S08]  /*d070*/  HMMA.1688.F32.TF32 R184, R224.reuse, R156, R184 ;  /* 0x0000009ce0b8723c */ /* 0x048ff000000810b8 */
[C---:B----4-:R-:W-:Y:S08]  /*d080*/  HMMA.1688.F32.TF32 R220, R224.reuse, R172, R220 ;  /* 0x000000ace0dc723c */ /* 0x050ff000000810dc */
[C---:B------:R-:W-:Y:S08]  /*d090*/  HMMA.1688.F32.TF32 R212, R224.reuse, R160, R212 ;  /* 0x000000a0e0d4723c */ /* 0x040ff000000810d4 */
[C---:B------:R-:W-:Y:S08]  /*d0a0*/  HMMA.1688.F32.TF32 R80, R224.reuse, R152, R80 ;  /* 0x00000098e050723c */ /* 0x040ff00000081050 */
[C---:B------:R-:W-:Y:S08]  /*d0b0*/  HMMA.1688.F32.TF32 R76, R224.reuse, R148, R76 ;  /* 0x00000094e04c723c */ /* 0x040ff0000008104c */
[C---:B------:R-:W-:Y:S08]  /*d0c0*/  HMMA.1688.F32.TF32 R72, R224.reuse, R8, R72 ;  /* 0x00000008e048723c */ /* 0x040ff00000081048 */
[----:B------:R-:W-:Y:S01]  /*d0d0*/  HMMA.1688.F32.TF32 R224, R224, R176, R12 ;  /* 0x000000b0e0e0723c */ /* 0x000fe2000008100c */
[----:B------:R-:W2:Y:S04]  /*d0e0*/  LDL.LU.64 R14, [R1+0x668] ;  /* 0x00066800010e7983 */ /* 0x000ea80000300a00 */
[----:B------:R-:W2:Y:S04]  /*d0f0*/  LDL.LU.64 R12, [R1+0x660] ;  /* 0x00066000010c7983 */ /* 0x000ea80000300a00 */
[----:B------:R-:W-:Y:S04]  /*d100*/  STL [R1+0x620], R208 ;  /* 0x000620d001007387 */ /* 0x000fe80000100800 */
[----:B------:R-:W-:Y:S04]  /*d110*/  STL.64 [R1+0xf0], R180 ;  /* 0x0000f0b401007387 */ /* 0x000fe80000100a00 */
[----:B------:R1:W-:Y:S04]  /*d120*/  STL.64 [R1+0xf8], R182 ;  /* 0x0000f8b601007387 */ /* 0x0003e80000100a00 */
[----:B------:R-:W-:Y:S01]  /*d130*/  STL [R1+0x61c], R209 ;  /* 0x00061cd101007387 */ /* 0x000fe20000100800 */
[----:B-1----:R-:W-:Y:S03]  /*d140*/  HMMA.1688.F32.TF32 R180, R120, R174, R188 ;  /* 0x000000ae78b4723c */ /* 0x002fe600000810bc */
[----:B------:R-:W-:Y:S04]  /*d150*/  STL [R1+0x618], R210 ;  /* 0x000618d201007387 */ /* 0x000fe80000100800 */
        /* <DEDUP_REMOVED lines=13> */
[----:B------:R1:W-:Y:S01]  /*d230*/  STL [R1+0x658], R192 ;  /* 0x000658c001007387 */ /* 0x0003e20000100800 */
[C---:B------:R-:W-:Y:S03]  /*d240*/  HMMA.1688.F32.TF32 R120, R124.reuse, R10, R24 ;  /* 0x0000000a7c78723c */ /* 0x040fe60000081018 */
[----:B------:R4:W-:Y:S04]  /*d250*/  STL [R1+0x654], R193 ;  /* 0x000654c101007387 */ /* 0x0009e80000100800 */
[----:B------:R5:W-:Y:S01]  /*d260*/  STL [R1+0x650], R194 ;  /* 0x000650c201007387 */ /* 0x000be20000100800 */
[----:B------:R-:W-:Y:S03]  /*d270*/  HMMA.1688.F32.TF32 R24, R124, R150, R28 ;  /* 0x000000967c18723c */ /* 0x000fe6000008101c */
[----:B------:R-:W-:Y:S01]  /*d280*/  STL [R1+0x60c], R195 ;  /* 0x00060cc301007387 */ /* 0x000fe20000100800 */
[----:B-1----:R-:W-:-:S03]  /*d290*/  IMAD.MOV.U32 R192, RZ, RZ, R17 ;  /* 0x000000ffffc07224 */ /* 0x002fc600078e0011 */
[----:B------:R-:W-:Y:S01]  /*d2a0*/  STL.64 [R1+0xe0], R180 ;  /* 0x0000e0b401007387 */ /* 0x000fe20000100a00 */
[----:B----4-:R-:W-:Y:S02]  /*d2b0*/  IMAD.MOV.U32 R193, RZ, RZ, R18 ;  /* 0x000000ffffc17224 */ /* 0x010fe400078e0012 */
[----:B-----5:R-:W-:Y:S01]  /*d2c0*/  IMAD.MOV.U32 R194, RZ, RZ, R19 ;  /* 0x000000ffffc27224 */ /* 0x020fe200078e0013 */
[----:B------:R-:W-:Y:S04]  /*d2d0*/  STL.64 [R1+0xe8], R182 ;  /* 0x0000e8b601007387 */ /* 0x000fe80000100a00 */
[----:B------:R1:W-:Y:S04]  /*d2e0*/  STL [R1+0xd0], R16 ;  /* 0x0000d01001007387 */ /* 0x0003e80000100800 */
[----:B------:R-:W-:Y:S04]  /*d2f0*/  LDS R180, [R5+0x19100] ;  /* 0x0191000005b47984 */ /* 0x000fe80000000800 */
[----:B------:R-:W-:Y:S01]  /*d300*/  LDS R182, [R5+0x19900] ;  /* 0x0199000005b67984 */ /* 0x000fe20000000800 */
[----:B-1----:R-:W-:Y:S03]  /*d310*/  HMMA.1688.F32.TF32 R16, R124, R154, R32 ;  /* 0x0000009a7c10723c */ /* 0x002fe60000081020 */
[----:B------:R-:W-:Y:S04]  /*d320*/  STL.64 [R1+0x230], R120 ;  /* 0x0002307801007387 */ /* 0x000fe80000100a00 */
[----:B------:R-:W-:Y:S04]  /*d330*/  STL.64 [R1+0x238], R122 ;  /* 0x0002387a01007387 */ /* 0x000fe80000100a00 */
[----:B------:R-:W-:Y:S04]  /*d340*/  STL.64 [R1+0x220], R24 ;  /* 0x0002201801007387 */ /* 0x000fe80000100a00 */
[----:B------:R-:W-:Y:S04]  /*d350*/  STL.64 [R1+0x228], R26 ;  /* 0x0002281a01007387 */ /* 0x000fe80000100a00 */
[----:B------:R-:W-:Y:S04]  /*d360*/  LDS R181, [R7+0x19100] ;  /* 0x0191000007b57984 */ /* 0x000fe80000000800 */
[----:B------:R-:W1:Y:S01]  /*d370*/  LDS R183, [R7+0x19900] ;  /* 0x0199000007b77984 */ /* 0x000e620000000800 */
[----:B------:R-:W-:-:S02]  /*d380*/  IMAD.MOV.U32 R3, RZ, RZ, R17 ;  /* 0x000000ffff037224 */ /* 0x000fc400078e0011 */
[----:B------:R-:W-:Y:S01]  /*d390*/  IMAD.MOV.U32 R2, RZ, RZ, R18 ;  /* 0x000000ffff027224 */ /* 0x000fe200078e0012 */
[----:B------:R4:W-:Y:S01]  /*d3a0*/  STL [R1+0x210], R16 ;  /* 0x0002101001007387 */ /* 0x0009e20000100800 */
[----:B------:R-:W-:-:S03]  /*d3b0*/  IMAD.MOV.U32 R0, RZ, RZ, R19 ;  /* 0x000000ffff007224 */ /* 0x000fc600078e0013 */
[----:B------:R-:W-:Y:S04]  /*d3c0*/  LDS R188, [R252+0x18180] ;  /* 0x01818000fcbc7984 */ /* 0x000fe80000000800 */
[----:B------:R-:W-:Y:S01]  /*d3d0*/  LDS R190, [R252+0x18980] ;  /* 0x01898000fcbe7984 */ /* 0x000fe20000000800 */
[C---:B----4-:R-:W-:Y:S03]  /*d3e0*/  HMMA.1688.F32.TF32 R16, R124.reuse, R158, R36 ;  /* 0x0000009e7c10723c */ /* 0x050fe60000081024 */
[----:B------:R4:W-:Y:S04]  /*d3f0*/  STL [R1+0x608], R0 ;  /* 0x0006080001007387 */ /* 0x0009e80000100800 */
[----:B------:R-:W-:Y:S04]  /*d400*/  LDS R189, [R6+0x18180] ;  /* 0x0181800006bd7984 */ /* 0x000fe80000000800 */
[----:B------:R-:W-:Y:S11]  /*d410*/  LDS R191, [R6+0x18980] ;  /* 0x0189800006bf7984 */ /* 0x000ff60000000800 */
[----:B------:R-:W-:Y:S02]  /*d420*/  @!UPT UIADD3 URZ, URZ, URZ, URZ ;  /* 0x0000003f3f3ff290 */ /* 0x000fe4000fffe03f */
[----:B------:R-:W-:Y:S02]  /*d430*/  IMAD.MOV.U32 R209, RZ, RZ, R16 ;  /* 0x000000ffffd17224 */ /* 0x000fe400078e0010 */
[----:B------:R-:W-:Y:S02]  /*d440*/  IMAD.MOV.U32 R210, RZ, RZ, R17 ;  /* 0x000000ffffd27224 */ /* 0x000fe400078e0011 */
[----:B------:R-:W-:Y:S02]  /*d450*/  IMAD.MOV.U32 R211, RZ, RZ, R18 ;  /* 0x000000ffffd37224 */ /* 0x000fe400078e0012 */
[----:B------:R-:W-:Y:S02]  /*d460*/  IMAD.MOV.U32 R203, RZ, RZ, R19 ;  /* 0x000000ffffcb7224 */ /* 0x000fe400078e0013 */
[----:B------:R-:W-:Y:S01]  /*d470*/  HMMA.1688.F32.TF32 R16, R124, R162, R104 ;  /* 0x000000a27c10723c */ /* 0x000fe20000081068 */
[----:B------:R5:W-:Y:S04]  /*d480*/  STL [R1+0x604], R2 ;  /* 0x0006040201007387 */ /* 0x000be80000100800 */
[----:B------:R1:W-:Y:S04]  /*d490*/  STL [R1+0x600], R3 ;  /* 0x0006000301007387 */ /* 0x0003e80000100800 */
[----:B------:R-:W3:Y:S04]  /*d4a0*/  LDL.LU.64 R104, [R1+0xc0] ;  /* 0x0000c00001687983 */ /* 0x000ee80000300a00 */
[----:B------:R-:W3:Y:S11]  /*d4b0*/  LDL.LU.64 R106, [R1+0xc8] ;  /* 0x0000c800016a7983 */ /* 0x000ef60000300a00 */
[----:B------:R-:W-:-:S02]  /*d4c0*/  IMAD.MOV.U32 R195, RZ, RZ, R16 ;  /* 0x000000ffffc37224 */ /* 0x000fc400078e0010 */
[----:B----4-:R-:W-:Y:S02]  /*d4d0*/  IMAD.MOV.U32 R0, RZ, RZ, R17 ;  /* 0x000000ffff007224 */ /* 0x010fe400078e0011 */
[----:B-----5:R-:W-:Y:S02]  /*d4e0*/  IMAD.MOV.U32 R2, RZ, RZ, R18 ;  /* 0x000000ffff027224 */ /* 0x020fe400078e0012 */
[----:B-1----:R-:W-:Y:S02]  /*d4f0*/  IMAD.MOV.U32 R3, RZ, RZ, R19 ;  /* 0x000000ffff037224 */ /* 0x002fe400078e0013 */
[----:B------:R-:W-:Y:S01]  /*d500*/  HMMA.1688.F32.TF32 R16, R124, R170, R108 ;  /* 0x000000aa7c10723c */ /* 0x000fe2000008106c */
[----:B------:R-:W-:Y:S04]  /*d510*/  LDS R108, [R252+0x18100] ;  /* 0x01810000fc6c7984 */ /* 0x000fe80000000800 */
[----:B------:R-:W-:Y:S04]  /*d520*/  LDS R110, [R252+0x18900] ;  /* 0x01890000fc6e7984 */ /* 0x000fe80000000800 */
[----:B------:R-:W-:Y:S04]  /*d530*/  LDS R109, [R6+0x18100] ;  /* 0x01810000066d7984 */ /* 0x000fe80000000800 */
[----:B------:R-:W1:Y:S11]  /*d540*/  LDS R111, [R6+0x18900] ;  /* 0x01890000066f7984 */ /* 0x000e760000000800 */
[----:B------:R-:W-:-:S02]  /*d550*/  IMAD.MOV.U32 R205, RZ, RZ, R16 ;  /* 0x000000ffffcd7224 */ /* 0x000fc400078e0010 */
[----:B------:R-:W-:Y:S02]  /*d560*/  IMAD.MOV.U32 R206, RZ, RZ, R17 ;  /* 0x000000ffffce7224 */ /* 0x000fe400078e0011 */
[----:B------:R-:W-:Y:S02]  /*d570*/  IMAD.MOV.U32 R207, RZ, RZ, R18 ;  /* 0x000000ffffcf7224 */ /* 0x000fe400078e0012 */
[----:B------:R-:W-:Y:S02]  /*d580*/  IMAD.MOV.U32 R208, RZ, RZ, R19 ;  /* 0x000000ffffd07224 */ /* 0x000fe400078e0013 */
[C---:B------:R-:W-:Y:S01]  /*d590*/  HMMA.1688.F32.TF32 R16, R124.reuse, R174, R112 ;  /* 0x000000ae7c10723c */ /* 0x040fe20000081070 */
[----:B------:R-:W4:Y:S04]  /*d5a0*/  LDL.LU.64 R112, [R1+0xb0] ;  /* 0x0000b00001707983 */ /* 0x000f280000300a00 */
[----:B------:R-:W4:Y:S11]  /*d5b0*/  LDL.LU.64 R114, [R1+0xb8] ;  /* 0x0000b80001727983 */ /* 0x000f360000300a00 */
[----:B------:R-:W-:Y:S08]  /*d5c0*/  @!UPT UIADD3 URZ, URZ, URZ, URZ ;  /* 0x0000003f3f3ff290 */ /* 0x000ff0000fffe03f */
[----:B------:R-:W-:Y:S02]  /*d5d0*/  IMAD.MOV.U32 R200, RZ, RZ, R16 ;  /* 0x000000ffffc87224 */ /* 0x000fe400078e0010 */
[----:B------:R-:W-:Y:S02]  /*d5e0*/  IMAD.MOV.U32 R201, RZ, RZ, R17 ;  /* 0x000000ffffc97224 */ /* 0x000fe400078e0011 */
[----:B------:R-:W-:Y:S02]  /*d5f0*/  IMAD.MOV.U32 R202, RZ, RZ, R18 ;  /* 0x000000ffffca7224 */ /* 0x000fe400078e0012 */
[----:B------:R-:W-:Y:S02]  /*d600*/  IMAD.MOV.U32 R204, RZ, RZ, R19 ;  /* 0x000000ffffcc7224 */ /* 0x000fe400078e0013 */
[----:B------:R-:W-:Y:S01]  /*d610*/  HMMA.1688.F32.TF32 R16, R124, R178, R116 ;  /* 0x000000b27c10723c */ /* 0x000fe20000081074 */
[----:B------:R-:W5:Y:S04]  /*d620*/  LDL.LU.64 R116, [R1+0xa0] ;  /* 0x0000a00001747983 */ /* 0x000f680000300a00 */
        /* <DEDUP_REMOVED lines=11> */
[----:B------:R-:W5:Y:S04]  /*d6e0*/  LDL.LU.64 R24, [R1] ;  /* 0x0000000001187983 */ /* 0x000f680000300a00 */
[----:B------:R-:W5:Y:S01]  /*d6f0*/  LDL.LU.64 R26, [R1+0x8] ;  /* 0x00000800011a7983 */ /* 0x000f620000300a00 */
[----:B------:R-:W-:Y:S08]  /*d700*/  HMMA.1688.F32.TF32 R40, R180, R10, R40 ;  /* 0x0000000ab428723c */ /* 0x000ff00000081028 */
[C---:B-1----:R-:W-:Y:S08]  /*d710*/  HMMA.1688.F32.TF32 R128, R108.reuse, R168, R128 ;  /* 0x000000a86c80723c */ /* 0x042ff00000081080 */
[----:B------:R-:W-:Y:S08]  /*d720*/  HMMA.1688.F32.TF32 R132, R108, R172, R132 ;  /* 0x000000ac6c84723c */ /* 0x000ff00000081084 */
[C---:B------:R-:W-:Y:S01]  /*d730*/  HMMA.1688.F32.TF32 R136, R188.reuse, R8, R136 ;  /* 0x00000008bc88723c */ /* 0x040fe20000081088 */
[----:B------:R-:W-:Y:S07]  /*d740*/  STL.64 [R1+0x160], R40 ;  /* 0x0001602801007387 */ /* 0x000fee0000100a00 */
[C---:B------:R-:W-:Y:S01]  /*d750*/  HMMA.1688.F32.TF32 R140, R188.reuse, R148, R140 ;  /* 0x00000094bc8c723c */ /* 0x040fe2000008108c */
[----:B------:R1:W-:Y:S07]  /*d760*/  STL.64 [R1+0x168], R42 ;  /* 0x0001682a01007387 */ /* 0x0003ee0000100a00 */
[C---:B--2---:R-:W-:Y:S08]  /*d770*/  HMMA.1688.F32.TF32 R20, R188.reuse, R172, R20 ;  /* 0x000000acbc14723c */ /* 0x044ff00000081014 */
[----:B------:R-:W-:Y:S08]  /*d780*/  HMMA.1688.F32.TF32 R12, R188, R176, R12 ;  /* 0x000000b0bc0c723c */ /* 0x000ff0000008100c */
[----:B-1----:R-:W-:Y:S01]  /*d790*/  HMMA.1688.F32.TF32 R40, R180, R158, R52 ;  /* 0x0000009eb428723c */ /* 0x002fe20000081034 */
[----:B------:R-:W-:-:S02]  /*d7a0*/  IMAD.MOV.U32 R196, RZ, RZ, R16 ;  /* 0x000000ffffc47224 */ /* 0x000fc400078e0010 */
[----:B------:R-:W-:Y:S01]  /*d7b0*/  IMAD.MOV.U32 R197, RZ, RZ, R17 ;  /* 0x000000ffffc57224 */ /* 0x000fe200078e0011 */
[----:B------:R-:W-:Y:S01]  /*d7c0*/  LDS R16, [R5+0x19180] ;  /* 0x0191800005107984 */ /* 0x000fe20000000800 */
[----:B------:R-:W-:Y:S02]  /*d7d0*/  IMAD.MOV.U32 R198, RZ, RZ, R18 ;  /* 0x000000ffffc67224 */ /* 0x000fe400078e0012 */
[----:B------:R-:W-:Y:S01]  /*d7e0*/  IMAD.MOV.U32 R199, RZ, RZ, R19 ;  /* 0x000000ffffc77224 */ /* 0x000fe200078e0013 */
[----:B------:R-:W-:Y:S04]  /*d7f0*/  LDS R18, [R5+0x19980] ;  /* 0x0199800005127984 */ /* 0x000fe80000000800 */
[----:B------:R-:W-:Y:S04]  /*d800*/  LDS R17, [R7+0x19180] ;  /* 0x0191800007117984 */ /* 0x000fe80000000800 */
[----:B------:R-:W1:Y:S01]  /*d810*/  LDS R19, [R7+0x19980] ;  /* 0x0199800007137984 */ /* 0x000e620000000800 */
[C---:B---3--:R-:W-:Y:S08]  /*d820*/  HMMA.1688.F32.TF32 R104, R108.reuse, R8, R104 ;  /* 0x000000086c68723c */ /* 0x048ff00000081068 */
[C---:B----4-:R-:W-:Y:S08]  /*d830*/  HMMA.1688.F32.TF32 R112, R108.reuse, R148, R112 ;  /* 0x000000946c70723c */ /* 0x050ff00000081070 */
[C---:B-----5:R-:W-:Y:S08]  /*d840*/  HMMA.1688.F32.TF32 R116, R108.reuse, R152, R116 ;  /* 0x000000986c74723c */ /* 0x060ff00000081074 */
[C---:B------:R-:W-:Y:S08]  /*d850*/  HMMA.1688.F32.TF32 R120, R108.reuse, R156, R120 ;  /* 0x0000009c6c78723c */ /* 0x040ff00000081078 */
[C---:B------:R-:W-:Y:S08]  /*d860*/  HMMA.1688.F32.TF32 R124, R108.reuse, R160, R124 ;  /* 0x000000a06c7c723c */ /* 0x040ff0000008107c */
[----:B------:R-:W-:Y:S08]  /*d870*/  HMMA.1688.F32.TF32 R108, R108, R176, R36 ;  /* 0x000000b06c6c723c */ /* 0x000ff00000081024 */
[C---:B------:R-:W-:Y:S08]  /*d880*/  HMMA.1688.F32.TF32 R36, R188.reuse, R152, R32 ;  /* 0x00000098bc24723c */ /* 0x040ff00000081020 */
[C---:B------:R-:W-:Y:S08]  /*d890*/  HMMA.1688.F32.TF32 R32, R188.reuse, R156, R28 ;  /* 0x0000009cbc20723c */ /* 0x040ff0000008101c */
[C---:B------:R-:W-:Y:S08]  /*d8a0*/  HMMA.1688.F32.TF32 R28, R188.reuse, R160, R24 ;  /* 0x000000a0bc1c723c */ /* 0x040ff00000081018 */
[----:B------:R-:W-:Y:S08]  /*d8b0*/  HMMA.1688.F32.TF32 R24, R188, R168, R228 ;  /* 0x000000a8bc18723c */ /* 0x000ff000000810e4 */
[C---:B------:R-:W-:Y:S08]  /*d8c0*/  HMMA.1688.F32.TF32 R188, R180.reuse, R150, R44 ;  /* 0x00000096b4bc723c */ /* 0x040ff0000008102c */
[C---:B------:R-:W-:Y:S08]  /*d8d0*/  HMMA.1688.F32.TF32 R44, R180.reuse, R154, R48 ;  /* 0x0000009ab42c723c */ /* 0x040ff00000081030 */
[C---:B------:R-:W-:Y:S07]  /*d8e0*/  HMMA.1688.F32.TF32 R48, R180.reuse, R162, R56 ;  /* 0x000000a2b430723c */ /* 0x040fee0000081038 */
[----:B------:R-:W-:Y:S04]  /*d8f0*/  STL.64 [R1+0x150], R188 ;  /* 0x000150bc01007387 */ /* 0x000fe80000100a00 */
[----:B------:R-:W-:Y:S04]  /*d900*/  STL.64 [R1+0x158], R190 ;  /* 0x000158be01007387 */ /* 0x000fe80000100a00 */
[----:B------:R-:W-:Y:S04]  /*d910*/  STL.64 [R1+0x140], R44 ;  /* 0x0001402c01007387 */ /* 0x000fe80000100a00 */
[----:B------:R2:W-:Y:S04]  /*d920*/  STL.64 [R1+0x148], R46 ;  /* 0x0001482e01007387 */ /* 0x0005e80000100a00 */
[----:B------:R-:W-:Y:S04]  /*d930*/  STL.64 [R1+0x130], R40 ;  /* 0x0001302801007387 */ /* 0x000fe80000100a00 */
[----:B------:R3:W-:Y:S01]  /*d940*/  STL.64 [R1+0x138], R42 ;  /* 0x0001382a01007387 */ /* 0x0007e20000100a00 */
[C---:B--2---:R-:W-:Y:S08]  /*d950*/  HMMA.1688.F32.TF32 R44, R180.reuse, R170, R60 ;  /* 0x000000aab42c723c */ /* 0x044ff0000008103c */
[----:B---3--:R-:W-:Y:S01]  /*d960*/  HMMA.1688.F32.TF32 R40, R180, R174, R64 ;  /* 0x000000aeb428723c */ /* 0x008fe20000081040 */
[----:B------:R-:W-:Y:S01]  /*d970*/  STL.64 [R1+0x120], R48 ;  /* 0x0001203001007387 */ /* 0x000fe20000100a00 */
[----:B------:R-:W-:-:S03]  /*d980*/  IMAD.MOV.U32 R9, RZ, RZ, R5 ;  /* 0x000000ffff097224 */ /* 0x000fc600078e0005 */
[----:B------:R1:W-:Y:S03]  /*d990*/  STL.64 [R1+0x128], R50 ;  /* 0x0001283201007387 */ /* 0x0003e60000100a00 */
[----:B------:R-:W-:Y:S01]  /*d9a0*/  HMMA.1688.F32.TF32 R228, R180, R178, R68 ;  /* 0x000000b2b4e4723c */ /* 0x000fe20000081044 */
[----:B------:R-:W-:Y:S04]  /*d9b0*/  LDS R68, [R252+0x19000] ;  /* 0x01900000fc447984 */ /* 0x000fe80000000800 */
[----:B------:R-:W-:Y:S04]  /*d9c0*/  LDS R70, [R252+0x19800] ;  /* 0x01980000fc467984 */ /* 0x000fe80000000800 */
[----:B------:R-:W-:Y:S04]  /*d9d0*/  STL.64 [R1+0x110], R44 ;  /* 0x0001102c01007387 */ /* 0x000fe80000100a00 */
[----:B------:R-:W-:Y:S03]  /*d9e0*/  STL.64 [R1+0x118], R46 ;  /* 0x0001182e01007387 */ /* 0x000fe60000100a00 */
[----:B------:R-:W-:Y:S01]  /*d9f0*/  IMAD.MOV.U32 R5, RZ, RZ, R42 ;  /* 0x000000ffff057224 */ /* 0x000fe200078e002a */
[----:B------:R2:W-:Y:S01]  /*da00*/  STL.64 [R1+0x100], R40 ;  /* 0x0001002801007387 */ /* 0x0005e20000100a00 */
[----:B------:R-:W-:Y:S01]  /*da10*/  IMAD.MOV.U32 R4, RZ, RZ, R43 ;  /* 0x000000ffff047224 */ /* 0x000fe200078e002b */
[C---:B-1----:R-:W-:Y:S02]  /*da20*/  HMMA.1688.F32.TF32 R48, R16.reuse, R150, R76 ;  /* 0x000000961030723c */ /* 0x042fe4000008104c */
[----:B------:R-:W-:Y:S04]  /*da30*/  LDS R69, [R6+0x19000] ;  /* 0x0190000006457984 */ /* 0x000fe80000000800 */
[----:B------:R-:W-:Y:S02]  /*da40*/  LDS R71, [R6+0x19800] ;  /* 0x0198000006477984 */ /* 0x000fe40000000800 */
[C---:B--2---:R-:W-:Y:S02]  /*da50*/  HMMA.1688.F32.TF32 R40, R16.reuse, R10, R72 ;  /* 0x0000000a1028723c */ /* 0x044fe40000081048 */
[----:B------:R-:W-:Y:S04]  /*da60*/  STL [R1+0x5e8], R228 ;  /* 0x0005e8e401007387 */ /* 0x000fe80000100800 */
[----:B------:R-:W-:Y:S04]  /*da70*/  STL [R1+0x5e4], R229 ;  /* 0x0005e4e501007387 */ /* 0x000fe80000100800 */
[----:B------:R-:W-:Y:S01]  /*da80*/  STL [R1+0x5e0], R230 ;  /* 0x0005e0e601007387 */ /* 0x000fe20000100800 */
[C---:B------:R-:W-:Y:S03]  /*da90*/  HMMA.1688.F32.TF32 R44, R16.reuse, R154, R80 ;  /* 0x0000009a102c723c */ /* 0x040fe60000081050 */
[----:B------:R-:W-:Y:S04]  /*daa0*/  STL [R1+0x5dc], R231 ;  /* 0x0005dce701007387 */ /* 0x000fe80000100800 */
[----:B------:R-:W-:Y:S01]  /*dab0*/  LDS R180, [R252+0x19100] ;  /* 0x01910000fcb47984 */ /* 0x000fe20000000800 */
[C---:B------:R-:W-:Y:S03]  /*dac0*/  HMMA.1688.F32.TF32 R52, R16.reuse, R162, R212 ;  /* 0x000000a21034723c */ /* 0x040fe600000810d4 */
[----:B------:R-:W-:Y:S04]  /*dad0*/  LDS R182, [R252+0x19900] ;  /* 0x01990000fcb67984 */ /* 0x000fe80000000800 */
[----:B------:R-:W-:Y:S04]  /*dae0*/  STL.64 [R1+0x1c0], R40 ;  /* 0x0001c02801007387 */ /* 0x000fe80000100a00 */
[----:B------:R1:W-:Y:S01]  /*daf0*/  STL.64 [R1+0x1c8], R42 ;  /* 0x0001c82a01007387 */ /* 0x0003e20000100a00 */
[C---:B------:R-:W-:Y:S03]  /*db00*/  HMMA.1688.F32.TF32 R216, R16.reuse, R170, R216 ;  /* 0x000000aa10d8723c */ /* 0x040fe600000810d8 */
[----:B------:R-:W-:Y:S04]  /*db10*/  LDS R181, [R6+0x19100] ;  /* 0x0191000006b57984 */ /* 0x000fe80000000800 */
[----:B------:R-:W-:Y:S01]  /*db20*/  LDS R183, [R6+0x19900] ;  /* 0x0199000006b77984 */ /* 0x000fe20000000800 */
[C---:B-1----:R-:W-:Y:S03]  /*db30*/  HMMA.1688.F32.TF32 R40, R16.reuse, R158, R184 ;  /* 0x0000009e1028723c */ /* 0x042fe600000810b8 */
[----:B------:R1:W-:Y:S04]  /*db40*/  STL.64 [R1+0x1b0], R48 ;  /* 0x0001b03001007387 */ /* 0x0003e80000100a00 */
[----:B------:R2:W-:Y:S01]  /*db50*/  STL.64 [R1+0x1b8], R50 ;  /* 0x0001b83201007387 */ /* 0x0005e20000100a00 */
[C---:B------:R-:W-:Y:S03]  /*db60*/  HMMA.1688.F32.TF32 R220, R16.reuse, R174, R220 ;  /* 0x000000ae10dc723c */ /* 0x040fe600000810dc */
[----:B------:R-:W-:Y:S04]  /*db70*/  LDS R184, [R252+0x19080] ;  /* 0x01908000fcb87984 */ /* 0x000fe80000000800 */
[----:B-1----:R-:W3:Y:S04]  /*db80*/  LDL.LU R48, [R1+0x30] ;  /* 0x0000300001307983 */ /* 0x002ee80000300800 */
[----:B------:R1:W-:Y:S04]  /*db90*/  STL.64 [R1+0x1a0], R44 ;  /* 0x0001a02c01007387 */ /* 0x0003e80000100a00 */
[----:B------:R4:W-:Y:S04]  /*dba0*/  STL.64 [R1+0x1a8], R46 ;  /* 0x0001a82e01007387 */ /* 0x0009e80000100a00 */
[----:B------:R5:W-:Y:S04]  /*dbb0*/  STL.64 [R1+0x190], R40 ;  /* 0x0001902801007387 */ /* 0x000be80000100a00 */
[----:B------:R1:W-:Y:S04]  /*dbc0*/  STL.64 [R1+0x198], R42 ;  /* 0x0001982a01007387 */ /* 0x0003e80000100a00 */
[----:B------:R-:W3:Y:S04]  /*dbd0*/  LDL.LU R49, [R1+0x34] ;  /* 0x0000340001317983 */ /* 0x000ee80000300800 */
[----:B--2---:R-:W3:Y:S04]  /*dbe0*/  LDL.LU R50, [R1+0x38] ;  /* 0x0000380001327983 */ /* 0x004ee80000300800 */
[----:B------:R-:W3:Y:S01]  /*dbf0*/  LDL.LU R51, [R1+0x3c] ;  /* 0x00003c0001337983 */ /* 0x000ee20000300800 */
[----:B------:R-:W-:Y:S03]  /*dc00*/  HMMA.1688.F32.TF32 R212, R16, R178, R224 ;  /* 0x000000b210d4723c */ /* 0x000fe600000810e0 */
[----:B------:R-:W-:Y:S04]  /*dc10*/  LDS R186, [R252+0x19880] ;  /* 0x01988000fcba7984 */ /* 0x000fe80000000800 */
[----:B------:R-:W-:Y:S04]  /*dc20*/  LDS R185, [R6+0x19080] ;  /* 0x0190800006b97984 */ /* 0x000fe80000000800 */
[----:B------:R-:W2:Y:S04]  /*dc30*/  LDS R187, [R6+0x19880] ;  /* 0x0198800006bb7984 */ /* 0x000ea80000000800 */
[----:B------:R-:W-:Y:S04]  /*dc40*/  LDS R16, [R252+0x19180] ;  /* 0x01918000fc107984 */ /* 0x000fe80000000800 */
[----:B------:R-:W-:Y:S04]  /*dc50*/  LDS R18, [R252+0x19980] ;  /* 0x01998000fc127984 */ /* 0x000fe80000000800 */
[----:B------:R-:W-:Y:S04]  /*dc60*/  LDS R17, [R6+0x19180] ;  /* 0x0191800006117984 */ /* 0x000fe80000000800 */
[----:B------:R2:W2:Y:S04]  /*dc70*/  LDS R19, [R6+0x19980] ;  /* 0x0199800006137984 */ /* 0x0004a80000000800 */
[----:B-1----:R-:W3:Y:S04]  /*dc80*/  LDL.LU R44, [R1+0x50] ;  /* 0x00005000012c7983 */ /* 0x002ee80000300800 */
[----:B------:R-:W3:Y:S04]  /*dc90*/  LDL.LU R45, [R1+0x54] ;  /* 0x00005400012d7983 */ /* 0x000ee80000300800 */
[----:B----4-:R-:W4:Y:S04]  /*dca0*/  LDL.LU R46, [R1+0x58] ;  /* 0x00005800012e7983 */ /* 0x010f280000300800 */
[----:B------:R-:W4:Y:S01]  /*dcb0*/  LDL.LU R47, [R1+0x5c] ;  /* 0x00005c00012f7983 */ /* 0x000f220000300800 */
[----:B------:R-:W-:-:S03]  /*dcc0*/  IMAD.MOV.U32 R230, RZ, RZ, R54 ;  /* 0x000000ffffe67224 */ /* 0x000fc600078e0036 */
[----:B-----5:R-:W5:Y:S01]  /*dcd0*/  LDL.LU R40, [R1+0x60] ;  /* 0x0000600001287983 */ /* 0x020f620000300800 */
[----:B------:R-:W-:-:S03]  /*dce0*/  IMAD.MOV.U32 R231, RZ, RZ, R55 ;  /* 0x000000ffffe77224 */ /* 0x000fc600078e0037 */
[----:B------:R-:W5:Y:S01]  /*dcf0*/  LDL.LU R41, [R1+0x64] ;  /* 0x0000640001297983 */ /* 0x000f620000300800 */
[----:B------:R-:W-:-:S03]  /*dd00*/  IMAD.MOV.U32 R228, RZ, RZ, R52 ;  /* 0x000000ffffe47224 */ /* 0x000fc600078e0034 */
[----:B------:R-:W5:Y:S01]  /*dd10*/  LDL.LU R42, [R1+0x68] ;  /* 0x00006800012a7983 */ /* 0x000f620000300800 */
[----:B------:R-:W-:-:S03]  /*dd20*/  IMAD.MOV.U32 R229, RZ, RZ, R53 ;  /* 0x000000ffffe57224 */ /* 0x000fc600078e0035 */
[----:B------:R-:W5:Y:S04]  /*dd30*/  LDL.LU R43, [R1+0x6c] ;  /* 0x00006c00012b7983 */ /* 0x000f680000300800 */
[----:B------:R-:W4:Y:S04]  /*dd40*/  LDL.LU R188, [R1+0x20] ;  /* 0x0000200001bc7983 */ /* 0x000f280000300800 */
[----:B------:R-:W4:Y:S04]  /*dd50*/  LDL.LU R189, [R1+0x24] ;  /* 0x0000240001bd7983 */ /* 0x000f280000300800 */
[----:B------:R-:W4:Y:S04]  /*dd60*/  LDL.LU R190, [R1+0x28] ;  /* 0x0000280001be7983 */ /* 0x000f280000300800 */
[----:B------:R-:W4:Y:S04]  /*dd70*/  LDL.LU R191, [R1+0x2c] ;  /* 0x00002c0001bf7983 */ /* 0x000f280000300800 */
[----:B------:R-:W-:Y:S04]  /*dd80*/  STL.64 [R1+0x5f8], R230 ;  /* 0x0005f8e601007387 */ /* 0x000fe80000100a00 */
[----:B------:R1:W-:Y:S04]  /*dd90*/  STL.64 [R1+0x5f0], R228 ;  /* 0x0005f0e401007387 */ /* 0x0003e80000100a00 */
[----:B------:R-:W4:Y:S04]  /*dda0*/  LDL R8, [R1+0x59c] ;  /* 0x00059c0001087983 */ /* 0x000f280000100800 */
[----:B--2---:R-:W2:Y:S01]  /*ddb0*/  LDL R6, [R1+0x25c] ;  /* 0x00025c0001067983 */ /* 0x004ea20000100800 */
[-C--:B------:R-:W-:Y:S08]  /*ddc0*/  HMMA.1688.F32.TF32 R80, R184, R154.reuse, R100 ;  /* 0x0000009ab850723c */ /* 0x080ff00000081064 */
[----:B------:R-:W-:Y:S08]  /*ddd0*/  HMMA.1688.F32.TF32 R116, R180, R154, R116 ;  /* 0x0000009ab474723c */ /* 0x000ff00000081074 */
[C---:B------:R-:W-:Y:S08]  /*dde0*/  HMMA.1688.F32.TF32 R76, R184.reuse, R150, R92 ;  /* 0x00000096b84c723c */ /* 0x040ff0000008105c */
[C---:B------:R-:W-:Y:S08]  /*ddf0*/  HMMA.1688.F32.TF32 R72, R184.reuse, R10, R232 ;  /* 0x0000000ab848723c */ /* 0x040ff000000810e8 */
[C---:B------:R-:W-:Y:S08]  /*de00*/  HMMA.1688.F32.TF32 R84, R184.reuse, R158, R84 ;  /* 0x0000009eb854723c */ /* 0x040ff00000081054 */
[C---:B------:R-:W-:Y:S08]  /*de10*/  HMMA.1688.F32.TF32 R88, R184.reuse, R162, R88 ;  /* 0x000000a2b858723c */ /* 0x040ff00000081058 */
[C---:B------:R-:W-:Y:S01]  /*de20*/  HMMA.1688.F32.TF32 R92, R184.reuse, R170, R164 ;  /* 0x000000aab85c723c */ /* 0x040fe200000810a4 */
[----:B------:R-:W-:Y:S04]  /*de30*/  LDS R165, [R7+0x1a000] ;  /* 0x01a0000007a57984 */ /* 0x000fe80000000800 */
[----:B------:R-:W-:Y:S03]  /*de40*/  LDS R167, [R7+0x1a800] ;  /* 0x01a8000007a77984 */ /* 0x000fe60000000800 */
[C---:B------:R-:W-:Y:S08]  /*de50*/  HMMA.1688.F32.TF32 R96, R184.reuse, R174, R96 ;  /* 0x000000aeb860723c */ /* 0x040ff00000081060 */
[----:B------:R-:W-:Y:S01]  /*de60*/  HMMA.1688.F32.TF32 R100, R184, R178, R144 ;  /* 0x000000b2b864723c */ /* 0x000fe20000081090 */
[----:B------:R-:W2:Y:S07]  /*de70*/  LDL R187, [R1+0x250] ;  /* 0x0002500001bb7983 */ /* 0x000eae0000100800 */
[----:B---3--:R-:W-:Y:S08]  /*de80*/  HMMA.1688.F32.TF32 R48, R68, R154, R48 ;  /* 0x0000009a4430723c */ /* 0x008ff00000081030 */
[----:B------:R-:W-:Y:S01]  /*de90*/  HMMA.1688.F32.TF32 R104, R180, R10, R104 ;  /* 0x0000000ab468723c */ /* 0x000fe20000081068 */
[----:B-1----:R-:W-:Y:S01]  /*dea0*/  IMAD.MOV.U32 R229, RZ, RZ, R192 ;  /* 0x000000ffffe57224 */ /* 0x002fe200078e00c0 */
[----:B------:R-:W-:Y:S06]  /*deb0*/  LDS R184, [R252+0x1a180] ;  /* 0x01a18000fcb87984 */ /* 0x000fec0000000800 */
[C---:B------:R-:W-:Y:S11]  /*dec0*/  HMMA.1688.F32.TF32 R152, R16.reuse, R154, R36 ;  /* 0x0000009a1098723c */ /* 0x040ff60000081024 */
[----:B------:R-:W-:Y:S11]  /*ded0*/  @!UPT UIADD3 URZ, URZ, URZ, URZ ;  /* 0x0000003f3f3ff290 */ /* 0x000ff6000fffe03f */
[----:B------:R-:W-:Y:S01]  /*dee0*/  @!UPT UIADD3 URZ, URZ, URZ, URZ ;  /* 0x0000003f3f3ff290 */ /* 0x000fe2000fffe03f */
[----:B------:R-:W-:Y:S04]  /*def0*/  STL [R1+0x5d8], R155 ;  /* 0x0005d89b01007387 */ /* 0x000fe80000100800 */
[----:B------:R-:W3:Y:S04]  /*df00*/  LDL.LU R224, [R1+0xf0] ;  /* 0x0000f00001e07983 */ /* 0x000ee80000300800 */
[----:B------:R-:W3:Y:S04]  /*df10*/  LDL.LU R225, [R1+0xf4] ;  /* 0x0000f40001e17983 */ /* 0x000ee80000300800 */
[----:B------:R-:W3:Y:S04]  /*df20*/  LDL.LU R226, [R1+0xf8] ;  /* 0x0000f80001e27983 */ /* 0x000ee80000300800 */
[----:B------:R-:W3:Y:S01]  /*df30*/  LDL.LU R227, [R1+0xfc] ;  /* 0x0000fc0001e37983 */ /* 0x000ee20000300800 */
[----:B------:R-:W-:Y:S01]  /*df40*/  IMAD.MOV.U32 R186, RZ, RZ, R9 ;  /* 0x000000ffffba7224 */ /* 0x000fe200078e0009 */
[-C--:B------:R-:W-:Y:S08]  /*df50*/  HMMA.1688.F32.TF32 R144, R16, R10.reuse, R136 ;  /* 0x0000000a1090723c */ /* 0x080ff00000081088 */
[----:B-----5:R-:W-:Y:S01]  /*df60*/  HMMA.1688.F32.TF32 R40, R68, R10, R40 ;  /* 0x0000000a4428723c */ /* 0x020fe20000081028 */
[----:B------:R-:W-:Y:S04]  /*df70*/  LDS R164, [R186+0x1a000] ;  /* 0x01a00000baa47984 */ /* 0x000fe80000000800 */
[----:B------:R-:W-:Y:S01]  /*df80*/  LDS R166, [R186+0x1a800] ;  /* 0x01a80000baa67984 */ /* 0x000fe20000000800 */
[----:B------:R-:W-:-:S03]  /*df90*/  IMAD.MOV.U32 R230, RZ, RZ, R193 ;  /* 0x000000ffffe67224 */ /* 0x000fc600078e00c1 */
[----:B------:R-:W5:Y:S01]  /*dfa0*/  LDL.LU R228, [R1+0xd0] ;  /* 0x0000d00001e47983 */ /* 0x000f620000300800 */
[----:B------:R-:W-:Y:S01]  /*dfb0*/  IMAD.MOV.U32 R231, RZ, RZ, R194 ;  /* 0x000000ffffe77224 */ /* 0x000fe200078e00c2 */
[----:B----4-:R-:W-:Y:S02]  /*dfc0*/  HMMA.1688.F32.TF32 R52, R68, R158, R188 ;  /* 0x0000009e4434723c */ /* 0x010fe400000810bc */
[----:B------:R-:W4:Y:S04]  /*dfd0*/  LDL.LU R192, [R1+0x658] ;  /* 0x0006580001c07983 */ /* 0x000f280000300800 */
[----:B------:R-:W4:Y:S02]  /*dfe0*/  LDL.LU R193, [R1+0x654] ;  /* 0x0006540001c17983 */ /* 0x000f240000300800 */
[C---:B------:R-:W-:Y:S02]  /*dff0*/  HMMA.1688.F32.TF32 R112, R180.reuse, R150, R112 ;  /* 0x00000096b470723c */ /* 0x040fe40000081070 */
[----:B------:R-:W4:Y:S04]  /*e000*/  LDL.LU R194, [R1+0x650] ;  /* 0x0006500001c27983 */ /* 0x000f280000300800 */
[----:B------:R-:W4:Y:S01]  /*e010*/  LDL.LU R188, [R1+0xe0] ;  /* 0x0000e00001bc7983 */ /* 0x000f220000300800 */
[----:B--2---:R-:W-:Y:S01]  /*e020*/  IMAD R6, R6, 0x8000, R8 ;  /* 0x0000800006067824 */ /* 0x004fe200078e0208 */
[C---:B------:R-:W-:Y:S02]  /*e030*/  HMMA.1688.F32.TF32 R120, R180.reuse, R158, R120 ;  /* 0x0000009eb478723c */ /* 0x040fe40000081078 */
[----:B------:R-:W4:Y:S04]  /*e040*/  LDL.LU R189, [R1+0xe4] ;  /* 0x0000e40001bd7983 */ /* 0x000f280000300800 */
[----:B------:R-:W3:Y:S02]  /*e050*/  LDSM.16.M88.4 R8, [R6] ;  /* 0x000000000608783b */ /* 0x000ee40000000200 */
[C---:B------:R-:W-:Y:S02]  /*e060*/  HMMA.1688.F32.TF32 R124, R180.reuse, R162, R124 ;  /* 0x000000a2b47c723c */ /* 0x040fe4000008107c */
[----:B------:R-:W4:Y:S04]  /*e070*/  LDL.LU R190, [R1+0xe8] ;  /* 0x0000e80001be7983 */ /* 0x000f280000300800 */
[----:B------:R-:W4:Y:S02]  /*e080*/  LDL.LU R191, [R1+0xec] ;  /* 0x0000ec0001bf7983 */ /* 0x000f240000300800 */
[C---:B------:R-:W-:Y:S08]  /*e090*/  HMMA.1688.F32.TF32 R128, R180.reuse, R170, R128 ;  /* 0x000000aab480723c */ /* 0x040ff00000081080 */
[C---:B------:R-:W-:Y:S08]  /*e0a0*/  HMMA.1688.F32.TF32 R132, R180.reuse, R174, R132 ;  /* 0x000000aeb484723c */ /* 0x040ff00000081084 */
[----:B------:R-:W-:Y:S08]  /*e0b0*/  HMMA.1688.F32.TF32 R108, R180, R178, R108 ;  /* 0x000000b2b46c723c */ /* 0x000ff0000008106c */
[C---:B------:R-:W-:Y:S01]  /*e0c0*/  HMMA.1688.F32.TF32 R60, R68.reuse, R170, R244 ;  /* 0x000000aa443c723c */ /* 0x040fe200000810f4 */
[----:B------:R-:W-:Y:S01]  /*e0d0*/  IMAD.MOV.U32 R232, RZ, RZ, R209 ;  /* 0x000000ffffe87224 */ /* 0x000fe200078e00d1 */
[----:B------:R-:W5:Y:S06]  /*e0e0*/  LDSM.16.M88.4 R36, [R6+0x7000] ;  /* 0x007000000624783b */ /* 0x000f6c0000000200 */
[----:B------:R-:W-:Y:S01]  /*e0f0*/  HMMA.1688.F32.TF32 R64, R68, R174, R240 ;  /* 0x000000ae4440723c */ /* 0x000fe200000810f0 */
[----:B------:R-:W-:Y:S01]  /*e100*/  IMAD.MOV.U32 R244, RZ, RZ, R200 ;  /* 0x000000fffff47224 */ /* 0x000fe200078e00c8 */
[----:B------:R-:W-:Y:S01]  /*e110*/  LDS R136, [R186+0x1a080] ;  /* 0x01a08000ba887984 */ /* 0x000fe20000000800 */
[----:B------:R-:W-:-:S02]  /*e120*/  IMAD.MOV.U32 R245, RZ, RZ, R201 ;  /* 0x000000fffff57224 */ /* 0x000fc400078e00c9 */
[----:B------:R-:W-:Y:S01]  /*e130*/  IMAD.MOV.U32 R246, RZ, RZ, R202 ;  /* 0x000000fffff67224 */ /* 0x000fe200078e00ca */
[----:B------:R-:W-:Y:S01]  /*e140*/  LDS R138, [R186+0x1a880] ;  /* 0x01a88000ba8a7984 */ /* 0x000fe20000000800 */
[----:B------:R-:W-:Y:S02]  /*e150*/  IMAD.MOV.U32 R247, RZ, RZ, R204 ;  /* 0x000000fffff77224 */ /* 0x000fe400078e00cc */
[----:B------:R-:W-:Y:S01]  /*e160*/  IMAD.MOV.U32 R240, RZ, RZ, R205 ;  /* 0x000000fffff07224 */ /* 0x000fe200078e00cd */
[C---:B------:R-:W-:Y:S01]  /*e170*/  HMMA.1688.F32.TF32 R44, R68.reuse, R150, R44 ;  /* 0x00000096442c723c */ /* 0x040fe2000008102c */
[----:B------:R-:W-:Y:S01]  /*e180*/  IMAD.MOV.U32 R241, RZ, RZ, R206 ;  /* 0x000000fffff17224 */ /* 0x000fe200078e00ce */
[----:B------:R-:W-:Y:S01]  /*e190*/  LDS R137, [R7+0x1a080] ;  /* 0x01a0800007897984 */ /* 0x000fe20000000800 */
[----:B------:R-:W-:Y:S02]  /*e1a0*/  IMAD.MOV.U32 R242, RZ, RZ, R207 ;  /* 0x000000fffff27224 */ /* 0x000fe400078e00cf */
[----:B------:R-:W-:Y:S01]  /*e1b0*/  IMAD.MOV.U32 R243, RZ, RZ, R208 ;  /* 0x000000fffff37224 */ /* 0x000fe200078e00d0 */
[----:B------:R-:W-:Y:S01]  /*e1c0*/  LDS R139, [R7+0x1a880] ;  /* 0x01a88000078b7984 */ /* 0x000fe20000000800 */
[----:B------:R-:W-:Y:S01]  /*e1d0*/  IMAD.MOV.U32 R233, RZ, RZ, R210 ;  /* 0x000000ffffe97224 */ /* 0x000fe200078e00d2 */
[----:B------:R-:W-:Y:S01]  /*e1e0*/  HMMA.1688.F32.TF32 R56, R68, R162, R248 ;  /* 0x000000a24438723c */ /* 0x000fe200000810f8 */
[----:B------:R-:W-:Y:S01]  /*e1f0*/  IMAD.MOV.U32 R234, RZ, RZ, R211 ;  /* 0x000000ffffea7224 */ /* 0x000fe200078e00d3 */
[----:B------:R-:W-:Y:S01]  /*e200*/  LDS R248, [R252+0x1a080] ;  /* 0x01a08000fcf87984 */ /* 0x000fe20000000800 */
[----:B------:R-:W-:-:S03]  /*e210*/  IMAD.MOV.U32 R235, RZ, RZ, R203 ;  /* 0x000000ffffeb7224 */ /* 0x000fc600078e00cb */
[----:B------:R-:W-:Y:S02]  /*e220*/  LDS R250, [R252+0x1a880] ;  /* 0x01a88000fcfa7984 */ /* 0x000fe40000000800 */
[----:B------:R-:W-:Y:S02]  /*e230*/  HMMA.1688.F32.TF32 R68, R68, R178, R236 ;  /* 0x000000b24444723c */ /* 0x000fe400000810ec */
[----:B------:R-:W-:Y:S04]  /*e240*/  LDS R249, [R187+0x1a080] ;  /* 0x01a08000bbf97984 */ /* 0x000fe80000000800 */
[----:B------:R-:W-:Y:S01]  /*e250*/  LDS R251, [R187+0x1a880] ;  /* 0x01a88000bbfb7984 */ /* 0x000fe20000000800 */
[----:B------:R-:W-:-:S03]  /*e260*/  IMAD.MOV.U32 R236, RZ, RZ, R195 ;  /* 0x000000ffffec7224 */ /* 0x000fc600078e00c3 */
[----:B------:R-:W-:Y:S01]  /*e270*/  LDS R185, [R187+0x1a180] ;  /* 0x01a18000bbb97984 */ /* 0x000fe20000000800 */
[----:B---3--:R-:W-:Y:S07]  /*e280*/  HMMA.1688.F32.TF32 R180, R164, R8, R224 ;  /* 0x00000008a4b4723c */ /* 0x008fee00000810e0 */
[----:B------:R-:W-:Y:S02]  /*e290*/  IMAD.MOV.U32 R224, RZ, RZ, R196 ;  /* 0x000000ffffe07224 */ /* 0x000fe400078e00c4 */
[----:B------:R-:W2:Y:S01]  /*e2a0*/  LDL.LU R196, [R1+0x64c] ;  /* 0x00064c0001c47983 */ /* 0x000ea20000300800 */
[----:B------:R-:W-:-:S02]  /*e2b0*/  IMAD.MOV.U32 R225, RZ, RZ, R197 ;  /* 0x000000ffffe17224 */ /* 0x000fc400078e00c5 */
[----:B------:R-:W-:Y:S01]  /*e2c0*/  IMAD.MOV.U32 R226, RZ, RZ, R198 ;  /* 0x000000ffffe27224 */ /* 0x000fe200078e00c6 */
[----:B------:R-:W2:Y:S01]  /*e2d0*/  LDL.LU R197, [R1+0x648] ;  /* 0x0006480001c57983 */ /* 0x000ea20000300800 */
[----:B------:R-:W-:-:S03]  /*e2e0*/  IMAD.MOV.U32 R227, RZ, RZ, R199 ;  /* 0x000000ffffe37224 */ /* 0x000fc600078e00c7 */
[----:B------:R-:W2:Y:S04]  /*e2f0*/  LDL.LU R198, [R1+0x644] ;  /* 0x0006440001c67983 */ /* 0x000ea80000300800 */
[----:B------:R-:W2:Y:S04]  /*e300*/  LDL.LU R199, [R1+0x640] ;  /* 0x0006400001c77983 */ /* 0x000ea80000300800 */
[----:B------:R-:W3:Y:S04]  /*e310*/  LDL.LU R200, [R1+0x63c] ;  /* 0x00063c0001c87983 */ /* 0x000ee80000300800 */
        /* <DEDUP_REMOVED lines=11> */
[----:B------:R-:W3:Y:S01]  /*e3d0*/  LDL.LU R195, [R1+0x60c] ;  /* 0x00060c0001c37983 */ /* 0x000ee20000300800 */
[C---:B------:R-:W-:Y:S03]  /*e3e0*/  HMMA.1688.F32.TF32 R148, R16.reuse, R150, R140 ;  /* 0x000000961094723c */ /* 0x040fe6000008108c */
[----:B------:R-:W-:Y:S04]  /*e3f0*/  LDS R140, [R252+0x1a000] ;  /* 0x01a00000fc8c7984 */ /* 0x000fe80000000800 */
[----:B------:R-:W-:Y:S04]  /*e400*/  LDS R142, [R252+0x1a800] ;  /* 0x01a80000fc8e7984 */ /* 0x000fe80000000800 */
[----:B------:R-:W-:Y:S04]  /*e410*/  LDS R141, [R187+0x1a000] ;  /* 0x01a00000bb8d7984 */ /* 0x000fe80000000800 */
[----:B------:R-:W1:Y:S01]  /*e420*/  LDS R143, [R187+0x1a800] ;  /* 0x01a80000bb8f7984 */ /* 0x000e620000000800 */
[C---:B------:R-:W-:Y:S03]  /*e430*/  HMMA.1688.F32.TF32 R176, R16.reuse, R178, R12 ;  /* 0x000000b210b0723c */ /* 0x040fe6000008100c */
[----:B------:R-:W1:Y:S05]  /*e440*/  LDSM.16.M88.4 R12, [R6+0x1000] ;  /* 0x00100000060c783b */ /* 0x000e6a0000000200 */
[C---:B------:R-:W-:Y:S01]  /*e450*/  HMMA.1688.F32.TF32 R156, R16.reuse, R158, R32 ;  /* 0x0000009e109c723c */ /* 0x040fe20000081020 */
[----:B------:R-:W4:Y:S07]  /*e460*/  LDSM.16.M88.4 R32, [R6+0x6000] ;  /* 0x006000000620783b */ /* 0x000f2e0000000200 */
[C---:B------:R-:W-:Y:S01]  /*e470*/  HMMA.1688.F32.TF32 R160, R16.reuse, R162, R28 ;  /* 0x000000a210a0723c */ /* 0x040fe2000008101c */
[----:B------:R-:W-:Y:S07]  /*e480*/  LDSM.16.M88.4 R28, [R6+0x5000] ;  /* 0x00500000061c783b */ /* 0x000fee0000000200 */
[C---:B------:R-:W-:Y:S01]  /*e490*/  HMMA.1688.F32.TF32 R168, R16.reuse, R170, R24 ;  /* 0x000000aa10a8723c */ /* 0x040fe20000081018 */
[----:B------:R-:W-:Y:S07]  /*e4a0*/  LDSM.16.M88.4 R24, [R6+0x4000] ;  /* 0x004000000618783b */ /* 0x000fee0000000200 */
[----:B------:R-:W-:Y:S01]  /*e4b0*/  HMMA.1688.F32.TF32 R172, R16, R174, R20 ;  /* 0x000000ae10ac723c */ /* 0x000fe20000081014 */
[----:B------:R-:W4:Y:S04]  /*e4c0*/  LDSM.16.M88.4 R16, [R6+0x2000] ;  /* 0x002000000610783b */ /* 0x000f280000000200 */
[----:B------:R-:W2:Y:S03]  /*e4d0*/  LDSM.16.M88.4 R20, [R6+0x3000] ;  /* 0x003000000614783b */ /* 0x000ea60000000200 */
[----:B-----5:R-:W-:Y:S08]  /*e4e0*/  HMMA.1688.F32.TF32 R228, R164, R36, R228 ;  /* 0x00000024a4e4723c */ /* 0x020ff000000810e4 */
[----:B-1----:R-:W-:Y:S01]  /*e4f0*/  HMMA.1688.F32.TF32 R40, R140, R8, R40 ;  /* 0x000000088c28723c */ /* 0x002fe20000081028 */
[----:B------:R-:W-:-:S02]  /*e500*/  IMAD.MOV.U32 R237, RZ, RZ, R0 ;  /* 0x000000ffffed7224 */ /* 0x000fc400078e0000 */
[----:B------:R-:W5:Y:S01]  /*e510*/  LDL.LU R0, [R1+0x608] ;  /* 0x0006080001007983 */ /* 0x000f620000300800 */
[----:B------:R-:W-:Y:S02]  /*e520*/  IMAD.MOV.U32 R238, RZ, RZ, R2 ;  /* 0x000000ffffee7224 */ /* 0x000fe400078e0002 */
[----:B------:R-:W-:Y:S01]  /*e530*/  IMAD.MOV.U32 R239, RZ, RZ, R3 ;  /* 0x000000ffffef7224 */ /* 0x000fe200078e0003 */
[----:B------:R-:W5:Y:S01]  /*e540*/  LDL.LU R2, [R1+0x604] ;  /* 0x0006040001027983 */ /* 0x000f620000300800 */
[----:B------:R-:W-:Y:S03]  /*e550*/  HMMA.1688.F32.TF32 R44, R140, R12, R44 ;  /* 0x0000000c8c2c723c */ /* 0x000fe6000008102c */
[----:B------:R-:W5:Y:S05]  /*e560*/  LDL.LU R3, [R1+0x600] ;  /* 0x0006000001037983 */ /* 0x000f6a0000300800 */
[----:B----4-:R-:W-:Y:S01]  /*e570*/  HMMA.1688.F32.TF32 R188, R164, R32, R188 ;  /* 0x00000020a4bc723c */ /* 0x010fe200000810bc */
[----:B------:R-:W-:-:S07]  /*e580*/  IMAD.MOV.U32 R155, RZ, RZ, R228 ;  /* 0x000000ffff9b7224 */ /* 0x000fce00078e00e4 */
[----:B------:R-:W-:Y:S08]  /*e590*/  HMMA.1688.F32.TF32 R48, R140, R16, R48 ;  /* 0x000000108c30723c */ /* 0x000ff00000081030 */
[C---:B--2---:R-:W-:Y:S08]  /*e5a0*/  HMMA.1688.F32.TF32 R196, R164.reuse, R24, R196 ;  /* 0x00000018a4c4723c */ /* 0x044ff000000810c4 */
[C---:B---3--:R-:W-:Y:S08]  /*e5b0*/  HMMA.1688.F32.TF32 R204, R164.reuse, R16, R204 ;  /* 0x00000010a4cc723c */ /* 0x048ff000000810cc */
[C---:B------:R-:W-:Y:S08]  /*e5c0*/  HMMA.1688.F32.TF32 R208, R164.reuse, R12, R208 ;  /* 0x0000000ca4d0723c */ /* 0x040ff000000810d0 */
[C---:B------:R-:W-:Y:S08]  /*e5d0*/  HMMA.1688.F32.TF32 R200, R164.reuse, R20, R200 ;  /* 0x00000014a4c8723c */ /* 0x040ff000000810c8 */
[----:B------:R-:W-:Y:S07]  /*e5e0*/  HMMA.1688.F32.TF32 R192, R164, R28, R192 ;  /* 0x0000001ca4c0723c */ /* 0x000fee00000810c0 */
[----:B------:R-:W-:-:S02]  /*e5f0*/  IMAD.MOV.U32 R165, RZ, RZ, R230 ;  /* 0x000000ffffa57224 */ /* 0x000fc400078e00e6 */
[----:B------:R-:W-:Y:S02]  /*e600*/  IMAD.MOV.U32 R164, RZ, RZ, R231 ;  /* 0x000000ffffa47224 */ /* 0x000fe400078e00e7 */
[----:B------:R-:W-:Y:S01]  /*e610*/  IMAD.MOV.U32 R166, RZ, RZ, R229 ;  /* 0x000000ffffa67224 */ /* 0x000fe200078e00e5 */
[----:B------:R-:W2:Y:S04]  /*e620*/  LDL.LU.64 R230, [R1+0x5f8] ;  /* 0x0005f80001e67983 */ /* 0x000ea80000300a00 */
[----:B------:R-:W3:Y:S04]  /*e630*/  LDL.LU.64 R228, [R1+0x5f0] ;  /* 0x0005f00001e47983 */ /* 0x000ee80000300a00 */
[----:B------:R1:W-:Y:S04]  /*e640*/  STL.64 [R1+0xa0], R40 ;  /* 0x0000a02801007387 */ /* 0x0003e80000100a00 */
[----:B------:R4:W-:Y:S04]  /*e650*/  STL.64 [R1+0xa8], R42 ;  /* 0x0000a82a01007387 */ /* 0x0009e80000100a00 */
[----:B-1----:R-:W2:Y:S04]  /*e660*/  LDL.LU R40, [R1+0x230] ;  /* 0x0002300001287983 */ /* 0x002ea80000300800 */
[----:B------:R-:W2:Y:S04]  /*e670*/  LDL.LU R41, [R1+0x234] ;  /* 0x0002340001297983 */ /* 0x000ea80000300800 */
[----:B----4-:R-:W2:Y:S04]  /*e680*/  LDL.LU R42, [R1+0x238] ;  /* 0x00023800012a7983 */ /* 0x010ea80000300800 */
[----:B------:R-:W2:Y:S04]  /*e690*/  LDL.LU R43, [R1+0x23c] ;  /* 0x00023c00012b7983 */ /* 0x000ea80000300800 */
[----:B------:R1:W-:Y:S04]  /*e6a0*/  STL.64 [R1+0x90], R44 ;  /* 0x0000902c01007387 */ /* 0x0003e80000100a00 */
[----:B------:R4:W-:Y:S04]  /*e6b0*/  STL.64 [R1+0x98], R46 ;  /* 0x0000982e01007387 */ /* 0x0009e80000100a00 */
[----:B-1----:R-:W3:Y:S04]  /*e6c0*/  LDL.LU R44, [R1+0x220] ;  /* 0x00022000012c7983 */ /* 0x002ee80000300800 */
[----:B------:R-:W3:Y:S04]  /*e6d0*/  LDL.LU R45, [R1+0x224] ;  /* 0x00022400012d7983 */ /* 0x000ee80000300800 */
[----:B----4-:R-:W3:Y:S04]  /*e6e0*/  LDL.LU R46, [R1+0x228] ;  /* 0x00022800012e7983 */ /* 0x010ee80000300800 */
[----:B------:R-:W3:Y:S04]  /*e6f0*/  LDL.LU R47, [R1+0x22c] ;  /* 0x00022c00012f7983 */ /* 0x000ee80000300800 */
[----:B------:R1:W-:Y:S04]  /*e700*/  STL.64 [R1+0x80], R48 ;  /* 0x0000803001007387 */ /* 0x0003e80000100a00 */
[----:B------:R-:W-:Y:S04]  /*e710*/  STL.64 [R1+0x88], R50 ;  /* 0x0000883201007387 */ /* 0x000fe80000100a00 */
[----:B-1----:R-:W4:Y:S01]  /*e720*/  LDL.LU R48, [R1+0x210] ;  /* 0x0002100001307983 */ /* 0x002f220000300800 */
[C---:B------:R-:W-:Y:S11]  /*e730*/  HMMA.1688.F32.TF32 R52, R140.reuse, R20, R52 ;  /* 0x000000148c34723c */ /* 0x040ff60000081034 */
[----:B------:R-:W-:Y:S11]  /*e740*/  @!UPT UIADD3 URZ, URZ, URZ, URZ ;  /* 0x0000003f3f3ff290 */ /* 0x000ff6000fffe03f */
[----:B------:R-:W-:Y:S01]  /*e750*/  @!UPT UIADD3 URZ, URZ, URZ, URZ ;  /* 0x0000003f3f3ff290 */ /* 0x000fe2000fffe03f */
[----:B------:R-:W-:Y:S04]  /*e760*/  STL.64 [R1+0x70], R52 ;  /* 0x0000703401007387 */ /* 0x000fe80000100a00 */
[----:B------:R1:W-:Y:S02]  /*e770*/  STL.64 [R1+0x78], R54 ;  /* 0x0000783601007387 */ /* 0x0003e40000100a00 */
[C---:B-1----:R-:W-:Y:S08]  /*e780*/  HMMA.1688.F32.TF32 R52, R140.reuse, R24, R56 ;  /* 0x000000188c34723c */ /* 0x042ff00000081038 */
[C---:B------:R-:W-:Y:S08]  /*e790*/  HMMA.1688.F32.TF32 R60, R140.reuse, R28, R60 ;  /* 0x0000001c8c3c723c */ /* 0x040ff0000008103c */
[C---:B------:R-:W-:Y:S07]  /*e7a0*/  HMMA.1688.F32.TF32 R56, R140.reuse, R32, R64 ;  /* 0x000000208c38723c */ /* 0x040fee0000081040 */
[----:B------:R-:W-:Y:S04]  /*e7b0*/  STL.64 [R1+0x60], R52 ;  /* 0x0000603401007387 */ /* 0x000fe80000100a00 */
[----:B------:R1:W-:Y:S02]  /*e7c0*/  STL.64 [R1+0x68], R54 ;  /* 0x0000683601007387 */ /* 0x0003e40000100a00 */
[----:B-1----:R-:W-:Y:S01]  /*e7d0*/  HMMA.1688.F32.TF32 R52, R140, R36, R68 ;  /* 0x000000248c34723c */ /* 0x002fe20000081044 */
[----:B-----5:R-:W-:-:S02]  /*e7e0*/  IMAD.MOV.U32 R49, RZ, RZ, R3 ;  /* 0x000000ffff317224 */ /* 0x020fc400078e0003 */
[----:B------:R-:W-:Y:S02]  /*e7f0*/  IMAD.MOV.U32 R50, RZ, RZ, R2 ;  /* 0x000000ffff327224 */ /* 0x000fe400078e0002 */
[----:B------:R-:W-:Y:S01]  /*e800*/  IMAD.MOV.U32 R51, RZ, RZ, R0 ;  /* 0x000000ffff337224 */ /* 0x000fe200078e0000 */
[----:B------:R-:W-:Y:S04]  /*e810*/  STL.64 [R1+0x50], R60 ;  /* 0x0000503c01007387 */ /* 0x000fe80000100a00 */
[----:B------:R1:W-:Y:S01]  /*e820*/  STL.64 [R1+0x58], R62 ;  /* 0x0000583e01007387 */ /* 0x0003e20000100a00 */
[C---:B------:R-:W-:Y:S03]  /*e830*/  HMMA.1688.F32.TF32 R64, R136.reuse, R32, R244 ;  /* 0x000000208840723c */ /* 0x040fe600000810f4 */
[----:B------:R-:W-:Y:S04]  /*e840*/  STL.64 [R1+0x40], R56 ;  /* 0x0000403801007387 */ /* 0x000fe80000100a00 */
[----:B------:R5:W-:Y:S01]  /*e850*/  STL.64 [R1+0x48], R58 ;  /* 0x0000483a01007387 */ /* 0x000be20000100a00 */
[----:B------:R-:W-:Y:S01]  /*e860*/  HMMA.1688.F32.TF32 R68, R136, R36, R224 ;  /* 0x000000248844723c */ /* 0x000fe200000810e0 */
[----:B------:R-:W-:-:S02]  /*e870*/  IMAD.MOV.U32 R167, RZ, RZ, R186 ;  /* 0x000000ffffa77224 */ /* 0x000fc400078e00ba */
[----:B------:R-:W-:Y:S02]  /*e880*/  LDS R141, [R7+0x1a180] ;  /* 0x01a18000078d7984 */ /* 0x000fe40000000800 */
[----:B------:R-:W-:Y:S02]  /*e890*/  IMAD.MOV.U32 R3, RZ, RZ, R52 ;  /* 0x000000ffff037224 */ /* 0x000fe400078e0034 */
[----:B------:R-:W-:Y:S01]  /*e8a0*/  IMAD.MOV.U32 R2, RZ, RZ, R53 ;  /* 0x000000ffff027224 */ /* 0x000fe200078e0035 */
[----:B-1----:R-:W-:Y:S01]  /*e8b0*/  HMMA.1688.F32.TF32 R60, R136, R28, R240 ;  /* 0x0000001c883c723c */ /* 0x002fe200000810f0 */
[----:B------:R-:W-:Y:S01]  /*e8c0*/  IMAD.MOV.U32 R0, RZ, RZ, R54 ;  /* 0x000000ffff007224 */ /* 0x000fe200078e0036 */
[----:B------:R-:W-:Y:S01]  /*e8d0*/  LDS R140, [R167+0x1a180] ;  /* 0x01a18000a78c7984 */ /* 0x000fe20000000800 */
[----:B------:R-:W-:-:S03]  /*e8e0*/  IMAD.MOV.U32 R6, RZ, RZ, R55 ;  /* 0x000000ffff067224 */ /* 0x000fc600078e0037 */
[----:B------:R-:W-:Y:S02]  /*e8f0*/  LDS R143, [R7+0x1a980] ;  /* 0x01a98000078f7984 */ /* 0x000fe40000000800 */
[C---:B------:R-:W-:Y:S08]  /*e900*/  HMMA.1688.F32.TF32 R52, R136.reuse, R20, R232 ;  /* 0x000000148834723c */ /* 0x040ff000000810e8 */
[C---:B-----5:R-:W-:Y:S08]  /*e910*/  HMMA.1688.F32.TF32 R56, R136.reuse, R24, R236 ;  /* 0x000000188838723c */ /* 0x060ff000000810ec */
[C---:B--2---:R-:W-:Y:S08]  /*e920*/  HMMA.1688.F32.TF32 R40, R136.reuse, R8, R40 ;  /* 0x000000088828723c */ /* 0x044ff00000081028 */
[C---:B---3--:R-:W-:Y:S11]  /*e930*/  HMMA.1688.F32.TF32 R44, R136.reuse, R12, R44 ;  /* 0x0000000c882c723c */ /* 0x048ff6000008102c */
[----:B------:R-:W-:Y:S04]  /*e940*/  @!UPT UIADD3 URZ, URZ, URZ, URZ ;  /* 0x0000003f3f3ff290 */ /* 0x000fe8000fffe03f */
[----:B------:R-:W-:Y:S04]  /*e950*/  STL.64 [R1+0x5d0], R42 ;  /* 0x0005d02a01007387 */ /* 0x000fe80000100a00 */
[----:B------:R1:W-:Y:S01]  /*e960*/  STL.64 [R1+0x5c8], R40 ;  /* 0x0005c82801007387 */ /* 0x0003e20000100a00 */
[----:B----4-:R-:W-:Y:S01]  /*e970*/  HMMA.1688.F32.TF32 R48, R136, R16, R48 ;  /* 0x000000108830723c */ /* 0x010fe20000081030 */
[----:B------:R-:W-:Y:S02]  /*e980*/  IMAD.MOV.U32 R226, RZ, RZ, R5 ;  /* 0x000000ffffe27224 */ /* 0x000fe400078e0005 */
[----:B------:R-:W-:Y:S01]  /*e990*/  LDS R142, [R167+0x1a980] ;  /* 0x01a98000a78e7984 */ /* 0x000fe20000000800 */
[----:B------:R-:W-:-:S03]  /*e9a0*/  IMAD.MOV.U32 R227, RZ, RZ, R4 ;  /* 0x000000ffffe37224 */ /* 0x000fc600078e0004 */
[----:B------:R-:W-:Y:S01]  /*e9b0*/  LDS R186, [R252+0x1a980] ;  /* 0x01a98000fcba7984 */ /* 0x000fe20000000800 */
[C---:B------:R-:W-:Y:S08]  /*e9c0*/  HMMA.1688.F32.TF32 R136, R248.reuse, R8, R72 ;  /* 0x00000008f888723c */ /* 0x040ff00000081048 */
[C---:B------:R-:W-:Y:S08]  /*e9d0*/  HMMA.1688.F32.TF32 R72, R248.reuse, R12, R76 ;  /* 0x0000000cf848723c */ /* 0x040ff0000008104c */
[C---:B-1----:R-:W-:Y:S07]  /*e9e0*/  HMMA.1688.F32.TF32 R40, R248.reuse, R16, R80 ;  /* 0x00000010f828723c */ /* 0x042fee0000081050 */
[----:B------:R-:W-:Y:S01]  /*e9f0*/  STL.64 [R1+0xf0], R136 ;  /* 0x0000f08801007387 */ /* 0x000fe20000100a00 */
[C---:B------:R-:W-:Y:S03]  /*ea00*/  HMMA.1688.F32.TF32 R76, R248.reuse, R20, R84 ;  /* 0x00000014f84c723c */ /* 0x040fe60000081054 */
[----:B------:R-:W-:Y:S04]  /*ea10*/  STL.64 [R1+0xf8], R138 ;  /* 0x0000f88a01007387 */ /* 0x000fe80000100a00 */
[----:B------:R-:W-:Y:S04]  /*ea20*/  STL.64 [R1+0xd0], R72 ;  /* 0x0000d04801007387 */ /* 0x000fe80000100a00 */
[----:B------:R1:W-:Y:S04]  /*ea30*/  STL.64 [R1+0xd8], R74 ;  /* 0x0000d84a01007387 */ /* 0x0003e80000100a00 */
[----:B------:R-:W-:Y:S04]  /*ea40*/  STL.64 [R1+0xc0], R40 ;  /* 0x0000c02801007387 */ /* 0x000fe80000100a00 */
[----:B------:R2:W-:Y:S01]  /*ea50*/  STL.64 [R1+0xc8], R42 ;  /* 0x0000c82a01007387 */ /* 0x0005e20000100a00 */
[C---:B-1----:R-:W-:Y:S03]  /*ea60*/  HMMA.1688.F32.TF32 R72, R248.reuse, R24, R88 ;  /* 0x00000018f848723c */ /* 0x042fe60000081058 */
[----:B------:R-:W-:Y:S04]  /*ea70*/  LDS R136, [R252+0x1a100] ;  /* 0x01a10000fc887984 */ /* 0x000fe80000000800 */
[----:B------:R-:W-:Y:S01]  /*ea80*/  LDS R138, [R252+0x1a900] ;  /* 0x01a90000fc8a7984 */ /* 0x000fe20000000800 */
[C---:B--2---:R-:W-:Y:S03]  /*ea90*/  HMMA.1688.F32.TF32 R40, R248.reuse, R28, R92 ;  /* 0x0000001cf828723c */ /* 0x044fe6000008105c */
[----:B------:R-:W-:Y:S04]  /*eaa0*/  STL.64 [R1+0xb0], R76 ;  /* 0x0000b04c01007387 */ /* 0x000fe80000100a00 */
[----:B------:R-:W-:Y:S04]  /*eab0*/  STL.64 [R1+0xb8], R78 ;  /* 0x0000b84e01007387 */ /* 0x000fe80000100a00 */
[----:B------:R-:W2:Y:S04]  /*eac0*/  LDL.LU R244, [R1+0x110] ;  /* 0x0001100001f47983 */ /* 0x000ea80000300800 */
[----:B------:R-:W-:Y:S04]  /*ead0*/  LDS R137, [R187+0x1a100] ;  /* 0x01a10000bb897984 */ /* 0x000fe80000000800 */
[----:B------:R-:W-:Y:S04]  /*eae0*/  STL.64 [R1+0x30], R72 ;  /* 0x0000304801007387 */ /* 0x000fe80000100a00 */
[----:B------:R-:W-:Y:S04]  /*eaf0*/  STL.64 [R1+0x38], R74 ;  /* 0x0000384a01007387 */ /* 0x000fe80000100a00 */
[----:B------:R-:W-:Y:S04]  /*eb00*/  STL.64 [R1+0x10], R40 ;  /* 0x0000102801007387 */ /* 0x000fe80000100a00 */
[----:B------:R1:W-:Y:S04]  /*eb10*/  STL.64 [R1+0x18], R42 ;  /* 0x0000182a01007387 */ /* 0x0003e80000100a00 */
[----:B------:R-:W2:Y:S04]  /*eb20*/  LDL.LU R245, [R1+0x114] ;  /* 0x0001140001f57983 */ /* 0x000ea80000300800 */
[----:B------:R-:W2:Y:S04]  /*eb30*/  LDL.LU R246, [R1+0x118] ;  /* 0x0001180001f67983 */ /* 0x000ea80000300800 */
[----:B------:R-:W2:Y:S04]  /*eb40*/  LDL.LU R247, [R1+0x11c] ;  /* 0x00011c0001f77983 */ /* 0x000ea80000300800 */
[----:B------:R-:W3:Y:S04]  /*eb50*/  LDL.LU R240, [R1+0x120] ;  /* 0x0001200001f07983 */ /* 0x000ee80000300800 */
[----:B------:R-:W3:Y:S04]  /*eb60*/  LDL.LU R241, [R1+0x124] ;  /* 0x0001240001f17983 */ /* 0x000ee80000300800 */
[----:B------:R-:W3:Y:S04]  /*eb70*/  LDL.LU R242, [R1+0x128] ;  /* 0x0001280001f27983 */ /* 0x000ee80000300800 */
[----:B------:R-:W3:Y:S04]  /*eb80*/  LDL.LU R243, [R1+0x12c] ;  /* 0x00012c0001f37983 */ /* 0x000ee80000300800 */
[----:B------:R-:W4:Y:S04]  /*eb90*/  LDL.LU R236, [R1+0x130] ;  /* 0x0001300001ec7983 */ /* 0x000f280000300800 */
[----:B------:R-:W4:Y:S04]  /*eba0*/  LDL.LU R237, [R1+0x134] ;  /* 0x0001340001ed7983 */ /* 0x000f280000300800 */
[----:B------:R-:W4:Y:S04]  /*ebb0*/  LDL.LU R238, [R1+0x138] ;  /* 0x0001380001ee7983 */ /* 0x000f280000300800 */
[----:B------:R-:W4:Y:S01]  /*ebc0*/  LDL.LU R239, [R1+0x13c] ;  /* 0x00013c0001ef7983 */ /* 0x000f220000300800 */
[----:B-1----:R-:W-:Y:S03]  /*ebd0*/  HMMA.1688.F32.TF32 R40, R248, R32, R96 ;  /* 0x00000020f828723c */ /* 0x002fe60000081060 */
[----:B------:R-:W5:Y:S04]  /*ebe0*/  LDL.LU R76, [R1+0x150] ;  /* 0x00015000014c7983 */ /* 0x000f680000300800 */
[----:B------:R-:W5:Y:S04]  /*ebf0*/  LDL.LU R77, [R1+0x154] ;  /* 0x00015400014d7983 */ /* 0x000f680000300800 */
[----:B------:R-:W5:Y:S04]  /*ec00*/  LDL.LU R78, [R1+0x158] ;  /* 0x00015800014e7983 */ /* 0x000f680000300800 */
[----:B------:R-:W5:Y:S04]  /*ec10*/  LDL.LU R79, [R1+0x15c] ;  /* 0x00015c00014f7983 */ /* 0x000f680000300800 */
[----:B------:R-:W2:Y:S04]  /*ec20*/  LDL.LU R72, [R1+0x160] ;  /* 0x0001600001487983 */ /* 0x000ea80000300800 */
[----:B------:R-:W2:Y:S04]  /*ec30*/  LDL.LU R73, [R1+0x164] ;  /* 0x0001640001497983 */ /* 0x000ea80000300800 */
[----:B------:R-:W2:Y:S04]  /*ec40*/  LDL.LU R74, [R1+0x168] ;  /* 0x00016800014a7983 */ /* 0x000ea80000300800 */
[----:B------:R-:W2:Y:S04]  /*ec50*/  LDL.LU R75, [R1+0x16c] ;  /* 0x00016c00014b7983 */ /* 0x000ea80000300800 */
[----:B------:R-:W2:Y:S04]  /*ec60*/  LDL.LU R232, [R1+0x140] ;  /* 0x0001400001e87983 */ /* 0x000ea80000300800 */
[----:B------:R-:W2:Y:S04]  /*ec70*/  LDL.LU R233, [R1+0x144] ;  /* 0x0001440001e97983 */ /* 0x000ea80000300800 */
[----:B------:R-:W2:Y:S04]  /*ec80*/  LDL.LU R234, [R1+0x148] ;  /* 0x0001480001ea7983 */ /* 0x000ea80000300800 */
[----:B------:R-:W2:Y:S04]  /*ec90*/  LDL.LU R235, [R1+0x14c] ;  /* 0x00014c0001eb7983 */ /* 0x000ea80000300800 */
[----:B------:R-:W2:Y:S01]  /*eca0*/  LDL.LU R224, [R1+0x100] ;  /* 0x0001000001e07983 */ /* 0x000ea20000300800 */
[----:B------:R-:W-:-:S03]  /*ecb0*/  IMAD.MOV.U32 R5, RZ, RZ, R42 ;  /* 0x000000ffff057224 */ /* 0x000fc600078e002a */
[----:B------:R-:W2:Y:S01]  /*ecc0*/  LDL.LU R225, [R1+0x104] ;  /* 0x0001040001e17983 */ /* 0x000ea20000300800 */
[----:B------:R-:W-:-:S03]  /*ecd0*/  IMAD.MOV.U32 R4, RZ, RZ, R43 ;  /* 0x000000ffff047224 */ /* 0x000fc600078e002b */
[----:B------:R1:W-:Y:S01]  /*ece0*/  STL.64 [R1], R40 ;  /* 0x0000002801007387 */ /* 0x0003e20000100a00 */
[----:B------:R-:W-:Y:S01]  /*ecf0*/  IMAD.MOV.U32 R42, RZ, RZ, R230 ;  /* 0x000000ffff2a7224 */ /* 0x000fe200078e00e6 */
[----:B------:R-:W-:Y:S01]  /*ed00*/  HMMA.1688.F32.TF32 R248, R248, R36, R100 ;  /* 0x00000024f8f8723c */ /* 0x000fe20000081064 */
[----:B------:R-:W-:Y:S01]  /*ed10*/  IMAD.MOV.U32 R43, RZ, RZ, R231 ;  /* 0x000000ffff2b7224 */ /* 0x000fe200078e00e7 */
[----:B------:R-:W-:Y:S04]  /*ed20*/  LDS R100, [R167+0x1a100] ;  /* 0x01a10000a7647984 */ /* 0x000fe80000000800 */
[----:B------:R-:W-:Y:S01]  /*ed30*/  LDS R102, [R167+0x1a900] ;  /* 0x01a90000a7667984 */ /* 0x000fe20000000800 */
[----:B-1----:R-:W-:-:S03]  /*ed40*/  IMAD.MOV.U32 R40, RZ, RZ, R228 ;  /* 0x000000ffff287224 */ /* 0x002fc600078e00e4 */
[----:B------:R-:W-:Y:S01]  /*ed50*/  LDS R101, [R7+0x1a100] ;  /* 0x01a1000007657984 */ /* 0x000fe20000000800 */
[----:B------:R-:W-:-:S03]  /*ed60*/  IMAD.MOV.U32 R41, RZ, RZ, R229 ;  /* 0x000000ffff297224 */ /* 0x000fc600078e00e5 */
[----:B------:R-:W2:Y:S04]  /*ed70*/  LDL.LU R228, [R1+0x5e8] ;  /* 0x0005e80001e47983 */ /* 0x000ea80000300800 */
[----:B------:R-:W2:Y:S04]  /*ed80*/  LDL.LU R229, [R1+0x5e4] ;  /* 0x0005e40001e57983 */ /* 0x000ea80000300800 */
[----:B------:R-:W2:Y:S04]  /*ed90*/  LDL.LU R230, [R1+0x5e0] ;  /* 0x0005e00001e67983 */ /* 0x000ea80000300800 */
[----:B------:R-:W3:Y:S04]  /*eda0*/  LDS R103, [R7+0x1a900] ;  /* 0x01a9000007677984 */ /* 0x000ee80000000800 */
[----:B------:R-:W2:Y:S04]  /*edb0*/  LDL.LU R231, [R1+0x5dc] ;  /* 0x0005dc0001e77983 */ /* 0x000ea80000300800 */
[----:B------:R-:W1:Y:S04]  /*edc0*/  LDS R139, [R187+0x1a900] ;  /* 0x01a90000bb8b7984 */ /* 0x000e680000000800 */
[----:B------:R-:W1:Y:S01]  /*edd0*/  LDS R187, [R187+0x1a980] ;  /* 0x01a98000bbbb7984 */ /* 0x000e620000000800 */
[----:B---3--:R-:W-:Y:S08]  /*ede0*/  HMMA.1688.F32.TF32 R88, R100, R24, R240 ;  /* 0x000000186458723c */ /* 0x008ff000000810f0 */
[----:B-1----:R-:W-:Y:S01]  /*edf0*/  HMMA.1688.F32.TF32 R240, R136, R12, R112 ;  /* 0x0000000c88f0723c */ /* 0x002fe20000081070 */
[----:B------:R-:W3:Y:S04]  /*ee00*/  LDL.LU R112, [R1+0x1c0] ;  /* 0x0001c00001707983 */ /* 0x000ee80000300800 */
[----:B------:R-:W3:Y:S03]  /*ee10*/  LDL.LU R113, [R1+0x1c4] ;  /* 0x0001c40001717983 */ /* 0x000ee60000300800 */
[----:B----4-:R-:W-:Y:S01]  /*ee20*/  HMMA.1688.F32.TF32 R84, R100, R20, R236 ;  /* 0x000000146454723c */ /* 0x010fe200000810ec */
[----:B------:R-:W3:Y:S04]  /*ee30*/  LDL.LU R114, [R1+0x1c8] ;  /* 0x0001c80001727983 */ /* 0x000ee80000300800 */
[----:B------:R-:W3:Y:S03]  /*ee40*/  LDL.LU R115, [R1+0x1cc] ;  /* 0x0001cc0001737983 */ /* 0x000ee60000300800 */
[----:B------:R-:W-:Y:S01]  /*ee50*/  HMMA.1688.F32.TF32 R236, R136, R16, R116 ;  /* 0x0000001088ec723c */ /* 0x000fe20000081074 */
[----:B------:R-:W4:Y:S04]  /*ee60*/  LDL.LU R116, [R1+0x1b0] ;  /* 0x0001b00001747983 */ /* 0x000f280000300800 */
[----:B------:R-:W4:Y:S04]  /*ee70*/  LDL.LU R117, [R1+0x1b4] ;  /* 0x0001b40001757983 */ /* 0x000f280000300800 */
[----:B------:R-:W4:Y:S04]  /*ee80*/  LDL.LU R118, [R1+0x1b8] ;  /* 0x0001b80001767983 */ /* 0x000f280000300800 */
[----:B------:R-:W4:Y:S01]  /*ee90*/  LDL.LU R119, [R1+0x1bc] ;  /* 0x0001bc0001777983 */ /* 0x000f220000300800 */
[C---:B-----5:R-:W-:Y:S08]  /*eea0*/  HMMA.1688.F32.TF32 R76, R100.reuse, R12, R76 ;  /* 0x0000000c644c723c */ /* 0x060ff0000008104c */
[C---:B--2---:R-:W-:Y:S08]  /*eeb0*/  HMMA.1688.F32.TF32 R92, R100.reuse, R28, R244 ;  /* 0x0000001c645c723c */ /* 0x044ff000000810f4 */
[-C--:B------:R-:W-:Y:S08]  /*eec0*/  HMMA.1688.F32.TF32 R72, R100, R8.reuse, R72 ;  /* 0x000000086448723c */ /* 0x080ff00000081048 */
[----:B------:R-:W-:Y:S08]  /*eed0*/  HMMA.1688.F32.TF32 R244, R136, R8, R104 ;  /* 0x0000000888f4723c */ /* 0x000ff00000081068 */
[C---:B------:R-:W-:Y:S08]  /*eee0*/  HMMA.1688.F32.TF32 R80, R100.reuse, R16, R232 ;  /* 0x000000106450723c */ /* 0x040ff000000810e8 */
[----:B------:R-:W-:Y:S08]  /*eef0*/  HMMA.1688.F32.TF32 R96, R100, R32, R224 ;  /* 0x000000206460723c */ /* 0x000ff000000810e0 */
[C---:B------:R-:W-:Y:S01]  /*ef00*/  HMMA.1688.F32.TF32 R232, R136.reuse, R20, R120 ;  /* 0x0000001488e8723c */ /* 0x040fe20000081078 */
[----:B------:R-:W2:Y:S04]  /*ef10*/  LDL.LU R120, [R1+0x1a0] ;  /* 0x0001a00001787983 */ /* 0x000ea80000300800 */
[----:B------:R-:W2:Y:S03]  /*ef20*/  LDL.LU R121, [R1+0x1a4] ;  /* 0x0001a40001797983 */ /* 0x000ea60000300800 */
[C---:B------:R-:W-:Y:S01]  /*ef30*/  HMMA.1688.F32.TF32 R224, R136.reuse, R28, R128 ;  /* 0x0000001c88e0723c */ /* 0x040fe20000081080 */
[----:B------:R-:W2:Y:S04]  /*ef40*/  LDL.LU R122, [R1+0x1a8] ;  /* 0x0001a800017a7983 */ /* 0x000ea80000300800 */
[----:B------:R-:W2:Y:S03]  /*ef50*/  LDL.LU R123, [R1+0x1ac] ;  /* 0x0001ac00017b7983 */ /* 0x000ea60000300800 */
[----:B------:R-:W-:Y:S08]  /*ef60*/  HMMA.1688.F32.TF32 R104, R136, R32, R132 ;  /* 0x000000208868723c */ /* 0x000ff00000081084 */
[----:B------:R-:W-:Y:S08]  /*ef70*/  HMMA.1688.F32.TF32 R100, R100, R36, R228 ;  /* 0x000000246464723c */ /* 0x000ff000000810e4 */
[C---:B------:R-:W-:Y:S01]  /*ef80*/  HMMA.1688.F32.TF32 R228, R136.reuse, R24, R124 ;  /* 0x0000001888e4723c */ /* 0x040fe2000008107c */
[----:B------:R-:W5:Y:S04]  /*ef90*/  LDL.LU R124, [R1+0x190] ;  /* 0x00019000017c7983 */ /* 0x000f680000300800 */
[----:B------:R-:W5:Y:S03]  /*efa0*/  LDL.LU R125, [R1+0x194] ;  /* 0x00019400017d7983 */ /* 0x000f660000300800 */
[----:B------:R-:W-:Y:S01]  /*efb0*/  HMMA.1688.F32.TF32 R108, R136, R36, R108 ;  /* 0x00000024886c723c */ /* 0x000fe2000008106c */
[----:B------:R-:W5:Y:S04]  /*efc0*/  LDL.LU R126, [R1+0x198] ;  /* 0x00019800017e7983 */ /* 0x000f680000300800 */
[----:B------:R-:W5:Y:S03]  /*efd0*/  LDL.LU R127, [R1+0x19c] ;  /* 0x00019c00017f7983 */ /* 0x000f660000300800 */
[C---:B------:R-:W-:Y:S01]  /*efe0*/  HMMA.1688.F32.TF32 R136, R140.reuse, R32, R220 ;  /* 0x000000208c88723c */ /* 0x040fe200000810dc */
[----:B------:R-:W-:Y:S06]  /*eff0*/  LDS R221, [R7+0x1b180] ;  /* 0x01b1800007dd7984 */ /* 0x000fec0000000800 */
[----:B------:R-:W-:Y:S01]  /*f000*/  IMAD.MOV.U32 R223, RZ, RZ, R167 ;  /* 0x000000ffffdf7224 */ /* 0x000fe200078e00a7 */
[----:B------:R-:W-:Y:S01]  /*f010*/  HMMA.1688.F32.TF32 R128, R140, R24, R40 ;  /* 0x000000188c80723c */ /* 0x000fe20000081028 */
[----:B------:R-:W-:Y:S04]  /*f020*/  LDS R167, [R7+0x1b800] ;  /* 0x01b8000007a77984 */ /* 0x000fe80000000800 */
[----:B------:R-:W-:Y:S02]  /*f030*/  LDS R220, [R223+0x1b180] ;  /* 0x01b18000dfdc7984 */ /* 0x000fe40000000800 */
[----:B------:R-:W-:-:S02]  /*f040*/  IMAD.MOV.U32 R41, RZ, RZ, R166 ;  /* 0x000000ffff297224 */ /* 0x000fc400078e00a6 */
[----:B------:R-:W-:Y:S01]  /*f050*/  IMAD.MOV.U32 R42, RZ, RZ, R165 ;  /* 0x000000ffff2a7224 */ /* 0x000fe200078e00a5 */
[----:B------:R-:W-:Y:S01]  /*f060*/  LDS R166, [R223+0x1b800] ;  /* 0x01b80000dfa67984 */ /* 0x000fe20000000800 */
[----:B------:R-:W-:-:S03]  /*f070*/  IMAD.MOV.U32 R43, RZ, RZ, R164 ;  /* 0x000000ffff2b7224 */ /* 0x000fc600078e00a4 */
[----:B------:R-:W-:Y:S04]  /*f080*/  LDS R164, [R223+0x1b000] ;  /* 0x01b00000dfa47984 */ /* 0x000fe80000000800 */
[----:B------:R-:W1:Y:S01]  /*f090*/  LDS R165, [R7+0x1b000] ;  /* 0x01b0000007a57984 */ /* 0x000e620000000800 */
[----:B------:R-:W-:Y:S01]  /*f0a0*/  IMAD.MOV.U32 R40, RZ, RZ, R155 ;  /* 0x000000ffff287224 */ /* 0x000fe200078e009b */
[----:B------:R-:W-:Y:S02]  /*f0b0*/  HMMA.1688.F32.TF32 R148, R184, R12, R148 ;  /* 0x0000000cb894723c */ /* 0x000fe40000081094 */
[----:B------:R-:W5:Y:S04]  /*f0c0*/  LDL.LU R155, [R1+0x5d8] ;  /* 0x0005d800019b7983 */ /* 0x000f680000300800 */
[----:B------:R-:W-:Y:S02]  /*f0d0*/  LDS R222, [R223+0x1b980] ;  /* 0x01b98000dfde7984 */ /* 0x000fe40000000800 */
[C---:B-1----:R-:W-:Y:S08]  /*f0e0*/  HMMA.1688.F32.TF32 R180, R164.reuse, R10, R180 ;  /* 0x0000000aa4b4723c */ /* 0x042ff000000810b4 */
[C---:B------:R-:W-:Y:S08]  /*f0f0*/  HMMA.1688.F32.TF32 R208, R164.reuse, R14, R208 ;  /* 0x0000000ea4d0723c */ /* 0x040ff000000810d0 */
[C---:B------:R-:W-:Y:S08]  /*f100*/  HMMA.1688.F32.TF32 R204, R164.reuse, R18, R204 ;  /* 0x00000012a4cc723c */ /* 0x040ff000000810cc */
[C---:B------:R-:W-:Y:S08]  /*f110*/  HMMA.1688.F32.TF32 R200, R164.reuse, R22, R200 ;  /* 0x00000016a4c8723c */ /* 0x040ff000000810c8 */
[C---:B------:R-:W-:Y:S08]  /*f120*/  HMMA.1688.F32.TF32 R196, R164.reuse, R26, R196 ;  /* 0x0000001aa4c4723c */ /* 0x040ff000000810c4 */
[C---:B------:R-:W-:Y:S08]  /*f130*/  HMMA.1688.F32.TF32 R192, R164.reuse, R30, R192 ;  /* 0x0000001ea4c0723c */ /* 0x040ff000000810c0 */
[C---:B------:R-:W-:Y:S08]  /*f140*/  HMMA.1688.F32.TF32 R188, R164.reuse, R34, R188 ;  /* 0x00000022a4bc723c */ /* 0x040ff000000810bc */
[----:B------:R-:W-:Y:S08]  /*f150*/  HMMA.1688.F32.TF32 R164, R164, R38, R40 ;  /* 0x00000026a4a4723c */ /* 0x000ff00000081028 */
[C---:B----4-:R-:W-:Y:S01]  /*f160*/  HMMA.1688.F32.TF32 R116, R140.reuse, R12, R116 ;  /* 0x0000000c8c74723c */ /* 0x050fe20000081074 */
[----:B------:R-:W4:Y:S04]  /*f170*/  LDL.LU R13, [R1+0x250] ;  /* 0x00025000010d7983 */ /* 0x000f280000300800 */
[----:B------:R-:W4:Y:S04]  /*f180*/  LDL.LU.64 R42, [R1+0x5d0] ;  /* 0x0005d000012a7983 */ /* 0x000f280000300a00 */
[----:B------:R-:W4:Y:S01]  /*f190*/  LDL.LU.64 R40, [R1+0x5c8] ;  /* 0x0005c80001287983 */ /* 0x000f220000300a00 */
[C---:B---3--:R-:W-:Y:S08]  /*f1a0*/  HMMA.1688.F32.TF32 R112, R140.reuse, R8, R112 ;  /* 0x000000088c70723c */ /* 0x048ff00000081070 */
[C---:B------:R-:W-:Y:S01]  /*f1b0*/  HMMA.1688.F32.TF32 R132, R140.reuse, R28, R216 ;  /* 0x0000001c8c84723c */ /* 0x040fe200000810d8 */
[----:B------:R-:W-:Y:S04]  /*f1c0*/  LDS R216, [R223+0x1b100] ;  /* 0x01b10000dfd87984 */ /* 0x000fe80000000800 */
[----:B------:R-:W-:Y:S04]  /*f1d0*/  LDS R218, [R223+0x1b900] ;  /* 0x01b90000dfda7984 */ /* 0x000fe80000000800 */
[----:B------:R-:W-:Y:S04]  /*f1e0*/  LDS R217, [R7+0x1b100] ;  /* 0x01b1000007d97984 */ /* 0x000fe80000000800 */
[----:B------:R-:W-:Y:S01]  /*f1f0*/  LDS R219, [R7+0x1b900] ;  /* 0x01b9000007db7984 */ /* 0x000fe20000000800 */
[C---:B--2---:R-:W-:Y:S08]  /*f200*/  HMMA.1688.F32.TF32 R120, R140.reuse, R16, R120 ;  /* 0x000000108c78723c */ /* 0x044ff00000081078 */
[C---:B-----5:R-:W-:Y:S08]  /*f210*/  HMMA.1688.F32.TF32 R124, R140.reuse, R20, R124 ;  /* 0x000000148c7c723c */ /* 0x060ff0000008107c */
[----:B------:R-:W-:Y:S01]  /*f220*/  HMMA.1688.F32.TF32 R140, R140, R36, R212 ;  /* 0x000000248c8c723c */ /* 0x000fe200000810d4 */
[----:B------:R-:W-:Y:S04]  /*f230*/  LDS R212, [R223+0x1b080] ;  /* 0x01b08000dfd47984 */ /* 0x000fe80000000800 */
[----:B------:R-:W-:Y:S04]  /*f240*/  LDS R214, [R223+0x1b880] ;  /* 0x01b88000dfd67984 */ /* 0x000fe80000000800 */
[----:B------:R-:W-:Y:S04]  /*f250*/  LDS R213, [R7+0x1b080] ;  /* 0x01b0800007d57984 */ /* 0x000fe80000000800 */
[----:B------:R-:W1:Y:S04]  /*f260*/  LDS R215, [R7+0x1b880] ;  /* 0x01b8800007d77984 */ /* 0x000e680000000800 */
[----:B------:R-:W2:Y:S01]  /*f270*/  LDS R223, [R7+0x1b980] ;  /* 0x01b9800007df7984 */ /* 0x000ea20000000800 */
[C---:B-1----:R-:W-:Y:S08]  /*f280*/  HMMA.1688.F32.TF32 R44, R212.reuse, R14, R44 ;  /* 0x0000000ed42c723c */ /* 0x042ff0000008102c */
[C---:B----4-:R-:W-:Y:S11]  /*f290*/  HMMA.1688.F32.TF32 R40, R212.reuse, R10, R40 ;  /* 0x0000000ad428723c */ /* 0x050ff60000081028 */
[----:B------:R-:W-:Y:S11]  /*f2a0*/  @!UPT UIADD3 URZ, URZ, URZ, URZ ;  /* 0x0000003f3f3ff290 */ /* 0x000ff6000fffe03f */
[----:B------:R-:W-:Y:S01]  /*f2b0*/  @!UPT UIADD3 URZ, URZ, URZ, URZ ;  /* 0x0000003f3f3ff290 */ /* 0x000fe2000fffe03f */
[----:B------:R-:W-:Y:S04]  /*f2c0*/  STL.64 [R1+0x150], R40 ;  /* 0x0001502801007387 */ /* 0x000fe80000100a00 */
[----:B------:R1:W-:Y:S02]  /*f2d0*/  STL.64 [R1+0x158], R42 ;  /* 0x0001582a01007387 */ /* 0x0003e40000100a00 */
[C---:B-1----:R-:W-:Y:S02]  /*f2e0*/  HMMA.1688.F32.TF32 R40, R212.reuse, R18, R48 ;  /* 0x00000012d428723c */ /* 0x042fe40000081030 */
[----:B------:R-:W-:Y:S04]  /*f2f0*/  STL.64 [R1+0x140], R44 ;  /* 0x0001402c01007387 */ /* 0x000fe80000100a00 */
[----:B------:R1:W-:Y:S02]  /*f300*/  STL.64 [R1+0x148], R46 ;  /* 0x0001482e01007387 */ /* 0x0003e40000100a00 */
[C---:B------:R-:W-:Y:S08]  /*f310*/  HMMA.1688.F32.TF32 R48, R212.reuse, R26, R56 ;  /* 0x0000001ad430723c */ /* 0x040ff00000081038 */
[C---:B-1----:R-:W-:Y:S07]  /*f320*/  HMMA.1688.F32.TF32 R44, R212.reuse, R22, R52 ;  /* 0x00000016d42c723c */ /* 0x042fee0000081034 */
[----:B------:R-:W-:Y:S04]  /*f330*/  STL.64 [R1+0x130], R40 ;  /* 0x0001302801007387 */ /* 0x000fe80000100a00 */
[----:B------:R1:W-:Y:S02]  /*f340*/  STL.64 [R1+0x138], R42 ;  /* 0x0001382a01007387 */ /* 0x0003e40000100a00 */
[C---:B-1----:R-:W-:Y:S10]  /*f350*/  HMMA.1688.F32.TF32 R40, R212.reuse, R30, R60 ;  /* 0x0000001ed428723c */ /* 0x042ff4000008103c */
[----:B------:R-:W-:Y:S04]  /*f360*/  STL.64 [R1+0x120], R44 ;  /* 0x0001202c01007387 */ /* 0x000fe80000100a00 */
[----:B------:R1:W-:Y:S04]  /*f370*/  STL.64 [R1+0x128], R46 ;  /* 0x0001282e01007387 */ /* 0x0003e80000100a00 */
[----:B------:R-:W-:Y:S04]  /*f380*/  STL.64 [R1+0x110], R48 ;  /* 0x0001103001007387 */ /* 0x000fe80000100a00 */
[----:B------:R-:W-:Y:S01]  /*f390*/  STL.64 [R1+0x118], R50 ;  /* 0x0001183201007387 */ /* 0x000fe20000100a00 */
[----:B-1----:R-:W-:Y:S03]  /*f3a0*/  HMMA.1688.F32.TF32 R44, R212, R34, R64 ;  /* 0x00000022d42c723c */ /* 0x002fe60000081040 */
[----:B------:R-:W-:Y:S04]  /*f3b0*/  STL.64 [R1+0x100], R40 ;  /* 0x0001002801007387 */ /* 0x000fe80000100a00 */
[----:B------:R1:W-:Y:S02]  /*f3c0*/  STL.64 [R1+0x108], R42 ;  /* 0x0001082a01007387 */ /* 0x0003e40000100a00 */
[C---:B-1----:R-:W-:Y:S11]  /*f3d0*/  HMMA.1688.F32.TF32 R40, R216.reuse, R10, R72 ;  /* 0x0000000ad828723c */ /* 0x042ff60000081048 */
[----:B------:R-:W-:Y:S03]  /*f3e0*/  @!UPT UIADD3 URZ, URZ, URZ, URZ ;  /* 0x0000003f3f3ff290 */ /* 0x000fe6000fffe03f */
[----:B------:R-:W-:Y:S04]  /*f3f0*/  STL.64 [R1+0xe0], R44 ;  /* 0x0000e02c01007387 */ /* 0x000fe80000100a00 */
[----:B------:R1:W-:Y:S01]  /*f400*/  STL.64 [R1+0xe8], R46 ;  /* 0x0000e82e01007387 */ /* 0x0003e20000100a00 */
[C---:B------:R-:W-:Y:S08]  /*f410*/  HMMA.1688.F32.TF32 R48, R216.reuse, R14, R76 ;  /* 0x0000000ed830723c */ /* 0x040ff0000008104c */
[C---:B-1----:R-:W-:Y:S01]  /*f420*/  HMMA.1688.F32.TF32 R44, R216.reuse, R18, R80 ;  /* 0x00000012d82c723c */ /* 0x042fe20000081050 */
[----:B------:R-:W-:Y:S04]  /*f430*/  STL.64 [R1+0x240], R40 ;  /* 0x0002402801007387 */ /* 0x000fe80000100a00 */
[----:B------:R1:W-:Y:S03]  /*f440*/  STL.64 [R1+0x248], R42 ;  /* 0x0002482a01007387 */ /* 0x0003e60000100a00 */
[C---:B-1----:R-:W-:Y:S07]  /*f450*/  HMMA.1688.F32.TF32 R40, R216.reuse, R22, R84 ;  /* 0x00000016d828723c */ /* 0x042fee0000081054 */
[----:B------:R-:W-:Y:S04]  /*f460*/  STL.64 [R1+0x230], R48 ;  /* 0x0002303001007387 */ /* 0x000fe80000100a00 */
[----:B------:R1:W-:Y:S04]  /*f470*/  STL.64 [R1+0x238], R50 ;  /* 0x0002383201007387 */ /* 0x0003e80000100a00 */
[----:B------:R-:W-:Y:S04]  /*f480*/  STL.64 [R1+0x220], R44 ;  /* 0x0002202c01007387 */ /* 0x000fe80000100a00 */
[----:B------:R3:W-:Y:S01]  /*f490*/  STL.64 [R1+0x228], R46 ;  /* 0x0002282e01007387 */ /* 0x0007e20000100a00 */
[C---:B-1----:R-:W-:Y:S03]  /*f4a0*/  HMMA.1688.F32.TF32 R48, R216.reuse, R26, R88 ;  /* 0x0000001ad830723c */ /* 0x042fe60000081058 */
[----:B------:R-:W-:Y:S05]  /*f4b0*/  STL.64 [R1+0x210], R40 ;  /* 0x0002102801007387 */ /* 0x000fea0000100a00 */
[C---:B---3--:R-:W-:Y:S01]  /*f4c0*/  HMMA.1688.F32.TF32 R44, R216.reuse, R30, R92 ;  /* 0x0000001ed82c723c */ /* 0x048fe2000008105c */
[----:B------:R1:W-:Y:S07]  /*f4d0*/  STL.64 [R1+0x218], R42 ;  /* 0x0002182a01007387 */ /* 0x0003ee0000100a00 */
[----:B-1----:R-:W-:Y:S07]  /*f4e0*/  HMMA.1688.F32.TF32 R40, R216, R34, R96 ;  /* 0x00000022d828723c */ /* 0x002fee0000081060 */
[----:B------:R1:W-:Y:S04]  /*f4f0*/  STL.64 [R1+0x200], R48 ;  /* 0x0002003001007387 */ /* 0x0003e80000100a00 */
[----:B------:R3:W-:Y:S01]  /*f500*/  STL.64 [R1+0x208], R50 ;  /* 0x0002083201007387 */ /* 0x0007e20000100a00 */
[-C--:B------:R-:W-:Y:S03]  /*f510*/  HMMA.1688.F32.TF32 R212, R212, R38.reuse, R68 ;  /* 0x00000026d4d4723c */ /* 0x080fe60000081044 */
[----:B-1----:R-:W4:Y:S04]  /*f520*/  LDL.LU R48, [R1+0x60] ;  /* 0x0000600001307983 */ /* 0x002f280000300800 */
[----:B------:R1:W-:Y:S04]  /*f530*/  STL.64 [R1+0x1f0], R44 ;  /* 0x0001f02c01007387 */ /* 0x0003e80000100a00 */
[----:B------:R5:W-:Y:S01]  /*f540*/  STL.64 [R1+0x1f8], R46 ;  /* 0x0001f82e01007387 */ /* 0x000be20000100a00 */
[----:B------:R-:W-:Y:S03]  /*f550*/  HMMA.1688.F32.TF32 R68, R216, R38, R100 ;  /* 0x00000026d844723c */ /* 0x000fe60000081064 */
[----:B------:R1:W-:Y:S04]  /*f560*/  STL.64 [R1+0x1e0], R40 ;  /* 0x0001e02801007387 */ /* 0x0003e80000100a00 */
[----:B------:R1:W-:Y:S04]  /*f570*/  STL.64 [R1+0x1e8], R42 ;  /* 0x0001e82a01007387 */ /* 0x0003e80000100a00 */
[----:B------:R-:W4:Y:S04]  /*f580*/  LDL.LU R49, [R1+0x64] ;  /* 0x0000640001317983 */ /* 0x000f280000300800 */
[----:B---3--:R-:W4:Y:S04]  /*f590*/  LDL.LU R50, [R1+0x68] ;  /* 0x0000680001327983 */ /* 0x008f280000300800 */
[----:B------:R-:W4:Y:S04]  /*f5a0*/  LDL.LU R51, [R1+0x6c] ;  /* 0x00006c0001337983 */ /* 0x000f280000300800 */
[----:B-1----:R-:W3:Y:S04]  /*f5b0*/  LDL.LU R44, [R1+0x80] ;  /* 0x00008000012c7983 */ /* 0x002ee80000300800 */
[----:B------:R-:W3:Y:S04]  /*f5c0*/  LDL.LU R45, [R1+0x84] ;  /* 0x00008400012d7983 */ /* 0x000ee80000300800 */
[----:B-----5:R-:W3:Y:S04]  /*f5d0*/  LDL.LU R46, [R1+0x88] ;  /* 0x00008800012e7983 */ /* 0x020ee80000300800 */
[----:B------:R-:W3:Y:S04]  /*f5e0*/  LDL.LU R47, [R1+0x8c] ;  /* 0x00008c00012f7983 */ /* 0x000ee80000300800 */
[----:B------:R-:W5:Y:S04]  /*f5f0*/  LDL.LU R64, [R1+0x90] ;  /* 0x0000900001407983 */ /* 0x000f680000300800 */
[----:B------:R-:W5:Y:S04]  /*f600*/  LDL.LU R65, [R1+0x94] ;  /* 0x0000940001417983 */ /* 0x000f680000300800 */
[----:B------:R-:W5:Y:S04]  /*f610*/  LDL.LU R66, [R1+0x98] ;  /* 0x0000980001427983 */ /* 0x000f680000300800 */
[----:B------:R-:W5:Y:S04]  /*f620*/  LDL.LU R67, [R1+0x9c] ;  /* 0x00009c0001437983 */ /* 0x000f680000300800 */
[----:B------:R-:W3:Y:S04]  /*f630*/  LDL.LU R40, [R1+0xa0] ;  /* 0x0000a00001287983 */ /* 0x000ee80000300800 */
[----:B------:R-:W3:Y:S04]  /*f640*/  LDL.LU R41, [R1+0xa4] ;  /* 0x0000a40001297983 */ /* 0x000ee80000300800 */
[----:B------:R-:W3:Y:S04]  /*f650*/  LDL.LU R42, [R1+0xa8] ;  /* 0x0000a800012a7983 */ /* 0x000ee80000300800 */
[----:B------:R-:W3:Y:S04]  /*f660*/  LDL.LU R43, [R1+0xac] ;  /* 0x0000ac00012b7983 */ /* 0x000ee80000300800 */
[----:B------:R-:W3:Y:S04]  /*f670*/  LDL.LU R60, [R1+0x70] ;  /* 0x00007000013c7983 */ /* 0x000ee80000300800 */
[----:B------:R-:W3:Y:S01]  /*f680*/  LDL.LU R61, [R1+0x74] ;  /* 0x00007400013d7983 */ /* 0x000ee20000300800 */
[----:B--2---:R-:W-:Y:S03]  /*f690*/  HMMA.1688.F32.TF32 R56, R220, R10, R112 ;  /* 0x0000000adc38723c */ /* 0x004fe60000081070 */
[----:B------:R-:W2:Y:S04]  /*f6a0*/  LDL.LU R62, [R1+0x78] ;  /* 0x00007800013e7983 */ /* 0x000ea80000300800 */
[----:B------:R-:W2:Y:S01]  /*f6b0*/  LDL.LU R63, [R1+0x7c] ;  /* 0x00007c00013f7983 */ /* 0x000ea20000300800 */
[----:B------:R-:W-:Y:S03]  /*f6c0*/  HMMA.1688.F32.TF32 R168, R184, R28, R168 ;  /* 0x0000001cb8a8723c */ /* 0x000fe600000810a8 */
[----:B------:R-:W2:Y:S04]  /*f6d0*/  LDL.LU R52, [R1+0x50] ;  /* 0x0000500001347983 */ /* 0x000ea80000300800 */
[----:B------:R-:W2:Y:S01]  /*f6e0*/  LDL.LU R53, [R1+0x54] ;  /* 0x0000540001357983 */ /* 0x000ea20000300800 */
[----:B------:R-:W-:Y:S03]  /*f6f0*/  HMMA.1688.F32.TF32 R72, R220, R14, R116 ;  /* 0x0000000edc48723c */ /* 0x000fe60000081074 */
[----:B------:R-:W2:Y:S04]  /*f700*/  LDL.LU R54, [R1+0x58] ;  /* 0x0000580001367983 */ /* 0x000ea80000300800 */
[----:B------:R-:W2:Y:S04]  /*f710*/  LDL.LU R55, [R1+0x5c] ;  /* 0x00005c0001377983 */ /* 0x000ea80000300800 */
[----:B------:R-:W2:Y:S04]  /*f720*/  LDL.LU R28, [R1+0x268] ;  /* 0x00026800011c7983 */ /* 0x000ea80000300800 */
[----:B------:R-:W-:Y:S04]  /*f730*/  STL.64 [R1+0x1d0], R68 ;  /* 0x0001d04401007387 */ /* 0x000fe80000100a00 */
[----:B------:R1:W-:Y:S01]  /*f740*/  STL.64 [R1+0x1d8], R70 ;  /* 0x0001d84601007387 */ /* 0x0003e20000100a00 */
[----:B------:R-:W-:Y:S03]  /*f750*/  HMMA.1688.F32.TF32 R152, R184, R16, R152 ;  /* 0x00000010b898723c */ /* 0x000fe60000081098 */
[----:B------:R-:W-:Y:S04]  /*f760*/  LDS R112, [R252+0x1b100] ;  /* 0x01b10000fc707984 */ /* 0x000fe80000000800 */
[----:B------:R-:W-:Y:S01]  /*f770*/  LDS R114, [R252+0x1b900] ;  /* 0x01b90000fc727984 */ /* 0x000fe20000000800 */
[----:B-1----:R-:W-:Y:S03]  /*f780*/  HMMA.1688.F32.TF32 R68, R220, R18, R120 ;  /* 0x00000012dc44723c */ /* 0x002fe60000081078 */
[----:B------:R1:W-:Y:S04]  /*f790*/  STL.64 [R1+0x1c0], R56 ;  /* 0x0001c03801007387 */ /* 0x0003e80000100a00 */
[----:B------:R-:W-:Y:S01]  /*f7a0*/  STL.64 [R1+0x1c8], R58 ;  /* 0x0001c83a01007387 */ /* 0x000fe20000100a00 */
[----:B------:R-:W-:Y:S03]  /*f7b0*/  HMMA.1688.F32.TF32 R144, R184, R8, R144 ;  /* 0x00000008b890723c */ /* 0x000fe60000081090 */
[----:B------:R-:W-:Y:S04]  /*f7c0*/  LDS R100, [R252+0x1b180] ;  /* 0x01b18000fc647984 */ /* 0x000fe80000000800 */
[----:B-1----:R-:W3:Y:S04]  /*f7d0*/  LDL.LU R56, [R1+0x40] ;  /* 0x0000400001387983 */ /* 0x002ee80000300800 */
[----:B------:R-:W-:Y:S04]  /*f7e0*/  STL.64 [R1+0x1b0], R72 ;  /* 0x0001b04801007387 */ /* 0x000fe80000100a00 */
[----:B------:R1:W-:Y:S04]  /*f7f0*/  STL.64 [R1+0x1b8], R74 ;  /* 0x0001b84a01007387 */ /* 0x0003e80000100a00 */
[----:B------:R-:W-:Y:S04]  /*f800*/  STL.64 [R1+0x1a0], R68 ;  /* 0x0001a04401007387 */ /* 0x000fe80000100a00 */
[----:B------:R1:W-:Y:S02]  /*f810*/  STL.64 [R1+0x1a8], R70 ;  /* 0x0001a84601007387 */ /* 0x0003e40000100a00 */
[C---:B-1----:R-:W-:Y:S02]  /*f820*/  HMMA.1688.F32.TF32 R72, R220.reuse, R22, R124 ;  /* 0x00000016dc48723c */ /* 0x042fe4000008107c */
[----:B------:R-:W3:Y:S04]  /*f830*/  LDL.LU R57, [R1+0x44] ;  /* 0x0000440001397983 */ /* 0x000ee80000300800 */
[----:B------:R-:W3:Y:S02]  /*f840*/  LDL.LU R58, [R1+0x48] ;  /* 0x00004800013a7983 */ /* 0x000ee40000300800 */
[C---:B------:R-:W-:Y:S02]  /*f850*/  HMMA.1688.F32.TF32 R68, R220.reuse, R26, R128 ;  /* 0x0000001adc44723c */ /* 0x040fe40000081080 */
[----:B------:R-:W3:Y:S04]  /*f860*/  LDL.LU R59, [R1+0x4c] ;  /* 0x00004c00013b7983 */ /* 0x000ee80000300800 */
[----:B------:R-:W3:Y:S02]  /*f870*/  LDL.LU R17, [R1+0x260] ;  /* 0x0002600001117983 */ /* 0x000ee40000300800 */
[----:B------:R-:W-:Y:S02]  /*f880*/  HMMA.1688.F32.TF32 R76, R220, R34, R136 ;  /* 0x00000022dc4c723c */ /* 0x000fe40000081088 */
[----:B------:R-:W-:Y:S04]  /*f890*/  LDS R102, [R252+0x1b980] ;  /* 0x01b98000fc667984 */ /* 0x000fe80000000800 */
[----:B------:R-:W-:Y:S04]  /*f8a0*/  LDS R113, [R13+0x1b100] ;  /* 0x01b100000d717984 */ /* 0x000fe80000000800 */
[----:B------:R-:W-:Y:S04]  /*f8b0*/  STL.64 [R1+0x190], R72 ;  /* 0x0001904801007387 */ /* 0x000fe80000100a00 */
[----:B------:R-:W-:Y:S04]  /*f8c0*/  STL.64 [R1+0x198], R74 ;  /* 0x0001984a01007387 */ /* 0x000fe80000100a00 */
[----:B------:R-:W3:Y:S04]  /*f8d0*/  LDL R16, [R1+0x27c] ;  /* 0x00027c0001107983 */ /* 0x000ee80000100800 */
[----:B------:R1:W-:Y:S04]  /*f8e0*/  STL.64 [R1+0x180], R68 ;  /* 0x0001804401007387 */ /* 0x0003e80000100a00 */
[----:B------:R1:W-:Y:S01]  /*f8f0*/  STL.64 [R1+0x188], R70 ;  /* 0x0001884601007387 */ /* 0x0003e20000100a00 */
[----:B------:R-:W-:Y:S03]  /*f900*/  HMMA.1688.F32.TF32 R156, R184, R20, R156 ;  /* 0x00000014b89c723c */ /* 0x000fe6000008109c */
[----:B------:R-:W-:Y:S01]  /*f910*/  LDS R115, [R13+0x1b900] ;  /* 0x01b900000d737984 */ /* 0x000fe20000000800 */
[----:B-1----:R-:W-:-:S04]  /*f920*/  IMAD.MOV.U32 R68, RZ, RZ, R3 ;  /* 0x000000ffff447224 */ /* 0x002fc800078e0003 */
[----:B------:R-:W-:Y:S01]  /*f930*/  HMMA.1688.F32.TF32 R160, R184, R24, R160 ;  /* 0x00000018b8a0723c */ /* 0x000fe200000810a0 */
[----:B------:R-:W3:Y:S01]  /*f940*/  LDL.LU R3, [R1+0x5c4] ;  /* 0x0005c40001037983 */ /* 0x000ee20000300800 */
[----:B------:R-:W-:-:S03]  /*f950*/  IMAD.MOV.U32 R69, RZ, RZ, R2 ;  /* 0x000000ffff457224 */ /* 0x000fc600078e0002 */
[----:B------:R-:W4:Y:S01]  /*f960*/  LDL.LU R2, [R1+0x5c0] ;  /* 0x0005c00001027983 */ /* 0x000f220000300800 */
[----:B------:R-:W-:Y:S02]  /*f970*/  IMAD.MOV.U32 R9, RZ, RZ, 0x1f ;  /* 0x0000001fff097424 */ /* 0x000fe400078e00ff */
[----:B------:R-:W-:Y:S01]  /*f980*/  IMAD.MOV.U32 R71, RZ, RZ, R6 ;  /* 0x000000ffff477224 */ /* 0x000fe200078e0006 */
[----:B------:R-:W-:Y:S01]  /*f990*/  HMMA.1688.F32.TF32 R172, R184, R32, R172 ;  /* 0x00000020b8ac723c */ /* 0x000fe200000810ac */
[----:B------:R-:W-:Y:S01]  /*f9a0*/  LDS R101, [R13+0x1b180] ;  /* 0x01b180000d657984 */ /* 0x000fe20000000800 */
[----:B------:R-:W-:-:S03]  /*f9b0*/  IADD3 R9, R9, c[0x0][0x180], RZ ;  /* 0x0000600009097a10 */ /* 0x000fc60007ffe0ff */
[----:B------:R-:W-:Y:S01]  /*f9c0*/  LDS R103, [R13+0x1b980] ;  /* 0x01b980000d677984 */ /* 0x000fe20000000800 */
[----:B------:R-:W-:Y:S02]  /*f9d0*/  SHF.R.S32.HI R6, RZ, 0x1f, R9 ;  /* 0x0000001fff067819 */ /* 0x000fe40000011409 */
[----:B------:R-:W-:Y:S02]  /*f9e0*/  HMMA.1688.F32.TF32 R72, R220, R38, R140 ;  /* 0x00000026dc48723c */ /* 0x000fe4000008108c */
[----:B------:R-:W-:-:S04]  /*f9f0*/  LEA.HI R6, R6, R9, RZ, 0x5 ;  /* 0x0000000906067211 */ /* 0x000fc800078f28ff */
[----:B------:R-:W-:-:S04]  /*fa00*/  SHF.R.S32.HI R6, RZ, 0x5, R6 ;  /* 0x00000005ff067819 */ /* 0x000fc80000011406 */
[----:B------:R-:W-:Y:S01]  /*fa10*/  IADD3 R6, R6, -0x3, RZ ;  /* 0xfffffffd06067810 */ /* 0x000fe20007ffe0ff */
[----:B------:R-:W-:Y:S02]  /*fa20*/  IMAD.MOV.U32 R70, RZ, RZ, R0 ;  /* 0x000000ffff467224 */ /* 0x000fe400078e0000 */
[----:B------:R-:W5:Y:S04]  /*fa30*/  LDL.LU R0, [R1+0x5bc] ;  /* 0x0005bc0001007983 */ /* 0x000f680000300800 */
[----:B------:R-:W5:Y:S04]  /*fa40*/  LDL R12, [R1+0x580] ;  /* 0x00058000010c7983 */ /* 0x000f680000100800 */
[----:B------:R-:W-:Y:S04]  /*fa50*/  STL.64 [R1+0x170], R76 ;  /* 0x0001704c01007387 */ /* 0x000fe80000100a00 */
[----:B------:R-:W-:Y:S04]  /*fa60*/  STL.64 [R1+0x178], R78 ;  /* 0x0001784e01007387 */ /* 0x000fe80000100a00 */
[----:B------:R-:W-:Y:S04]  /*fa70*/  STL.64 [R1+0x160], R72 ;  /* 0x0001604801007387 */ /* 0x000fe80000100a00 */
[----:B------:R-:W-:Y:S04]  /*fa80*/  STL.64 [R1+0x168], R74 ;  /* 0x0001684a01007387 */ /* 0x000fe80000100a00 */
[----:B------:R-:W5:Y:S04]  /*fa90*/  LDL R21, [R1+0x29c] ;  /* 0x00029c0001157983 */ /* 0x000f680000100800 */
[----:B------:R-:W5:Y:S01]  /*faa0*/  LDL R20, [R1+0x2bc] ;  /* 0x0002bc0001147983 */ /* 0x000f620000100800 */
[----:B--2---:R-:W-:-:S02]  /*fab0*/  ISETP.GE.AND P1, PT, R28, R6, PT ;  /* 0x000000061c00720c */ /* 0x004fc40003f26270 */
[----:B---3--:R-:W-:-:S04]  /*fac0*/  ISETP.GT.AND P2, PT, R3, 0x4, PT ;  /* 0x000000040300780c */ /* 0x008fc80003f44270 */
[----:B------:R-:W-:-:S04]  /*fad0*/  SEL R6, RZ, 0x4, !P2 ;  /* 0x00000004ff067807 */ /* 0x000fc80005000000 */
[----:B------:R-:W-:-:S04]  /*fae0*/  SEL R6, R6, RZ, !P1 ;  /* 0x000000ff06067207 */ /* 0x000fc80004800000 */
[----:B------:R-:W-:Y:S02]  /*faf0*/  ISETP.NE.U32.AND P2, PT, R6, RZ, PT ;  /* 0x000000ff0600720c */ /* 0x000fe40003f45070 */
[----:B----4-:R-:W-:Y:S02]  /*fb00*/  IADD3 R6, P6, R2, R16, RZ ;  /* 0x0000001002067210 */ /* 0x010fe40007fde0ff */
[----:B------:R-:W2:Y:S01]  /*fb10*/  LDL R16, [R1+0x2b8] ;  /* 0x0002b80001107983 */ /* 0x000ea20000100800 */
[C---:B------:R-:W-:Y:S02]  /*fb20*/  ISETP.GT.AND P0, PT, R3.reuse, RZ, PT ;  /* 0x000000ff0300720c */ /* 0x040fe40003f04270 */
[----:B------:R-:W-:Y:S02]  /*fb30*/  ISETP.GT.AND P4, PT, R3, 0xc, PT ;  /* 0x0000000c0300780c */ /* 0x000fe40003f84270 */
[----:B------:R-:W-:Y:S02]  /*fb40*/  SEL R7, RZ, 0x4, !P0 ;  /* 0x00000004ff077807 */ /* 0x000fe40004000000 */
[----:B------:R-:W-:-:S02]  /*fb50*/  SEL R9, RZ, 0x4, !P4 ;  /* 0x00000004ff097807 */ /* 0x000fc40006000000 */
[----:B------:R-:W-:-:S04]  /*fb60*/  SEL R7, R7, RZ, !P1 ;  /* 0x000000ff07077207 */ /* 0x000fc80004800000 */
[----:B------:R-:W-:Y:S02]  /*fb70*/  ISETP.NE.U32.AND P0, PT, R7, RZ, PT ;  /* 0x000000ff0700720c */ /* 0x000fe40003f05070 */
[----:B------:R-:W-:Y:S02]  /*fb80*/  SEL R7, R9, RZ, !P1 ;  /* 0x000000ff09077207 */ /* 0x000fe40004800000 */
[----:B------:R-:W3:Y:S01]  /*fb90*/  LDL R9, [R1+0x298] ;  /* 0x0002980001097983 */ /* 0x000ee20000100800 */
[----:B------:R-:W-:Y:S03]  /*fba0*/  HMMA.1688.F32.TF32 R176, R184, R36, R176 ;  /* 0x00000024b8b0723c */ /* 0x000fe600000810b0 */
[----:B------:R-:W-:Y:S04]  /*fbb0*/  LDS R184, [R252+0x1b000] ;  /* 0x01b00000fcb87984 */ /* 0x000fe80000000800 */
[----:B------:R-:W-:Y:S04]  /*fbc0*/  LDS R186, [R252+0x1b800] ;  /* 0x01b80000fcba7984 */ /* 0x000fe80000000800 */
[----:B------:R-:W-:Y:S04]  /*fbd0*/  LDS R185, [R13+0x1b000] ;  /* 0x01b000000db97984 */ /* 0x000fe80000000800 */
[----:B------:R-:W1:Y:S01]  /*fbe0*/  LDS R187, [R13+0x1b800] ;  /* 0x01b800000dbb7984 */ /* 0x000e620000000800 */
[----:B------:R-:W-:-:S03]  /*fbf0*/  ISETP.GT.AND P3, PT, R3, 0x8, PT ;  /* 0x000000080300780c */ /* 0x000fc60003f64270 */
[----:B------:R-:W4:Y:S01]  /*fc00*/  S2R R119, SR_TID.X ;  /* 0x0000000000777919 */ /* 0x000f220000002100 */
[----:B------:R-:W-:-:S04]  /*fc10*/  SEL R8, RZ, 0x4, !P3 ;  /* 0x00000004ff087807 */ /* 0x000fc80005800000 */
[----:B------:R-:W-:-:S04]  /*fc20*/  SEL R8, R8, RZ, !P1 ;  /* 0x000000ff08087207 */ /* 0x000fc80004800000 */
[----:B------:R-:W-:Y:S02]  /*fc30*/  ISETP.NE.U32.AND P5, PT, R8, RZ, PT ;  /* 0x000000ff0800720c */ /* 0x000fe40003fa5070 */
[----:B------:R-:W-:-:S04]  /*fc40*/  IADD3 R8, R17, 0x1, RZ ;  /* 0x0000000111087810 */ /* 0x000fc80007ffe0ff */
[----:B------:R-:W-:-:S04]  /*fc50*/  ISETP.GT.AND P3, PT, R8, 0x2, PT ;  /* 0x000000020800780c */ /* 0x000fc80003f64270 */
[----:B------:R-:W-:Y:S01]  /*fc60*/  SEL R36, R8, RZ, !P3 ;  /* 0x000000ff08247207 */ /* 0x000fe20005800000 */
[C---:B-1----:R-:W-:Y:S08]  /*fc70*/  HMMA.1688.F32.TF32 R40, R184.reuse, R10, R40 ;  /* 0x0000000ab828723c */ /* 0x042ff00000081028 */
[C---:B-----5:R-:W-:Y:S08]  /*fc80*/  HMMA.1688.F32.TF32 R64, R184.reuse, R14, R64 ;  /* 0x0000000eb840723c */ /* 0x060ff00000081040 */
[C---:B------:R-:W-:Y:S08]  /*fc90*/  HMMA.1688.F32.TF32 R44, R184.reuse, R18, R44 ;  /* 0x00000012b82c723c */ /* 0x040ff0000008102c */
[C---:B------:R-:W-:Y:S08]  /*fca0*/  HMMA.1688.F32.TF32 R60, R184.reuse, R22, R60 ;  /* 0x00000016b83c723c */ /* 0x040ff0000008103c */
[C---:B------:R-:W-:Y:S08]  /*fcb0*/  HMMA.1688.F32.TF32 R48, R184.reuse, R26, R48 ;  /* 0x0000001ab830723c */ /* 0x040ff00000081030 */
[C---:B------:R-:W-:Y:S08]  /*fcc0*/  HMMA.1688.F32.TF32 R52, R184.reuse, R30, R52 ;  /* 0x0000001eb834723c */ /* 0x040ff00000081034 */
[C---:B------:R-:W-:Y:S08]  /*fcd0*/  HMMA.1688.F32.TF32 R56, R184.reuse, R34, R56 ;  /* 0x00000022b838723c */ /* 0x040ff00000081038 */
[----:B------:R-:W-:Y:S01]  /*fce0*/  HMMA.1688.F32.TF32 R184, R184, R38, R68 ;  /* 0x00000026b8b8723c */ /* 0x000fe20000081044 */
[----:B------:R-:W-:Y:S04]  /*fcf0*/  LDS R68, [R252+0x1b080] ;  /* 0x01b08000fc447984 */ /* 0x000fe80000000800 */
[----:B------:R-:W-:Y:S04]  /*fd00*/  LDS R70, [R252+0x1b880] ;  /* 0x01b88000fc467984 */ /* 0x000fe80000000800 */
[----:B------:R-:W-:Y:S04]  /*fd10*/  LDS R69, [R13+0x1b080] ;  /* 0x01b080000d457984 */ /* 0x000fe80000000800 */
[----:B------:R1:W5:Y:S01]  /*fd20*/  LDS R71, [R13+0x1b880] ;  /* 0x01b880000d477984 */ /* 0x0003620000000800 */
[----:B----4-:R-:W-:-:S03]  /*fd30*/  LOP3.LUT R24, R119, 0x7f, RZ, 0xc0, !PT ;  /* 0x0000007f77187812 */ /* 0x010fc600078ec0ff */
[----:B------:R-:W-:Y:S02]  /*fd40*/  STL [R1+0x260], R36 ;  /* 0x0002602401007387 */ /* 0x000fe40000100800 */
[----:B------:R-:W-:Y:S02]  /*fd50*/  IMAD.SHL.U32 R37, R24, 0x4, RZ ;  /* 0x0000000418257824 */ /* 0x000fe400078e00ff */
[----:B------:R-:W4:Y:S01]  /*fd60*/  LDL R17, [R1+0x2d8] ;  /* 0x0002d80001117983 */ /* 0x000f220000100800 */
[----:B------:R-:W-:Y:S01]  /*fd70*/  ISETP.NE.U32.AND P4, PT, R7, RZ, PT ;  /* 0x000000ff0700720c */ /* 0x000fe20003f85070 */
[----:B------:R-:W-:Y:S02]  /*fd80*/  IMAD.X R7, R0, 0x1, R12, P6 ;  /* 0x0000000100077824 */ /* 0x000fe400030e060c */
[----:B------:R-:W5:Y:S01]  /*fd90*/  LDL R29, [R1+0x2dc] ;  /* 0x0002dc00011d7983 */ /* 0x000f620000100800 */
[----:B------:R-:W-:-:S03]  /*fda0*/  IMAD R12, R36, 0x4000, R37 ;  /* 0x00004000240c7824 */ /* 0x000fc600078e0225 */
[----:B------:R-:W-:Y:S06]  /*fdb0*/  BAR.SYNC.DEFER_BLOCKING 0x0 ;  /* 0x0000000000007b1d */ /* 0x000fec0000010000 */
[----:B------:R-:W5:Y:S04]  /*fdc0*/  LDL.LU R80, [R1+0xf0] ;  /* 0x0000f00001507983 */ /* 0x000f680000300800 */
[----:B------:R-:W5:Y:S04]  /*fdd0*/  LDL.LU R81, [R1+0xf4] ;  /* 0x0000f40001517983 */ /* 0x000f680000300800 */
[----:B------:R-:W5:Y:S04]  /*fde0*/  LDL.LU R82, [R1+0xf8] ;  /* 0x0000f80001527983 */ /* 0x000f680000300800 */
[----:B------:R-:W5:Y:S04]  /*fdf0*/  LDL.LU R83, [R1+0xfc] ;  /* 0x0000fc0001537983 */ /* 0x000f680000300800 */
[----:B------:R-:W5:Y:S04]  /*fe00*/  LDL R25, [R1+0x2f8] ;  /* 0x0002f80001197983 */ /* 0x000f680000100800 */
[----:B------:R-:W-:Y:S01]  /*fe10*/  @!PT LDS RZ, [RZ] ;  /* 0x00000000fffff984 */ /* 0x000fe20000000800 */
[----:B------:R-:W-:Y:S01]  /*fe20*/  @!PT LDS RZ, [RZ] ;  /* 0x00000000fffff984 */ /* 0x000fe20000000800 */
[----:B------:R-:W-:Y:S01]  /*fe30*/  @!PT LDS RZ, [RZ] ;  /* 0x00000000fffff984 */ /* 0x000fe20000000800 */
[----:B------:R1:W-:Y:S01]  /*fe40*/  LDGSTS.E [R12+0x18000], [R6.64], P0 ;  /* 0x18000000060c7fae */ /* 0x0003e20008121844 */
[----:B------:R-:W-:-:S04]  /*fe50*/  ISETP.GT.AND P3, PT, R3, 0x14, PT ;  /* 0x000000140300780c */ /* 0x000fc80003f64270 */
[----:B-1----:R-:W-:Y:S02]  /*fe60*/  SEL R13, RZ, 0x4, !P3 ;  /* 0x00000004ff0d7807 */ /* 0x002fe40005800000 */
[----:B------:R-:W-:-:S04]  /*fe70*/  ISETP.GT.AND P6, PT, R3, 0x10, PT ;  /* 0x000000100300780c */ /* 0x000fc80003fc4270 */
[----:B------:R-:W-:-:S04]  /*fe80*/  SEL R7, RZ, 0x4, !P6 ;  /* 0x00000004ff077807 */ /* 0x000fc80007000000 */
[----:B------:R-:W-:Y:S02]  /*fe90*/  SEL R7, R7, RZ, !P1 ;  /* 0x000000ff07077207 */ /* 0x000fe40004800000 */
[C---:B--2---:R-:W-:Y:S02]  /*fea0*/  IADD3 R6, P0, R2.reuse, R16, RZ ;  /* 0x0000001002067210 */ /* 0x044fe40007f1e0ff */
[----:B------:R-:W2:Y:S04]  /*feb0*/  LDL R16, [R1+0x2fc] ;  /* 0x0002fc0001107983 */ /* 0x000ea80000100800 */
[----:B------:R-:W2:Y:S04]  /*fec0*/  LDL.LU R76, [R1+0xd0] ;  /* 0x0000d000014c7983 */ /* 0x000ea80000300800 */
[----:B------:R-:W2:Y:S04]  /*fed0*/  LDL.LU R77, [R1+0xd4] ;  /* 0x0000d400014d7983 */ /* 0x000ea80000300800 */
[----:B------:R-:W2:Y:S01]  /*fee0*/  LDL.LU R78, [R1+0xd8] ;  /* 0x0000d800014e7983 */ /* 0x000ea20000300800 */
[----:B---3--:R-:W-:-:S03]  /*fef0*/  IADD3 R8, P3, R2, R9, RZ ;  /* 0x0000000902087210 */ /* 0x008fc60007f7e0ff */
[----:B------:R-:W3:Y:S02]  /*ff00*/  LDL.LU R79, [R1+0xdc] ;  /* 0x0000dc00014f7983 */ /* 0x000ee40000300800 */
[C---:B------:R-:W-:Y:S02]  /*ff10*/  IMAD.X R9, R0.reuse, 0x1, R21, P3 ;  /* 0x0000000100097824 */ /* 0x040fe400018e0615 */
[----:B------:R-:W3:Y:S01]  /*ff20*/  LDL R21, [R1+0x318] ;  /* 0x0003180001157983 */ /* 0x000ee20000100800 */
[----:B------:R-:W-:Y:S01]  /*ff30*/  ISETP.NE.U32.AND P3, PT, R7, RZ, PT ;  /* 0x000000ff0700720c */ /* 0x000fe20003f65070 */
[----:B------:R-:W-:Y:S02]  /*ff40*/  IMAD.X R7, R0, 0x1, R20, P0 ;  /* 0x0000000100077824 */ /* 0x000fe400000e0614 */
[----:B------:R-:W3:Y:S04]  /*ff50*/  LDL R20, [R1+0x31c] ;  /* 0x00031c0001147983 */ /* 0x000ee80000100800 */
[----:B------:R-:W3:Y:S04]  /*ff60*/  LDL.LU R72, [R1+0xc0] ;  /* 0x0000c00001487983 */ /* 0x000ee80000300800 */
[----:B------:R-:W3:Y:S04]  /*ff70*/  LDL.LU R73, [R1+0xc4] ;  /* 0x0000c40001497983 */ /* 0x000ee80000300800 */
[----:B------:R-:W3:Y:S04]  /*ff80*/  LDL.LU R74, [R1+0xc8] ;  /* 0x0000c800014a7983 */ /* 0x000ee80000300800 */
[----:B------:R-:W3:Y:S01]  /*ff90*/  LDL.LU R75, [R1+0xcc] ;  /* 0x0000cc00014b7983 */ /* 0x000ee20000300800 */
[----:B------:R-:W-:-:S02]  /*ffa0*/  SEL R13, R13, RZ, !P1 ;  /* 0x000000ff0d0d7207 */ /* 0x000fc40004800000 */
[----:B------:R-:W-:Y:S01]  /*ffb0*/  ISETP.GT.AND P6, PT, R3, 0x18, PT ;  /* 0x000000180300780c */ /* 0x000fe20003fc4270 */
[----:B------:R1:W-:Y:S01]  /*ffc0*/  LDGSTS.E [R12+0x18800], [R8.64], P2 ;  /* 0x18800000080c7fae */ /* 0x0003e20009121844 */
[----:B------:R-:W-:Y:S02]  /*ffd0*/  ISETP.NE.U32.AND P0, PT, R13, RZ, PT ;  /* 0x000000ff0d00720c */ /* 0x000fe40003f05070 */
[----:B------:R-:W-:Y:S01]  /*ffe0*/  SEL R13, RZ, 0x4, !P6 ;  /* 0x00000004ff0d7807 */ /* 0x000fe20007000000 */
[----:B------:R1:W-:Y:S01]  /*fff0*/  LDGSTS.E [R12+0x19000], [R6.64], P5 ;  /* 0x19000000060c7fae */ /* 0x0003e2000a921844 */
[----:B------:R-:W-:Y:S02]  /*10000*/  ISETP.GT.AND P2, PT, R3, 0x1c, PT ;  /* 0x0000001c0300780c */ /* 0x000fe40003f44270 */
[----:B-1----:R-:W-:Y:S02]  /*10010*/  SEL R9, R13, RZ, !P1 ;  /* 0x000000ff0d097207 */ /* 0x002fe40004800000 */
[----:B------:R-:W-:-:S02]  /*10020*/  SEL R7, RZ, 0x4, !P2 ;  /* 0x00000004ff077807 */ /* 0x000fc40005000000 */
[----:B------:R-:W-:Y:S02]  /*10030*/  ISETP.NE.U32.AND P2, PT, R9, RZ, PT ;  /* 0x000000ff0900720c */ /* 0x000fe40003f45070 */
[----:B------:R-:W-:Y:S02]  /*10040*/  SEL R7, R7, RZ, !P1 ;  /* 0x000000ff07077207 */ /* 0x000fe40004800000 */
[----:B------:R-:W-:-:S04]  /*10050*/  ISETP.GT.AND P5, PT, R3, 0x1, PT ;  /* 0x000000010300780c */ /* 0x000fc80003fa4270 */
[----:B------:R-:W-:Y:S02]  /*10060*/  SEL R13, RZ, 0x4, !P5 ;  /* 0x00000004ff0d7807 */ /* 0x000fe40006800000 */
[----:B----4-:R-:W-:Y:S02]  /*10070*/  IADD3 R8, P6, R2, R17, RZ ;  /* 0x0000001102087210 */ /* 0x010fe40007fde0ff */
[----:B------:R-:W4:Y:S03]  /*10080*/  LDL R17, [R1+0x338] ;  /* 0x0003380001117983 */ /* 0x000f260000100800 */
[----:B-----5:R-:W-:-:S05]  /*10090*/  IMAD.X R9, R0, 0x1, R29, P6 ;  /* 0x0000000100097824 */ /* 0x020fca00030e061d */
[----:B------:R3:W-:Y:S01]  /*100a0*/  LDGSTS.E [R12+0x19800], [R8.64], P4 ;  /* 0x19800000080c7fae */ /* 0x0007e2000a121844 */
[----:B------:R-:W-:Y:S02]  /*100b0*/  ISETP.NE.U32.AND P4, PT, R7, RZ, PT ;  /* 0x000000ff0700720c */ /* 0x000fe40003f85070 */
[----:B------:R-:W-:Y:S01]  /*100c0*/  IADD3 R6, P6, R2, R25, RZ ;  /* 0x0000001902067210 */ /* 0x000fe20007fde0ff */
[----:B------:R-:W-:Y:S04]  /*100d0*/  HMMA.1688.F32.TF32 R96, R68, R10, R80 ;  /* 0x0000000a4460723c */ /* 0x000fe80000081050 */
[----:B--2---:R-:W-:Y:S02]  /*100e0*/  IMAD.X R7, R0, 0x1, R16, P6 ;  /* 0x0000000100077824 */ /* 0x004fe400030e0610 */
[----:B------:R-:W2:Y:S04]  /*100f0*/  LDL R16, [R1+0x33c] ;  /* 0x00033c0001107983 */ /* 0x000ea80000100800 */
[----:B------:R-:W5:Y:S04]  /*10100*/  LDL.LU R84, [R1+0xb0] ;  /* 0x0000b00001547983 */ /* 0x000f680000300800 */
[----:B------:R-:W5:Y:S04]  /*10110*/  LDL.LU R85, [R1+0xb4] ;  /* 0x0000b40001557983 */ /* 0x000f680000300800 */
[----:B------:R-:W5:Y:S04]  /*10120*/  LDL.LU R86, [R1+0xb8] ;  /* 0x0000b80001567983 */ /* 0x000f680000300800 */
[----:B------:R-:W5:Y:S04]  /*10130*/  LDL.LU R87, [R1+0xbc] ;  /* 0x0000bc0001577983 */ /* 0x000f680000300800 */
[----:B------:R-:W5:Y:S01]  /*10140*/  LDL R25, [R1+0x358] ;  /* 0x0003580001197983 */ /* 0x000f620000100800 */
[----:B---3--:R-:W-:-:S03]  /*10150*/  IADD3 R8, P5, R2, R21, RZ ;  /* 0x0000001502087210 */ /* 0x008fc60007fbe0ff */
[----:B------:R-:W3:Y:S04]  /*10160*/  LDL.LU R80, [R1+0x30] ;  /* 0x0000300001507983 */ /* 0x000ee80000300800 */
[----:B------:R-:W3:Y:S04]  /*10170*/  LDL.LU R81, [R1+0x34] ;  /* 0x0000340001517983 */ /* 0x000ee80000300800 */
[----:B------:R-:W3:Y:S04]  /*10180*/  LDL.LU R82, [R1+0x38] ;  /* 0x0000380001527983 */ /* 0x000ee80000300800 */
[----:B------:R-:W3:Y:S04]  /*10190*/  LDL.LU R83, [R1+0x3c] ;  /* 0x00003c0001537983 */ /* 0x000ee80000300800 */
[----:B------:R-:W3:Y:S04]  /*101a0*/  LDL R21, [R1+0x35c] ;  /* 0x00035c0001157983 */ /* 0x000ee80000100800 */
[----:B------:R-:W3:Y:S01]  /*101b0*/  LDL R116, [R1+0x280] ;  /* 0x0002800001747983 */ /* 0x000ee20000100800 */
[C---:B------:R-:W-:Y:S03]  /*101c0*/  HMMA.1688.F32.TF32 R92, R68.reuse, R14, R76 ;  /* 0x0000000e445c723c */ /* 0x040fe6000008104c */
[----:B------:R-:W3:Y:S04]  /*101d0*/  LDL R33, [R1+0x284] ;  /* 0x0002840001217983 */ /* 0x000ee80000100800 */
[----:B------:R-:W3:Y:S01]  /*101e0*/  LDL.LU R76, [R1+0x10] ;  /* 0x00001000014c7983 */ /* 0x000ee20000300800 */
[----:B------:R-:W-:Y:S03]  /*101f0*/  HMMA.1688.F32.TF32 R88, R68, R18, R72 ;  /* 0x000000124458723c */ /* 0x000fe60000081048 */
[----:B------:R-:W3:Y:S04]  /*10200*/  LDL.LU R77, [R1+0x14] ;  /* 0x00001400014d7983 */ /* 0x000ee80000300800 */
[----:B------:R-:W3:Y:S01]  /*10210*/  LDL.LU R78, [R1+0x18] ;  /* 0x00001800014e7983 */ /* 0x000ee20000300800 */
[----:B------:R-:W-:-:S03]  /*10220*/  IMAD.MOV.U32 R74, RZ, RZ, R5 ;  /* 0x000000ffff4a7224 */ /* 0x000fc600078e0005 */
[----:B------:R-:W3:Y:S01]  /*10230*/  LDL.LU R79, [R1+0x1c] ;  /* 0x00001c00014f7983 */ /* 0x000ee20000300800 */
[----:B------:R-:W-:-:S03]  /*10240*/  IMAD.MOV.U32 R75, RZ, RZ, R4 ;  /* 0x000000ffff4b7224 */ /* 0x000fc600078e0004 */
[----:B------:R-:W3:Y:S01]  /*10250*/  LDL R32, [R1+0x2a0] ;  /* 0x0002a00001207983 */ /* 0x000ee20000100800 */
[----:B------:R-:W-:-:S03]  /*10260*/  IMAD.X R9, R0, 0x1, R20, P5 ;  /* 0x0000000100097824 */ /* 0x000fc600028e0614 */
[----:B------:R-:W3:Y:S04]  /*10270*/  LDL.LU R72, [R1] ;  /* 0x0000000001487983 */ /* 0x000ee80000300800 */
[----:B------:R-:W3:Y:S04]  /*10280*/  LDL.LU R73, [R1+0x4] ;  /* 0x0000040001497983 */ /* 0x000ee80000300800 */
[----:B------:R-:W3:Y:S04]  /*10290*/  LDL.LU R5, [R1+0x5b8] ;  /* 0x0005b80001057983 */ /* 0x000ee80000300800 */
[----:B------:R-:W3:Y:S04]  /*102a0*/  LDL.LU R4, [R1+0x5b4] ;  /* 0x0005b40001047983 */ /* 0x000ee80000300800 */
[----:B------:R-:W3:Y:S01]  /*102b0*/  LDL R20, [R1+0x2a4] ;  /* 0x0002a40001147983 */ /* 0x000ee20000100800 */
[----:B------:R-:W-:-:S02]  /*102c0*/  SEL R13, R13, RZ, !P1 ;  /* 0x000000ff0d0d7207 */ /* 0x000fc40004800000 */
[----:B------:R-:W-:Y:S01]  /*102d0*/  ISETP.GT.AND P6, PT, R3, 0x5, PT ;  /* 0x000000050300780c */ /* 0x000fe20003fc4270 */
[----:B------:R4:W-:Y:S01]  /*102e0*/  LDGSTS.E [R12+0x1a000], [R6.64], P3 ;  /* 0x1a000000060c7fae */ /* 0x0009e20009921844 */
[----:B------:R-:W-:Y:S02]  /*102f0*/  ISETP.NE.U32.AND P5, PT, R13, RZ, PT ;  /* 0x000000ff0d00720c */ /* 0x000fe40003fa5070 */
[----:B------:R-:W-:Y:S01]  /*10300*/  SEL R13, RZ, 0x4, !P6 ;  /* 0x00000004ff0d7807 */ /* 0x000fe20007000000 */
[----:B------:R1:W-:Y:S01]  /*10310*/  LDGSTS.E [R12+0x1a800], [R8.64], P0 ;  /* 0x1a800000080c7fae */ /* 0x0003e20008121844 */
[----:B------:R-:W-:-:S03]  /*10320*/  ISETP.GT.AND P3, PT, R3, 0x9, PT ;  /* 0x000000090300780c */ /* 0x000fc60003f64270 */
[----:B------:R-:W3:Y:S04]  /*10330*/  LDL R29, [R1+0x2c4] ;  /* 0x0002c400011d7983 */ /* 0x000ee80000100800 */
[----:B------:R-:W3:Y:S01]  /*10340*/  LDL R117, [R1+0x300] ;  /* 0x0003000001757983 */ /* 0x000ee20000100800 */
[----:B-1----:R-:W-:-:S04]  /*10350*/  SEL R9, RZ, 0x4, !P3 ;  /* 0x00000004ff097807 */ /* 0x002fc80005800000 */
[----:B------:R-:W-:Y:S02]  /*10360*/  SEL R9, R9, RZ, !P1 ;  /* 0x000000ff09097207 */ /* 0x000fe40004800000 */
[----:B----4-:R-:W-:Y:S02]  /*10370*/  IADD3 R6, P6, R2, R17, RZ ;  /* 0x0000001102067210 */ /* 0x010fe40007fde0ff */
[----:B------:R-:W4:Y:S01]  /*10380*/  LDL R17, [R1+0x2c0] ;  /* 0x0002c00001117983 */ /* 0x000f220000100800 */
[----:B------:R-:W-:-:S04]  /*10390*/  SEL R13, R13, RZ, !P1 ;  /* 0x000000ff0d0d7207 */ /* 0x000fc80004800000 */
[----:B------:R-:W-:Y:S01]  /*103a0*/  ISETP.NE.U32.AND P0, PT, R13, RZ, PT ;  /* 0x000000ff0d00720c */ /* 0x000fe20003f05070 */
[----:B--2---:R-:W-:-:S05]  /*103b0*/  IMAD.X R7, R0, 0x1, R16, P6 ;  /* 0x0000000100077824 */ /* 0x004fca00030e0610 */
[----:B------:R1:W-:Y:S01]  /*103c0*/  LDGSTS.E [R12+0x1b000], [R6.64], P2 ;  /* 0x1b000000060c7fae */ /* 0x0003e20009121844 */
[----:B-----5:R-:W-:-:S03]  /*103d0*/  IADD3 R8, P3, R2, R25, RZ ;  /* 0x0000001902087210 */ /* 0x020fc60007f7e0ff */
[----:B------:R-:W2:Y:S01]  /*103e0*/  LDL R25, [R1+0x2e0] ;  /* 0x0002e00001197983 */ /* 0x000ea20000100800 */
[----:B------:R-:W-:Y:S01]  /*103f0*/  ISETP.NE.U32.AND P2, PT, R9, RZ, PT ;  /* 0x000000ff0900720c */ /* 0x000fe20003f45070 */
[----:B---3--:R-:W-:Y:S02]  /*10400*/  IMAD.X R9, R0, 0x1, R21, P3 ;  /* 0x0000000100097824 */ /* 0x008fe400018e0615 */
[----:B------:R-:W3:Y:S01]  /*10410*/  LDL R21, [R1+0x2e4] ;  /* 0x0002e40001157983 */ /* 0x000ee20000100800 */
[----:B------:R-:W-:-:S03]  /*10420*/  ISETP.GT.AND P6, PT, R3, 0xd, PT ;  /* 0x0000000d0300780c */ /* 0x000fc60003fc4270 */
[----:B------:R5:W-:Y:S01]  /*10430*/  LDGSTS.E [R12+0x1b800], [R8.64], P4 ;  /* 0x1b800000080c7fae */ /* 0x000be2000a121844 */
[----:B-1----:R-:W-:Y:S02]  /*10440*/  SEL R7, RZ, 0x4, !P6 ;  /* 0x00000004ff077807 */ /* 0x002fe40007000000 */
[----:B------:R-:W-:Y:S02]  /*10450*/  IADD3 R6, P6, R2, R116, RZ ;  /* 0x0000007402067210 */ /* 0x000fe40007fde0ff */
[----:B------:R-:W3:Y:S01]  /*10460*/  LDL R116, [R1+0x320] ;  /* 0x0003200001747983 */ /* 0x000ee20000100800 */
[----:B------:R-:W-:-:S04]  /*10470*/  SEL R7, R7, RZ, !P1 ;  /* 0x000000ff07077207 */ /* 0x000fc80004800000 */
[----:B------:R-:W-:Y:S01]  /*10480*/  ISETP.NE.U32.AND P3, PT, R7, RZ, PT ;  /* 0x000000ff0700720c */ /* 0x000fe20003f65070 */
[----:B------:R-:W-:Y:S02]  /*10490*/  IMAD.X R7, R0, 0x1, R33, P6 ;  /* 0x0000000100077824 */ /* 0x000fe400030e0621 */
[----:B------:R-:W3:Y:S01]  /*104a0*/  LDL R33, [R1+0x304] ;  /* 0x0003040001217983 */ /* 0x000ee20000100800 */
[----:B-----5:R-:W-:-:S03]  /*104b0*/  IADD3 R12, P6, R2, R32, RZ ;  /* 0x00000020020c7210 */ /* 0x020fc60007fde0ff */
[----:B------:R-:W1:Y:S01]  /*104c0*/  S2R R16, SR_TID.X ;  /* 0x0000000000107919 */ /* 0x000e620000002100 */
[----:B------:R-:W-:Y:S01]  /*104d0*/  HMMA.1688.F32.TF32 R120, R112, R10, R244 ;  /* 0x0000000a7078723c */ /* 0x000fe200000810f4 */
[----:B------:R-:W-:Y:S02]  /*104e0*/  ISETP.GT.AND P4, PT, R3, 0x11, PT ;  /* 0x000000110300780c */ /* 0x000fe40003f84270 */
[----:B------:R-:W5:Y:S01]  /*104f0*/  LDL R32, [R1+0x340] ;  /* 0x0003400001207983 */ /* 0x000f620000100800 */
[----:B------:R-:W-:-:S03]  /*10500*/  IMAD.X R13, R0, 0x1, R20, P6 ;  /* 0x00000001000d7824 */ /* 0x000fc600030e0614 */
[----:B------:R-:W5:Y:S01]  /*10510*/  LDL R20, [R1+0x324] ;  /* 0x0003240001147983 */ /* 0x000f620000100800 */
[----:B-1----:R-:W-:-:S05]  /*10520*/  LOP3.LUT R16, R16, 0x7f, RZ, 0xc0, !PT ;  /* 0x0000007f10107812 */ /* 0x002fca00078ec0ff */
[----:B------:R-:W-:-:S05]  /*10530*/  IMAD.SHL.U32 R16, R16, 0x4, RZ ;  /* 0x0000000410107824 */ /* 0x000fca00078e00ff */
[----:B------:R-:W-:-:S05]  /*10540*/  LOP3.LUT R16, R16, 0x20, RZ, 0x3c, !PT ;  /* 0x0000002010107812 */ /* 0x000fca00078e3cff */
[----:B------:R-:W-:-:S05]  /*10550*/  IMAD R16, R36, 0x4000, R16 ;  /* 0x0000400024107824 */ /* 0x000fca00078e0210 */
[----:B------:R1:W-:Y:S02]  /*10560*/  LDGSTS.E [R16+0x18200], [R6.64], P5 ;  /* 0x1820000006107fae */ /* 0x0003e4000a921844 */
[----:B-1----:R-:W-:Y:S02]  /*10570*/  SEL R6, RZ, 0x4, !P4 ;  /* 0x00000004ff067807 */ /* 0x002fe40006000000 */
[----:B------:R1:W-:Y:S01]  /*10580*/  LDGSTS.E [R16+0x18a00], [R12.64], P0 ;  /* 0x18a000000c107fae */ /* 0x0003e20008121844 */
[C---:B------:R-:W-:Y:S02]  /*10590*/  ISETP.GT.AND P4, PT, R3.reuse, 0x15, PT ;  /* 0x000000150300780c */ /* 0x040fe40003f84270 */
[----:B------:R-:W-:Y:S02]  /*105a0*/  SEL R6, R6, RZ, !P1 ;  /* 0x000000ff06067207 */ /* 0x000fe40004800000 */
[----:B------:R-:W-:Y:S02]  /*105b0*/  ISETP.GT.AND P5, PT, R3, 0x19, PT ;  /* 0x000000190300780c */ /* 0x000fe40003fa4270 */
[----:B----4-:R-:W-:-:S02]  /*105c0*/  IADD3 R8, P6, R2, R17, RZ ;  /* 0x0000001102087210 */ /* 0x010fc40007fde0ff */
[----:B------:R-:W-:Y:S02]  /*105d0*/  SEL R17, RZ, 0x4, !P4 ;  /* 0x00000004ff117807 */ /* 0x000fe40006000000 */
[----:B------:R-:W-:Y:S01]  /*105e0*/  ISETP.NE.U32.AND P4, PT, R6, RZ, PT ;  /* 0x000000ff0600720c */ /* 0x000fe20003f85070 */
[----:B------:R-:W-:Y:S02]  /*105f0*/  IMAD.X R9, R0, 0x1, R29, P6 ;  /* 0x0000000100097824 */ /* 0x000fe400030e061d */
[----:B------:R-:W4:Y:S01]  /*10600*/  LDL R29, [R1+0x360] ;  /* 0x00036000011d7983 */ /* 0x000f220000100800 */
[----:B------:R-:W-:-:S03]  /*10610*/  SEL R7, RZ, 0x4, !P5 ;  /* 0x00000004ff077807 */ /* 0x000fc60006800000 */
[----:B------:R2:W-:Y:S01]  /*10620*/  LDGSTS.E [R16+0x19200], [R8.64], P2 ;  /* 0x1920000008107fae */ /* 0x0005e20009121844 */
[----:B------:R-:W-:-:S04]  /*10630*/  SEL R7, R7, RZ, !P1 ;  /* 0x000000ff07077207 */ /* 0x000fc80004800000 */
[----:B------:R-:W-:Y:S02]  /*10640*/  ISETP.NE.U32.AND P0, PT, R7, RZ, PT ;  /* 0x000000ff0700720c */ /* 0x000fe40003f05070 */
[----:B------:R-:W-:Y:S02]  /*10650*/  ISETP.GT.AND P2, PT, R3, 0x2, PT ;  /* 0x000000020300780c */ /* 0x000fe40003f44270 */
[----:B------:R-:W-:Y:S02]  /*10660*/  SEL R17, R17, RZ, !P1 ;  /* 0x000000ff11117207 */ /* 0x000fe40004800000 */
[----:B-1----:R-:W-:Y:S02]  /*10670*/  SEL R12, RZ, 0x4, !P2 ;  /* 0x00000004ff0c7807 */ /* 0x002fe40005000000 */
[----:B------:R-:W-:Y:S02]  /*10680*/  ISETP.NE.U32.AND P5, PT, R17, RZ, PT ;  /* 0x000000ff1100720c */ /* 0x000fe40003fa5070 */
[----:B--2---:R-:W-:-:S02]  /*10690*/  IADD3 R6, P6, R2, R25, RZ ;  /* 0x0000001902067210 */ /* 0x004fc40007fde0ff */
[----:B------:R-:W2:Y:S04]  /*106a0*/  LDL R25, [R1+0x344] ;  /* 0x0003440001197983 */ /* 0x000ea80000100800 */
[----:B------:R-:W-:Y:S04]  /*106b0*/  STL.64 [R1+0xc0], R120 ;  /* 0x0000c07801007387 */ /* 0x000fe80000100a00 */
[----:B------:R1:W-:Y:S02]  /*106c0*/  STL.64 [R1+0xc8], R122 ;  /* 0x0000c87a01007387 */ /* 0x0003e40000100a00 */
[----:B-1----:R-:W-:Y:S01]  /*106d0*/  HMMA.1688.F32.TF32 R120, R112, R14, R240 ;  /* 0x0000000e7078723c */ /* 0x002fe200000810f0 */
[----:B---3--:R-:W-:-:S02]  /*106e0*/  IMAD.X R7, R0, 0x1, R21, P6 ;  /* 0x0000000100077824 */ /* 0x008fc400030e0615 */
[----:B------:R-:W3:Y:S04]  /*106f0*/  LDL R21, [R1+0x364] ;  /* 0x0003640001157983 */ /* 0x000ee80000100800 */
[----:B------:R1:W-:Y:S11]  /*10700*/  LDGSTS.E [R16+0x19a00], [R6.64], P3 ;  /* 0x19a0000006107fae */ /* 0x0003f60009921844 */
[----:B------:R-:W-:Y:S05]  /*10710*/  @!UPT UIADD3 URZ, URZ, URZ, URZ ;  /* 0x0000003f3f3ff290 */ /* 0x000fea000fffe03f */
[----:B------:R-:W-:Y:S04]  /*10720*/  STL.64 [R1+0xb0], R120 ;  /* 0x0000b07801007387 */ /* 0x000fe80000100a00 */
[----:B------:R5:W-:Y:S01]  /*10730*/  STL.64 [R1+0xb8], R122 ;  /* 0x0000b87a01007387 */ /* 0x000be20000100a00 */
[----:B-1----:R-:W-:-:S03]  /*10740*/  IADD3 R6, P2, R2, R116, RZ ;  /* 0x0000007402067210 */ /* 0x002fc60007f5e0ff */
[----:B------:R-:W3:Y:S04]  /*10750*/  LDL R116, [R1+0x288] ;  /* 0x0002880001747983 */ /* 0x000ee80000100800 */
[----:B------:R-:W3:Y:S01]  /*10760*/  LDL R13, [R1+0x2a8] ;  /* 0x0002a800010d7983 */ /* 0x000ee20000100800 */
[----:B-----5:R-:W-:Y:S01]  /*10770*/  HMMA.1688.F32.TF32 R120, R112, R18, R236 ;  /* 0x000000127078723c */ /* 0x020fe200000810ec */
[----:B------:R-:W-:Y:S02]  /*10780*/  ISETP.GT.AND P6, PT, R3, 0x1d, PT ;  /* 0x0000001d0300780c */ /* 0x000fe40003fc4270 */
[----:B------:R-:W-:Y:S02]  /*10790*/  IADD3 R8, P3, R2, R117, RZ ;  /* 0x0000007502087210 */ /* 0x000fe40007f7e0ff */
[----:B------:R-:W-:-:S04]  /*107a0*/  SEL R7, RZ, 0x4, !P6 ;  /* 0x00000004ff077807 */ /* 0x000fc80007000000 */
[----:B------:R-:W-:Y:S11]  /*107b0*/  SEL R7, R7, RZ, !P1 ;  /* 0x000000ff07077207 */ /* 0x000ff60004800000 */
[----:B------:R-:W-:Y:S03]  /*107c0*/  @!UPT UIADD3 URZ, URZ, URZ, URZ ;  /* 0x0000003f3f3ff290 */ /* 0x000fe6000fffe03f */
[----:B------:R-:W-:Y:S04]  /*107d0*/  STL.64 [R1+0xa0], R120 ;  /* 0x0000a07801007387 */ /* 0x000fe80000100a00 */
[----:B------:R1:W-:Y:S04]  /*107e0*/  STL.64 [R1+0xa8], R122 ;  /* 0x0000a87a01007387 */ /* 0x0003e80000100a00 */
[----:B------:R-:W5:Y:S01]  /*107f0*/  LDL R17, [R1+0x28c] ;  /* 0x00028c0001117983 */ /* 0x000f620000100800 */
[C---:B------:R-:W-:Y:S01]  /*10800*/  IMAD.X R9, R0.reuse, 0x1, R33, P3 ;  /* 0x0000000100097824 */ /* 0x040fe200018e0621 */
[----:B------:R-:W-:Y:S01]  /*10810*/  ISETP.NE.U32.AND P3, PT, R7, RZ, PT ;  /* 0x000000ff0700720c */ /* 0x000fe20003f65070 */
[----:B------:R-:W-:-:S02]  /*10820*/  IMAD.X R7, R0, 0x1, R20, P2 ;  /* 0x0000000100077824 */ /* 0x000fc400010e0614 */
[----:B------:R-:W5:Y:S01]  /*10830*/  LDL R20, [R1+0x2ac] ;  /* 0x0002ac0001147983 */ /* 0x000f620000100800 */
[----:B-1----:R-:W-:Y:S03]  /*10840*/  HMMA.1688.F32.TF32 R120, R112, R22, R232 ;  /* 0x000000167078723c */ /* 0x002fe600000810e8 */
[----:B------:R1:W-:Y:S01]  /*10850*/  LDGSTS.E [R16+0x1a200], [R8.64], P4 ;  /* 0x1a20000008107fae */ /* 0x0003e2000a121844 */
[C---:B------:R-:W-:Y:S02]  /*10860*/  ISETP.GT.AND P4, PT, R3.reuse, 0x6, PT ;  /* 0x000000060300780c */ /* 0x040fe40003f84270 */
[----:B------:R-:W-:Y:S01]  /*10870*/  SEL R12, R12, RZ, !P1 ;  /* 0x000000ff0c0c7207 */ /* 0x000fe20004800000 */
[----:B------:R4:W-:Y:S01]  /*10880*/  LDGSTS.E [R16+0x1aa00], [R6.64], P5 ;  /* 0x1aa0000006107fae */ /* 0x0009e2000a921844 */
[----:B------:R-:W-:Y:S02]  /*10890*/  ISETP.GT.AND P5, PT, R3, 0xa, PT ;  /* 0x0000000a0300780c */ /* 0x000fe40003fa4270 */
[----:B-1----:R-:W-:-:S02]  /*108a0*/  SEL R9, RZ, 0x4, !P4 ;  /* 0x00000004ff097807 */ /* 0x002fc40006000000 */
[----:B------:R-:W-:Y:S02]  /*108b0*/  ISETP.NE.U32.AND P2, PT, R12, RZ, PT ;  /* 0x000000ff0c00720c */ /* 0x000fe40003f45070 */
[----:B------:R-:W-:Y:S02]  /*108c0*/  SEL R9, R9, RZ, !P1 ;  /* 0x000000ff09097207 */ /* 0x000fe40004800000 */
[----:B------:R-:W-:-:S07]  /*108d0*/  SEL R12, RZ, 0x4, !P5 ;  /* 0x00000004ff0c7807 */ /* 0x000fce0006800000 */
[----:B------:R-:W-:Y:S04]  /*108e0*/  STL.64 [R1+0x90], R120 ;  /* 0x0000907801007387 */ /* 0x000fe80000100a00 */
[----:B------:R1:W-:Y:S01]  /*108f0*/  STL.64 [R1+0x98], R122 ;  /* 0x0000987a01007387 */ /* 0x0003e20000100a00 */
[----:B------:R-:W-:Y:S02]  /*10900*/  ISETP.NE.U32.AND P5, PT, R9, RZ, PT ;  /* 0x000000ff0900720c */ /* 0x000fe40003fa5070 */
[C---:B----4-:R-:W-:Y:S01]  /*10910*/  IADD3 R8, P6, R2.reuse, R29, RZ ;  /* 0x0000001d02087210 */ /* 0x050fe20007fde0ff */
[----:B-1----:R-:W-:Y:S01]  /*10920*/  HMMA.1688.F32.TF32 R120, R112, R26, R228 ;  /* 0x0000001a7078723c */ /* 0x002fe200000810e4 */
[----:B------:R-:W-:Y:S02]  /*10930*/  IADD3 R6, P4, R2, R32, RZ ;  /* 0x0000002002067210 */ /* 0x000fe40007f9e0ff */
[----:B------:R-:W-:Y:S11]  /*10940*/  SEL R12, R12, RZ, !P1 ;  /* 0x000000ff0c0c7207 */ /* 0x000ff60004800000 */
[----:B------:R-:W-:Y:S09]  /*10950*/  @!UPT UIADD3 URZ, URZ, URZ, URZ ;  /* 0x0000003f3f3ff290 */ /* 0x000ff2000fffe03f */
[----:B------:R-:W-:Y:S04]  /*10960*/  STL.64 [R1+0x80], R120 ;  /* 0x0000807801007387 */ /* 0x000fe80000100a00 */
[----:B------:R-:W-:Y:S04]  /*10970*/  STL.64 [R1+0x88], R122 ;  /* 0x0000887a01007387 */ /* 0x000fe80000100a00 */
[----:B------:R-:W4:Y:S04]  /*10980*/  LDL R32, [R1+0x2e8] ;  /* 0x0002e80001207983 */ /* 0x000f280000100800 */
[----:B------:R-:W4:Y:S04]  /*10990*/  LDL R33, [R1+0x2c8] ;  /* 0x0002c80001217983 */ /* 0x000f280000100800 */
[----:B------:R-:W4:Y:S01]  /*109a0*/  LDL R29, [R1+0x2cc] ;  /* 0x0002cc00011d7983 */ /* 0x000f220000100800 */
[----:B--2---:R-:W-:-:S03]  /*109b0*/  IMAD.X R7, R0, 0x1, R25, P4 ;  /* 0x0000000100077824 */ /* 0x004fc600020e0619 */
[----:B------:R-:W2:Y:S04]  /*109c0*/  LDL R25, [R1+0x2ec] ;  /* 0x0002ec0001197983 */ /* 0x000ea80000100800 */
[----:B------:R1:W-:Y:S01]  /*109d0*/  LDGSTS.E [R16+0x1b200], [R6.64], P0 ;  /* 0x1b20000006107fae */ /* 0x0003e20008121844 */
[----:B---3--:R-:W-:-:S03]  /*109e0*/  IMAD.X R9, R0, 0x1, R21, P6 ;  /* 0x0000000100097824 */ /* 0x008fc600030e0615 */
[----:B------:R-:W3:Y:S04]  /*109f0*/  S2R R21, SR_TID.X ;  /* 0x0000000000157919 */ /* 0x000ee80000002100 */
[----:B------:R1:W-:Y:S01]  /*10a00*/  LDGSTS.E [R16+0x1ba00], [R8.64], P3 ;  /* 0x1ba0000008107fae */ /* 0x0003e20009921844 */
[----:B------:R-:W-:Y:S02]  /*10a10*/  ISETP.GT.AND P0, PT, R3, 0xe, PT ;  /* 0x0000000e0300780c */ /* 0x000fe40003f04270 */
[----:B------:R-:W-:Y:S02]  /*10a20*/  ISETP.NE.U32.AND P4, PT, R12, RZ, PT ;  /* 0x000000ff0c00720c */ /* 0x000fe40003f85070 */
[----:B---3--:R-:W-:Y:S01]  /*10a30*/  LOP3.LUT R21, R21, 0x7f, RZ, 0xc0, !PT ;  /* 0x0000007f15157812 */ /* 0x008fe200078ec0ff */
[----:B-1----:R-:W3:Y:S01]  /*10a40*/  LDL R16, [R1+0x32c] ;  /* 0x00032c0001107983 */ /* 0x002ee20000100800 */
[----:B------:R-:W-:-:S03]  /*10a50*/  IADD3 R8, P6, R2, R116, RZ ;  /* 0x0000007402087210 */ /* 0x000fc60007fde0ff */
[----:B------:R-:W-:Y:S01]  /*10a60*/  IMAD.SHL.U32 R21, R21, 0x4, RZ ;  /* 0x0000000415157824 */ /* 0x000fe200078e00ff */
[----:B------:R-:W-:Y:S02]  /*10a70*/  SEL R7, RZ, 0x4, !P0 ;  /* 0x00000004ff077807 */ /* 0x000fe40004000000 */
[----:B------:R-:W-:Y:S02]  /*10a80*/  ISETP.GT.AND P3, PT, R3, 0x12, PT ;  /* 0x000000120300780c */ /* 0x000fe40003f64270 */
[----:B------:R-:W-:Y:S02]  /*10a90*/  IADD3 R6, P0, R2, R13, RZ ;  /* 0x0000000d02067210 */ /* 0x000fe40007f1e0ff */
[----:B------:R-:W-:Y:S02]  /*10aa0*/  SEL R7, R7, RZ, !P1 ;  /* 0x000000ff07077207 */ /* 0x000fe40004800000 */
[----:B------:R-:W-:Y:S02]  /*10ab0*/  SEL R13, RZ, 0x4, !P3 ;  /* 0x00000004ff0d7807 */ /* 0x000fe40005800000 */
[----:B------:R-:W-:Y:S01]  /*10ac0*/  ISETP.NE.U32.AND P3, PT, R7, RZ, PT ;  /* 0x000000ff0700720c */ /* 0x000fe20003f65070 */
[----:B-----5:R-:W-:Y:S01]  /*10ad0*/  IMAD.X R9, R0, 0x1, R17, P6 ;  /* 0x0000000100097824 */ /* 0x020fe200030e0611 */
[----:B------:R-:W-:-:S02]  /*10ae0*/  LOP3.LUT R17, R21, 0x40, RZ, 0x3c, !PT ;  /* 0x0000004015117812 */ /* 0x000fc400078e3cff */
[----:B------:R-:W5:Y:S03]  /*10af0*/  LDL R21, [R1+0x308] ;  /* 0x0003080001157983 */ /* 0x000f660000100800 */
[----:B------:R-:W-:Y:S02]  /*10b00*/  IMAD R12, R36, 0x4000, R17 ;  /* 0x00004000240c7824 */ /* 0x000fe400078e0211 */
[----:B------:R-:W3:Y:S01]  /*10b10*/  LDL R17, [R1+0x328] ;  /* 0x0003280001117983 */ /* 0x000ee20000100800 */
[----:B------:R-:W-:-:S03]  /*10b20*/  IMAD.X R7, R0, 0x1, R20, P0 ;  /* 0x0000000100077824 */ /* 0x000fc600000e0614 */
[----:B------:R-:W5:Y:S01]  /*10b30*/  LDL R20, [R1+0x30c] ;  /* 0x00030c0001147983 */ /* 0x000f620000100800 */
[----:B------:R-:W-:Y:S01]  /*10b40*/  HMMA.1688.F32.TF32 R216, R220, R30, R132 ;  /* 0x0000001edcd8723c */ /* 0x000fe20000081084 */
[----:B------:R-:W-:Y:S02]  /*10b50*/  SEL R13, R13, RZ, !P1 ;  /* 0x000000ff0d0d7207 */ /* 0x000fe40004800000 */
[----:B------:R-:W-:Y:S01]  /*10b60*/  ISETP.GT.AND P6, PT, R3, 0x16, PT ;  /* 0x000000160300780c */ /* 0x000fe20003fc4270 */
[----:B------:R1:W-:Y:S04]  /*10b70*/  LDGSTS.E [R12+0x18400], [R8.64], P2 ;  /* 0x18400000080c7fae */ /* 0x0003e80009121844 */
[C---:B------:R-:W-:Y:S01]  /*10b80*/  HMMA.1688.F32.TF32 R132, R112.reuse, R34, R104 ;  /* 0x000000227084723c */ /* 0x040fe20000081068 */
[----:B------:R-:W-:Y:S01]  /*10b90*/  ISETP.NE.U32.AND P0, PT, R13, RZ, PT ;  /* 0x000000ff0d00720c */ /* 0x000fe20003f05070 */
[----:B------:R4:W-:Y:S06]  /*10ba0*/  LDGSTS.E [R12+0x18c00], [R6.64], P5 ;  /* 0x18c00000060c7fae */ /* 0x0009ec000a921844 */
[----:B------:R-:W-:Y:S01]  /*10bb0*/  HMMA.1688.F32.TF32 R104, R112, R38, R108 ;  /* 0x000000267068723c */ /* 0x000fe2000008106c */
[----:B------:R-:W-:-:S02]  /*10bc0*/  SEL R13, RZ, 0x4, !P6 ;  /* 0x00000004ff0d7807 */ /* 0x000fc40007000000 */
[----:B------:R-:W-:Y:S02]  /*10bd0*/  ISETP.GT.AND P2, PT, R3, 0x1a, PT ;  /* 0x0000001a0300780c */ /* 0x000fe40003f44270 */
[----:B-1----:R-:W-:Y:S02]  /*10be0*/  SEL R9, R13, RZ, !P1 ;  /* 0x000000ff0d097207 */ /* 0x002fe40004800000 */
[----:B------:R-:W-:Y:S02]  /*10bf0*/  SEL R13, RZ, 0x4, !P2 ;  /* 0x00000004ff0d7807 */ /* 0x000fe40005000000 */
[----:B------:R-:W-:Y:S11]  /*10c00*/  ISETP.NE.U32.AND P5, PT, R9, RZ, PT ;  /* 0x000000ff0900720c */ /* 0x000ff60003fa5070 */
[----:B------:R-:W-:Y:S03]  /*10c10*/  @!UPT UIADD3 URZ, URZ, URZ, URZ ;  /* 0x0000003f3f3ff290 */ /* 0x000fe6000fffe03f */
[----:B------:R-:W-:Y:S04]  /*10c20*/  STL.64 [R1+0x70], R104 ;  /* 0x0000706801007387 */ /* 0x000fe80000100a00 */
[----:B------:R1:W-:Y:S01]  /*10c30*/  STL.64 [R1+0x78], R106 ;  /* 0x0000786a01007387 */ /* 0x0003e20000100a00 */
[----:B------:R-:W-:Y:S01]  /*10c40*/  HMMA.1688.F32.TF32 R136, R100, R10, R144 ;  /* 0x0000000a6488723c */ /* 0x000fe20000081090 */
[C---:B----4-:R-:W-:Y:S02]  /*10c50*/  IADD3 R6, P2, R2.reuse, R32, RZ ;  /* 0x0000002002067210 */ /* 0x050fe40007f5e0ff */
[----:B------:R-:W4:Y:S04]  /*10c60*/  LDL R11, [R1+0x2d4] ;  /* 0x0002d400010b7983 */ /* 0x000f280000100800 */
[----:B------:R-:W4:Y:S01]  /*10c70*/  LDL R32, [R1+0x368] ;  /* 0x0003680001207983 */ /* 0x000f220000100800 */
[----:B------:R-:W-:-:S03]  /*10c80*/  IADD3 R8, P6, R2, R33, RZ ;  /* 0x0000002102087210 */ /* 0x000fc60007fde0ff */
[----:B------:R-:W4:Y:S02]  /*10c90*/  LDL R33, [R1+0x348] ;  /* 0x0003480001217983 */ /* 0x000f240000100800 */
[----:B------:R-:W-:Y:S02]  /*10ca0*/  IMAD.X R9, R0, 0x1, R29, P6 ;  /* 0x0000000100097824 */ /* 0x000fe400030e061d */
[----:B------:R-:W4:Y:S01]  /*10cb0*/  LDL R29, [R1+0x34c] ;  /* 0x00034c00011d7983 */ /* 0x000f220000100800 */
[----:B------:R-:W-:-:S03]  /*10cc0*/  ISETP.GT.AND P6, PT, R3, 0x1e, PT ;  /* 0x0000001e0300780c */ /* 0x000fc60003fc4270 */
[----:B------:R1:W-:Y:S01]  /*10cd0*/  LDGSTS.E [R12+0x19400], [R8.64], P4 ;  /* 0x19400000080c7fae */ /* 0x0003e2000a121844 */
[----:B------:R-:W-:Y:S02]  /*10ce0*/  SEL R10, RZ, 0x4, !P6 ;  /* 0x00000004ff0a7807 */ /* 0x000fe40007000000 */
[----:B------:R-:W-:Y:S02]  /*10cf0*/  ISETP.GT.AND P4, PT, R3, 0x3, PT ;  /* 0x000000030300780c */ /* 0x000fe40003f84270 */
[----:B-1----:R-:W-:Y:S02]  /*10d00*/  SEL R9, R10, RZ, !P1 ;  /* 0x000000ff0a097207 */ /* 0x002fe40004800000 */
[----:B------:R-:W-:Y:S02]  /*10d10*/  SEL R10, RZ, 0x4, !P4 ;  /* 0x00000004ff0a7807 */ /* 0x000fe40006000000 */
[----:B------:R-:W-:Y:S02]  /*10d20*/  ISETP.NE.U32.AND P4, PT, R9, RZ, PT ;  /* 0x000000ff0900720c */ /* 0x000fe40003f85070 */
[----:B------:R-:W-:Y:S01]  /*10d30*/  SEL R13, R13, RZ, !P1 ;  /* 0x000000ff0d0d7207 */ /* 0x000fe20004800000 */
[----:B--2---:R-:W-:-:S02]  /*10d40*/  IMAD.X R7, R0, 0x1, R25, P2 ;  /* 0x0000000100077824 */ /* 0x004fc400010e0619 */
[----:B------:R-:W2:Y:S04]  /*10d50*/  LDL R25, [R1+0x36c] ;  /* 0x00036c0001197983 */ /* 0x000ea80000100800 */
[----:B------:R3:W-:Y:S01]  /*10d60*/  LDGSTS.E [R12+0x19c00], [R6.64], P3 ;  /* 0x19c00000060c7fae */ /* 0x0007e20009921844 */
[----:B------:R-:W-:-:S03]  /*10d70*/  ISETP.NE.U32.AND P2, PT, R13, RZ, PT ;  /* 0x000000ff0d00720c */ /* 0x000fc60003f45070 */
[----:B------:R-:W2:Y:S01]  /*10d80*/  LDL R13, [R1+0x2d0] ;  /* 0x0002d000010d7983 */ /* 0x000ea20000100800 */
[----:B---3--:R-:W-:-:S03]  /*10d90*/  IADD3 R6, P3, R2, R17, RZ ;  /* 0x0000001102067210 */ /* 0x008fc60007f7e0ff */
[----:B------:R-:W3:Y:S01]  /*10da0*/  LDL R17, [R1+0x290] ;  /* 0x0002900001117983 */ /* 0x000ee20000100800 */
[----:B-----5:R-:W-:Y:S01]  /*10db0*/  IADD3 R8, P6, R2, R21, RZ ;  /* 0x0000001502087210 */ /* 0x020fe20007fde0ff */
[C---:B------:R-:W-:Y:S02]  /*10dc0*/  IMAD.X R7, R0.reuse, 0x1, R16, P3 ;  /* 0x0000000100077824 */ /* 0x040fe400018e0610 */
[----:B------:R-:W5:Y:S04]  /*10dd0*/  LDL R21, [R1+0x2b0] ;  /* 0x0002b00001157983 */ /* 0x000f680000100800 */
[----:B------:R-:W5:Y:S01]  /*10de0*/  LDL R16, [R1+0x294] ;  /* 0x0002940001107983 */ /* 0x000f620000100800 */
[----:B------:R-:W-:-:S03]  /*10df0*/  IMAD.X R9, R0, 0x1, R20, P6 ;  /* 0x0000000100097824 */ /* 0x000fc600030e0614 */
[----:B------:R-:W5:Y:S01]  /*10e00*/  LDL R20, [R1+0x2b4] ;  /* 0x0002b40001147983 */ /* 0x000f620000100800 */
[----:B------:R-:W-:Y:S01]  /*10e10*/  SEL R10, R10, RZ, !P1 ;  /* 0x000000ff0a0a7207 */ /* 0x000fe20004800000 */
[----:B------:R-:W-:Y:S01]  /*10e20*/  HMMA.1688.F32.TF32 R104, R100, R18, R152 ;  /* 0x000000126468723c */ /* 0x000fe20000081098 */
[C---:B------:R-:W-:Y:S01]  /*10e30*/  ISETP.GT.AND P6, PT, R3.reuse, 0x7, PT ;  /* 0x000000070300780c */ /* 0x040fe20003fc4270 */
[----:B------:R1:W-:Y:S01]  /*10e40*/  LDGSTS.E [R12+0x1a400], [R8.64], P0 ;  /* 0x1a400000080c7fae */ /* 0x0003e20008121844 */
[----:B------:R-:W-:Y:S02]  /*10e50*/  ISETP.NE.U32.AND P3, PT, R10, RZ, PT ;  /* 0x000000ff0a00720c */ /* 0x000fe40003f65070 */
[----:B------:R-:W-:Y:S01]  /*10e60*/  SEL R10, RZ, 0x4, !P6 ;  /* 0x00000004ff0a7807 */ /* 0x000fe20007000000 */
[----:B------:R4:W-:Y:S01]  /*10e70*/  LDGSTS.E [R12+0x1ac00], [R6.64], P5 ;  /* 0x1ac00000060c7fae */ /* 0x0009e2000a921844 */
[----:B------:R-:W-:Y:S02]  /*10e80*/  ISETP.GT.AND P0, PT, R3, 0xb, PT ;  /* 0x0000000b0300780c */ /* 0x000fe40003f04270 */
[----:B-1----:R-:W-:-:S02]  /*10e90*/  SEL R9, R10, RZ, !P1 ;  /* 0x000000ff0a097207 */ /* 0x002fc40004800000 */
[----:B------:R-:W-:Y:S02]  /*10ea0*/  SEL R10, RZ, 0x4, !P0 ;  /* 0x00000004ff0a7807 */ /* 0x000fe40004000000 */
[----:B------:R-:W-:Y:S02]  /*10eb0*/  ISETP.NE.U32.AND P5, PT, R9, RZ, PT ;  /* 0x000000ff0900720c */ /* 0x000fe40003fa5070 */
[----:B------:R-:W-:-:S08]  /*10ec0*/  SEL R10, R10, RZ, !P1 ;  /* 0x000000ff0a0a7207 */ /* 0x000fd00004800000 */
[----:B------:R-:W-:Y:S04]  /*10ed0*/  STL.64 [R1+0x40], R104 ;  /* 0x0000406801007387 */ /* 0x000fe80000100a00 */
[----:B------:R1:W-:Y:S02]  /*10ee0*/  STL.64 [R1+0x48], R106 ;  /* 0x0000486a01007387 */ /* 0x0003e40000100a00 */
[----:B-1----:R-:W-:Y:S01]  /*10ef0*/  HMMA.1688.F32.TF32 R104, R100, R22, R156 ;  /* 0x000000166468723c */ /* 0x002fe2000008109c */
[C---:B----4-:R-:W-:Y:S02]  /*10f00*/  IADD3 R6, P0, R2.reuse, R32, RZ ;  /* 0x0000002002067210 */ /* 0x050fe40007f1e0ff */
[----:B------:R-:W-:-:S05]  /*10f10*/  IADD3 R8, P6, R2, R33, RZ ;  /* 0x0000002102087210 */ /* 0x000fca0007fde0ff */
[----:B------:R-:W-:Y:S01]  /*10f20*/  IMAD.X R9, R0, 0x1, R29, P6 ;  /* 0x0000000100097824 */ /* 0x000fe200030e061d */
[----:B------:R-:W-:-:S04]  /*10f30*/  ISETP.GT.AND P6, PT, R3, 0xf, PT ;  /* 0x0000000f0300780c */ /* 0x000fc80003fc4270 */
[----:B------:R1:W-:Y:S01]  /*10f40*/  LDGSTS.E [R12+0x1b400], [R8.64], P2 ;  /* 0x1b400000080c7fae */ /* 0x0003e20009121844 */
[----:B------:R-:W-:Y:S09]  /*10f50*/  HMMA.1688.F32.TF32 R84, R68, R22, R84 ;  /* 0x000000164454723c */ /* 0x000ff20000081054 */
[----:B------:R-:W-:Y:S04]  /*10f60*/  STL.64 [R1+0x10], R104 ;  /* 0x0000106801007387 */ /* 0x000fe80000100a00 */
[----:B------:R-:W-:Y:S01]  /*10f70*/  STL.64 [R1+0x18], R106 ;  /* 0x0000186a01007387 */ /* 0x000fe20000100a00 */
[----:B------:R-:W-:Y:S03]  /*10f80*/  HMMA.1688.F32.TF32 R140, R100, R14, R148 ;  /* 0x0000000e648c723c */ /* 0x000fe60000081094 */
[----:B------:R-:W4:Y:S04]  /*10f90*/  LDL R15, [R1+0x2f4] ;  /* 0x0002f400010f7983 */ /* 0x000f280000100800 */
[----:B------:R-:W4:Y:S01]  /*10fa0*/  LDL R14, [R1+0x310] ;  /* 0x00031000010e7983 */ /* 0x000f220000100800 */
[----:B--2---:R-:W-:-:S03]  /*10fb0*/  IMAD.X R7, R0, 0x1, R25, P0 ;  /* 0x0000000100077824 */ /* 0x004fc600000e0619 */
[----:B------:R-:W2:Y:S01]  /*10fc0*/  S2R R25, SR_TID.X ;  /* 0x0000000000197919 */ /* 0x000ea20000002100 */
[----:B------:R-:W-:Y:S02]  /*10fd0*/  ISETP.NE.U32.AND P0, PT, R10, RZ, PT ;  /* 0x000000ff0a00720c */ /* 0x000fe40003f05070 */
[----:B------:R-:W-:Y:S01]  /*10fe0*/  SEL R10, RZ, 0x4, !P6 ;  /* 0x00000004ff0a7807 */ /* 0x000fe20007000000 */
[----:B------:R2:W-:Y:S03]  /*10ff0*/  LDGSTS.E [R12+0x1bc00], [R6.64], P4 ;  /* 0x1bc00000060c7fae */ /* 0x0005e6000a121844 */
[----:B-1----:R-:W-:-:S04]  /*11000*/  SEL R9, R10, RZ, !P1 ;  /* 0x000000ff0a097207 */ /* 0x002fc80004800000 */
[----:B------:R-:W-:Y:S02]  /*11010*/  ISETP.NE.U32.AND P2, PT, R9, RZ, PT ;  /* 0x000000ff0900720c */ /* 0x000fe40003f45070 */
[----:B--2---:R-:W-:-:S05]  /*11020*/  LOP3.LUT R25, R25, 0x7f, RZ, 0xc0, !PT ;  /* 0x0000007f19197812 */ /* 0x004fca00078ec0ff */
[----:B------:R-:W-:Y:S01]  /*11030*/  IMAD.SHL.U32 R25, R25, 0x4, RZ ;  /* 0x0000000419197824 */ /* 0x000fe200078e00ff */
[----:B------:R-:W-:-:S04]  /*11040*/  ISETP.GT.AND P4, PT, R3, 0x13, PT ;  /* 0x000000130300780c */ /* 0x000fc80003f84270 */
[----:B------:R-:W-:Y:S02]  /*11050*/  SEL R10, RZ, 0x4, !P4 ;  /* 0x00000004ff0a7807 */ /* 0x000fe40006000000 */
[----:B------:R-:W-:Y:S02]  /*11060*/  ISETP.GT.AND P4, PT, R3, 0x17, PT ;  /* 0x000000170300780c */ /* 0x000fe40003f84270 */
[----:B---3--:R-:W-:-:S05]  /*11070*/  IADD3 R8, P6, R2, R17, RZ ;  /* 0x0000001102087210 */ /* 0x008fca0007fde0ff */
[----:B-----5:R-:W-:Y:S01]  /*11080*/  IMAD.X R9, R0, 0x1, R16, P6 ;  /* 0x0000000100097824 */ /* 0x020fe200030e0610 */
[----:B------:R-:W-:Y:S01]  /*11090*/  IADD3 R6, P6, R2, R21, RZ ;  /* 0x0000001502067210 */ /* 0x000fe20007fde0ff */
[----:B------:R-:W2:Y:S04]  /*110a0*/  LDL R16, [R1+0x2f0] ;  /* 0x0002f00001107983 */ /* 0x000ea80000100800 */
[----:B------:R-:W-:Y:S02]  /*110b0*/  IMAD.X R7, R0, 0x1, R20, P6 ;  /* 0x0000000100077824 */ /* 0x000fe400030e0614 */
[----:B------:R-:W-:Y:S01]  /*110c0*/  HMMA.1688.F32.TF32 R20, R100, R26, R160 ;  /* 0x0000001a6414723c */ /* 0x000fe200000810a0 */
[----:B------:R-:W-:-:S05]  /*110d0*/  LOP3.LUT R17, R25, 0x60, RZ, 0x3c, !PT ;  /* 0x0000006019117812 */ /* 0x000fca00078e3cff */
[----:B------:R-:W-:-:S05]  /*110e0*/  IMAD R17, R36, 0x4000, R17 ;  /* 0x0000400024117824 */ /* 0x000fca00078e0211 */
[----:B------:R1:W-:Y:S04]  /*110f0*/  LDGSTS.E [R17+0x18600], [R8.64], P3 ;  /* 0x1860000008117fae */ /* 0x0003e80009921844 */
[----:B------:R3:W-:Y:S01]  /*11100*/  LDGSTS.E [R17+0x18e00], [R6.64], P5 ;  /* 0x18e0000006117fae */ /* 0x0007e2000a921844 */
[----:B-1----:R-:W-:-:S07]  /*11110*/  SEL R8, RZ, 0x4, !P4 ;  /* 0x00000004ff087807 */ /* 0x002fce0006000000 */
[----:B------:R1:W-:Y:S01]  /*11120*/  STL.64 [R1], R20 ;  /* 0x0000001401007387 */ /* 0x0003e20000100a00 */
[----:B---3--:R-:W-:-:S03]  /*11130*/  IADD3 R6, P4, R2, R13, RZ ;  /* 0x0000000d02067210 */ /* 0x008fc60007f9e0ff */
[----:B------:R3:W-:Y:S04]  /*11140*/  STL.64 [R1+0x8], R22 ;  /* 0x0000081601007387 */ /* 0x0007e80000100a00 */
[----:B------:R-:W5:Y:S01]  /*11150*/  LDL R12, [R1+0x314] ;  /* 0x00031400010c7983 */ /* 0x000f620000100800 */
[----:B------:R-:W-:-:S03]  /*11160*/  IMAD.X R7, R0, 0x1, R11, P4 ;  /* 0x0000000100077824 */ /* 0x000fc600020e060b */
[----:B------:R-:W5:Y:S04]  /*11170*/  LDL R11, [R1+0x350] ;  /* 0x00035000010b7983 */ /* 0x000f680000100800 */
[----:B------:R-:W5:Y:S04]  /*11180*/  LDL R13, [R1+0x330] ;  /* 0x00033000010d7983 */ /* 0x000f680000100800 */
[----:B------:R-:W5:Y:S04]  /*11190*/  LDL R25, [R1+0x354] ;  /* 0x0003540001197983 */ /* 0x000f680000100800 */
[----:B------:R-:W5:Y:S04]  /*111a0*/  LDL R19, [R1+0x334] ;  /* 0x0003340001137983 */ /* 0x000f680000100800 */
[----:B-1----:R-:W1:Y:S01]  /*111b0*/  S2R R21, SR_TID.X ;  /* 0x0000000000157919 */ /* 0x002e620000002100 */
[----:B------:R-:W-:-:S02]  /*111c0*/  SEL R8, R8, RZ, !P1 ;  /* 0x000000ff08087207 */ /* 0x000fc40004800000 */
[C---:B------:R-:W-:Y:S01]  /*111d0*/  ISETP.GT.AND P5, PT, R3.reuse, 0x1b, PT ;  /* 0x0000001b0300780c */ /* 0x040fe20003fa4270 */
[----:B------:R3:W-:Y:S01]  /*111e0*/  LDGSTS.E [R17+0x19600], [R6.64], P0 ;  /* 0x1960000006117fae */ /* 0x0007e20008121844 */
[----:B------:R-:W-:Y:S02]  /*111f0*/  ISETP.GT.AND P6, PT, R3, 0x1f, PT ;  /* 0x0000001f0300780c */ /* 0x000fe40003fc4270 */
[----:B------:R-:W-:Y:S01]  /*11200*/  ISETP.NE.U32.AND P4, PT, R8, RZ, PT ;  /* 0x000000ff0800720c */ /* 0x000fe20003f85070 */
[----:B------:R-:W5:Y:S01]  /*11210*/  LDL R18, [R1+0x370] ;  /* 0x0003700001127983 */ /* 0x000f620000100800 */
[----:B------:R-:W-:Y:S02]  /*11220*/  SEL R8, RZ, 0x4, !P5 ;  /* 0x00000004ff087807 */ /* 0x000fe40006800000 */
[----:B------:R-:W-:Y:S01]  /*11230*/  SEL R9, RZ, 0x4, !P6 ;  /* 0x00000004ff097807 */ /* 0x000fe20007000000 */
[----:B------:R-:W5:Y:S01]  /*11240*/  LDL R106, [R1+0x378] ;  /* 0x00037800016a7983 */ /* 0x000f620000100800 */
[----:B------:R-:W-:-:S02]  /*11250*/  SEL R10, R10, RZ, !P1 ;  /* 0x000000ff0a0a7207 */ /* 0x000fc40004800000 */
[----:B---3--:R-:W-:Y:S01]  /*11260*/  SEL R7, R8, RZ, !P1 ;  /* 0x000000ff08077207 */ /* 0x008fe20004800000 */
[----:B------:R-:W3:Y:S01]  /*11270*/  LDL R105, [R1+0x374] ;  /* 0x0003740001697983 */ /* 0x000ee20000100800 */
[----:B------:R-:W-:Y:S02]  /*11280*/  SEL R8, R9, RZ, !P1 ;  /* 0x000000ff09087207 */ /* 0x000fe40004800000 */
[----:B------:R-:W-:Y:S01]  /*11290*/  ISETP.NE.U32.AND P3, PT, R10, RZ, PT ;  /* 0x000000ff0a00720c */ /* 0x000fe20003f65070 */
[----:B------:R-:W3:Y:S01]  /*112a0*/  LDL R104, [R1+0x37c] ;  /* 0x00037c0001687983 */ /* 0x000ee20000100800 */
[----:B------:R-:W-:-:S03]  /*112b0*/  ISETP.NE.U32.AND P5, PT, R7, RZ, PT ;  /* 0x000000ff0700720c */ /* 0x000fc60003fa5070 */
[----:B------:R-:W3:Y:S04]  /*112c0*/  LDL R33, [R1+0x398] ;  /* 0x0003980001217983 */ /* 0x000ee80000100800 */
[----:B------:R-:W3:Y:S01]  /*112d0*/  LDL R29, [R1+0x38c] ;  /* 0x00038c00011d7983 */ /* 0x000ee20000100800 */
[C---:B------:R-:W-:Y:S03]  /*112e0*/  HMMA.1688.F32.TF32 R80, R68.reuse, R26, R80 ;  /* 0x0000001a4450723c */ /* 0x040fe60000081050 */
[----:B------:R-:W3:Y:S04]  /*112f0*/  LDL R32, [R1+0x3a8] ;  /* 0x0003a80001207983 */ /* 0x000ee80000100800 */
[----:B------:R-:W3:Y:S01]  /*11300*/  LDL R27, [R1+0x39c] ;  /* 0x00039c00011b7983 */ /* 0x000ee20000100800 */
[-C--:B------:R-:W-:Y:S03]  /*11310*/  HMMA.1688.F32.TF32 R76, R68, R30.reuse, R76 ;  /* 0x0000001e444c723c */ /* 0x080fe6000008104c */
[----:B------:R-:W3:Y:S05]  /*11320*/  LDL R26, [R1+0x3ac] ;  /* 0x0003ac00011a7983 */ /* 0x000eea0000100800 */
[-C--:B------:R-:W-:Y:S08]  /*11330*/  HMMA.1688.F32.TF32 R128, R112, R30.reuse, R224 ;  /* 0x0000001e7080723c */ /* 0x080ff000000810e0 */
[----:B------:R-:W-:Y:S01]  /*11340*/  HMMA.1688.F32.TF32 R228, R100, R30, R168 ;  /* 0x0000001e64e4723c */ /* 0x000fe200000810a8 */
[----:B------:R-:W3:Y:S01]  /*11350*/  LDL R31, [R1+0x3b8] ;  /* 0x0003b800011f7983 */ /* 0x000ee20000100800 */
[----:B------:R-:W-:-:S03]  /*11360*/  LOP3.LUT R119, R119, 0x60, RZ, 0xc0, !PT ;  /* 0x0000006077777812 */ /* 0x000fc600078ec0ff */
[----:B------:R-:W3:Y:S01]  /*11370*/  LDL R30, [R1+0x3c8] ;  /* 0x0003c800011e7983 */ /* 0x000ee20000100800 */
[----:B------:R-:W-:Y:S02]  /*11380*/  IMAD.SHL.U32 R24, R24, 0x4, RZ ;  /* 0x0000000418187824 */ /* 0x000fe400078e00ff */
[----:B------:R-:W-:Y:S01]  /*11390*/  HMMA.1688.F32.TF32 R72, R68, R34, R72 ;  /* 0x000000224448723c */ /* 0x000fe20000081048 */
[----:B--2---:R-:W-:Y:S02]  /*113a0*/  IADD3 R6, P0, R2, R16, RZ ;  /* 0x0000001002067210 */ /* 0x004fe40007f1e0ff */
[----:B-1----:R-:W-:-:S04]  /*113b0*/  LOP3.LUT R16, R21, 0x1f, RZ, 0xc0, !PT ;  /* 0x0000001f15107812 */ /* 0x002fc800078ec0ff */
[----:B------:R-:W-:Y:S02]  /*113c0*/  ISETP.GE.AND P6, PT, R16, R3, PT ;  /* 0x000000031000720c */ /* 0x000fe40003fc6270 */
[----:B------:R-:W2:Y:S01]  /*113d0*/  LDL R16, [R1+0x388] ;  /* 0x0003880001107983 */ /* 0x000ea20000100800 */
[----:B----4-:R-:W-:Y:S01]  /*113e0*/  IMAD.X R7, R0, 0x1, R15, P0 ;  /* 0x0000000100077824 */ /* 0x010fe200000e060f */
[----:B------:R-:W-:Y:S02]  /*113f0*/  SEL R10, RZ, 0x4, P6 ;  /* 0x00000004ff0a7807 */ /* 0x000fe40003000000 */
[----:B------:R-:W-:Y:S02]  /*11400*/  ISETP.NE.U32.AND P0, PT, R8, RZ, PT ;  /* 0x000000ff0800720c */ /* 0x000fe40003f05070 */
[----:B------:R-:W-:Y:S01]  /*11410*/  IADD3 R8, P6, R2, R14, RZ ;  /* 0x0000000e02087210 */ /* 0x000fe20007fde0ff */
[----:B------:R1:W-:Y:S01]  /*11420*/  LDGSTS.E [R17+0x19e00], [R6.64], P2 ;  /* 0x19e0000006117fae */ /* 0x0003e20009121844 */
[----:B------:R-:W-:-:S04]  /*11430*/  SEL R10, R10, RZ, !P1 ;  /* 0x000000ff0a0a7207 */ /* 0x000fc80004800000 */
[----:B------:R-:W-:Y:S01]  /*11440*/  ISETP.NE.U32.AND P2, PT, R10, RZ, PT ;  /* 0x000000ff0a00720c */ /* 0x000fe20003f45070 */
[----:B------:R-:W-:Y:S01]  /*11450*/  HMMA.1688.F32.TF32 R20, R100, R34, R172 ;  /* 0x000000226414723c */ /* 0x000fe200000810ac */
[----:B------:R-:W4:Y:S01]  /*11460*/  LDL R35, [R1+0x3dc] ;  /* 0x0003dc0001237983 */ /* 0x000f220000100800 */
[----:B-----5:R-:W-:Y:S01]  /*11470*/  IMAD.X R9, R0, 0x1, R12, P6 ;  /* 0x0000000100097824 */ /* 0x020fe200030e060c */
[----:B------:R-:W-:-:S04]  /*11480*/  IADD3 R10, P6, R2, R11, RZ ;  /* 0x0000000b020a7210 */ /* 0x000fc80007fde0ff */
[----:B------:R5:W-:Y:S01]  /*11490*/  LDGSTS.E [R17+0x1a600], [R8.64], P3 ;  /* 0x1a60000008117fae */ /* 0x000be20009921844 */
[----:B-1----:R-:W-:Y:S01]  /*114a0*/  IADD3 R6, P1, R2, R13, RZ ;  /* 0x0000000d02067210 */ /* 0x002fe20007f3e0ff */
[C---:B------:R-:W-:Y:S02]  /*114b0*/  IMAD.X R11, R0.reuse, 0x1, R25, P6 ;  /* 0x00000001000b7824 */ /* 0x040fe400030e0619 */
[----:B------:R-:W4:Y:S02]  /*114c0*/  LDL R25, [R1+0x3bc] ;  /* 0x0003bc0001197983 */ /* 0x000f240000100800 */
[----:B------:R-:W-:Y:S01]  /*114d0*/  IMAD.X R7, R0, 0x1, R19, P1 ;  /* 0x0000000100077824 */ /* 0x000fe200008e0613 */
[----:B------:R-:W-:-:S04]  /*114e0*/  SHF.R.U32.HI R34, RZ, 0x1, R119 ;  /* 0x00000001ff227819 */ /* 0x000fc80000011677 */
[----:B------:R1:W-:Y:S01]  /*114f0*/  LDGSTS.E [R17+0x1ae00], [R6.64], P4 ;  /* 0x1ae0000006117fae */ /* 0x0003e2000a121844 */
[----:B------:R-:W-:-:S03]  /*11500*/  LOP3.LUT R34, R24, R34, RZ, 0x3c, !PT ;  /* 0x0000002218227212 */ /* 0x000fc600078e3cff */
[----:B------:R-:W4:Y:S01]  /*11510*/  LDL R24, [R1+0x3e8] ;  /* 0x0003e80001187983 */ /* 0x000f220000100800 */
[-C--:B------:R-:W-:Y:S01]  /*11520*/  HMMA.1688.F32.TF32 R68, R68, R38.reuse, R248 ;  /* 0x000000264444723c */ /* 0x080fe200000810f8 */
[----:B------:R-:W-:Y:S02]  /*11530*/  IADD3 R18, P1, R2, R18, RZ ;  /* 0x0000001202127210 */ /* 0x000fe40007f3e0ff */
[----:B------:R3:W-:Y:S04]  /*11540*/  LDGSTS.E [R17+0x1b600], [R10.64], P5 ;  /* 0x1b6000000a117fae */ /* 0x0007e8000a921844 */
[----:B-1----:R-:W4:Y:S01]  /*11550*/  LDL R6, [R1+0x3cc] ;  /* 0x0003cc0001067983 */ /* 0x002f220000100800 */
[----:B------:R-:W-:Y:S03]  /*11560*/  HMMA.1688.F32.TF32 R12, R100, R38, R176 ;  /* 0x00000026640c723c */ /* 0x000fe600000810b0 */
[----:B------:R-:W4:Y:S01]  /*11570*/  LDL R38, [R1+0x3d8] ;  /* 0x0003d80001267983 */ /* 0x000f220000100800 */
[----:B-----5:R-:W-:Y:S01]  /*11580*/  IADD3 R8, P3, R5, R106, RZ ;  /* 0x0000006a05087210 */ /* 0x020fe20007f7e0ff */
[----:B---3--:R-:W-:-:S02]  /*11590*/  IMAD.X R19, R0, 0x1, R105, P1 ;  /* 0x0000000100137824 */ /* 0x008fc400008e0669 */
[----:B------:R-:W-:Y:S01]  /*115a0*/  IMAD R7, R36, 0x8000, R34 ;  /* 0x0000800024077824 */ /* 0x000fe200078e0222 */
[----:B------:R-:W1:Y:S01]  /*115b0*/  S2R R119, SR_TID.X ;  /* 0x0000000000777919 */ /* 0x000e620000002100 */
[----:B------:R-:W-:-:S03]  /*115c0*/  IMAD.X R9, R4, 0x1, R104, P3 ;  /* 0x0000000104097824 */ /* 0x000fc600018e0668 */
[----:B------:R3:W-:Y:S01]  /*115d0*/  LDGSTS.E [R17+0x1be00], [R18.64], P0 ;  /* 0x1be0000012117fae */ /* 0x0007e20008121844 */
[----:B------:R-:W-:-:S03]  /*115e0*/  IADD3 R10, P0, R5, R33, RZ ;  /* 0x00000021050a7210 */ /* 0x000fc60007f1e0ff */
[----:B------:R-:W5:Y:S04]  /*115f0*/  LDL R34, [R1+0x3f8] ;  /* 0x0003f80001227983 */ /* 0x000f680000100800 */
[----:B------:R-:W5:Y:S04]  /*11600*/  LDL R33, [R1+0x408] ;  /* 0x0004080001217983 */ /* 0x000f680000100800 */
[----:B------:R-:W0:Y:S01]  /*11610*/  LDGDEPBAR ;  /* 0x00000000000079af */ /* 0x000e220000000000 */
[----:B------:R-:W-:-:S03]  /*11620*/  IMAD.X R11, R4, 0x1, R27, P0 ;  /* 0x00000001040b7824 */ /* 0x000fc600000e061b */
[----:B------:R1:W-:Y:S04]  /*11630*/  LDGSTS.E [R7], [R8.64], P2 ;  /* 0x0000000008077fae */ /* 0x0003e80009121844 */
[----:B------:R-:W5:Y:S04]  /*11640*/  LDL R27, [R1+0x418] ;  /* 0x00041800011b7983 */ /* 0x000f680000100800 */
[----:B---3--:R-:W3:Y:S04]  /*11650*/  LDL R19, [R1+0x42c] ;  /* 0x00042c0001137983 */ /* 0x008ee80000100800 */
[----:B------:R-:W3:Y:S04]  /*11660*/  LDL R18, [R1+0x458] ;  /* 0x0004580001127983 */ /* 0x000ee80000100800 */
[----:B------:R-:W3:Y:S04]  /*11670*/  LDL R102, [R1+0x4e0] ;  /* 0x0004e00001667983 */ /* 0x000ee80000100800 */
[----:B------:R-:W3:Y:S04]  /*11680*/  LDL R101, [R1+0x4d4] ;  /* 0x0004d40001657983 */ /* 0x000ee80000100800 */
[----:B------:R-:W3:Y:S04]  /*11690*/  LDL R100, [R1+0x4fc] ;  /* 0x0004fc0001647983 */ /* 0x000ee80000100800 */
[----:B------:R-:W3:Y:S01]  /*116a0*/  LDL R39, [R1+0x4e4] ;  /* 0x0004e40001277983 */ /* 0x000ee20000100800 */
[----:B--2---:R-:W-:-:S05]  /*116b0*/  IADD3 R16, P1, R5, R16, RZ ;  /* 0x0000001005107210 */ /* 0x004fca0007f3e0ff */
[----:B------:R-:W-:Y:S02]  /*116c0*/  IMAD.X R17, R4, 0x1, R29, P1 ;  /* 0x0000000104117824 */ /* 0x000fe400008e061d */
[----:B------:R-:W2:Y:S01]  /*116d0*/  LDL R29, [R1+0x3ec] ;  /* 0x0003ec00011d7983 */ /* 0x000ea20000100800 */
[----:B-1----:R-:W-:-:S03]  /*116e0*/  IADD3 R8, P1, R5, R32, RZ ;  /* 0x0000002005087210 */ /* 0x002fc60007f3e0ff */
[----:B------:R1:W-:Y:S04]  /*116f0*/  LDGSTS.E [R7+0x400], [R16.64], P2 ;  /* 0x0040000010077fae */ /* 0x0003e80009121844 */
[----:B------:R-:W3:Y:S01]  /*11700*/  LDL R32, [R1+0x3fc] ;  /* 0x0003fc0001207983 */ /* 0x000ee20000100800 */
[----:B------:R-:W-:-:S03]  /*11710*/  IMAD.X R9, R4, 0x1, R26, P1 ;  /* 0x0000000104097824 */ /* 0x000fc600008e061a */
[----:B------:R1:W-:Y:S02]  /*11720*/  LDGSTS.E [R7+0x800], [R10.64], P2 ;  /* 0x008000000a077fae */ /* 0x0003e40009121844 */
[C---:B-1----:R-:W-:Y:S02]  /*11730*/  IADD3 R16, P0, R5.reuse, R31, RZ ;  /* 0x0000001f05107210 */ /* 0x042fe40007f1e0ff */
[----:B------:R-:W3:Y:S04]  /*11740*/  LDL R26, [R1+0x428] ;  /* 0x00042800011a7983 */ /* 0x000ee80000100800 */
[----:B------:R-:W3:Y:S01]  /*11750*/  LDL R31, [R1+0x40c] ;  /* 0x00040c00011f7983 */ /* 0x000ee20000100800 */
[----:B------:R-:W-:-:S03]  /*11760*/  IADD3 R10, P1, R5, R30, RZ ;  /* 0x0000001e050a7210 */ /* 0x000fc60007f3e0ff */
[----:B------:R1:W-:Y:S04]  /*11770*/  LDGSTS.E [R7+0xc00], [R8.64], P2 ;  /* 0x00c0000008077fae */ /* 0x0003e80009121844 */
[----:B------:R-:W3:Y:S01]  /*11780*/  LDL R30, [R1+0x41c] ;  /* 0x00041c00011e7983 */ /* 0x000ee20000100800 */
[----:B----4-:R-:W-:-:S03]  /*11790*/  IMAD.X R17, R4, 0x1, R25, P0 ;  /* 0x0000000104117824 */ /* 0x010fc600000e0619 */
[----:B------:R-:W4:Y:S04]  /*117a0*/  LDL R25, [R1+0x438] ;  /* 0x0004380001197983 */ /* 0x000f280000100800 */
[----:B------:R1:W-:Y:S01]  /*117b0*/  LDGSTS.E [R7+0x1000], [R16.64], P2 ;  /* 0x0100000010077fae */ /* 0x0003e20009121844 */
[----:B------:R-:W-:Y:S01]  /*117c0*/  IMAD.X R11, R4, 0x1, R6, P1 ;  /* 0x00000001040b7824 */ /* 0x000fe200008e0606 */
[C---:B-1----:R-:W-:Y:S02]  /*117d0*/  IADD3 R16, P1, R5.reuse, R24, RZ ;  /* 0x0000001805107210 */ /* 0x042fe40007f3e0ff */
[----:B------:R-:W4:Y:S04]  /*117e0*/  LDL R6, [R1+0x448] ;  /* 0x0004480001067983 */ /* 0x000f280000100800 */
[----:B------:R-:W4:Y:S01]  /*117f0*/  LDL R24, [R1+0x43c] ;  /* 0x00043c0001187983 */ /* 0x000f220000100800 */
[----:B------:R-:W-:-:S03]  /*11800*/  IADD3 R8, P0, R5, R38, RZ ;  /* 0x0000002605087210 */ /* 0x000fc60007f1e0ff */
[----:B------:R5:W-:Y:S02]  /*11810*/  LDGSTS.E [R7+0x1400], [R10.64], P2 ;  /* 0x014000000a077fae */ /* 0x000be40009121844 */
[----:B------:R-:W-:Y:S02]  /*11820*/  IMAD.X R9, R4, 0x1, R35, P0 ;  /* 0x0000000104097824 */ /* 0x000fe400000e0623 */
[----:B------:R-:W4:Y:S04]  /*11830*/  LDL R35, [R1+0x4d8] ;  /* 0x0004d80001237983 */ /* 0x000f280000100800 */
[----:B------:R1:W-:Y:S01]  /*11840*/  LDGSTS.E [R7+0x1800], [R8.64], P2 ;  /* 0x0180000008077fae */ /* 0x0003e20009121844 */
[----:B-----5:R-:W-:-:S03]  /*11850*/  IADD3 R10, P0, R5, R34, RZ ;  /* 0x00000022050a7210 */ /* 0x020fc60007f1e0ff */
[----:B------:R-:W5:Y:S04]  /*11860*/  LDL R38, [R1+0x414] ;  /* 0x0004140001267983 */ /* 0x000f680000100800 */
[----:B------:R-:W5:Y:S01]  /*11870*/  LDL R34, [R1+0x44c] ;  /* 0x00044c0001227983 */ /* 0x000f620000100800 */
[C---:B--2---:R-:W-:Y:S01]  /*11880*/  IMAD.X R17, R4.reuse, 0x1, R29, P1 ;  /* 0x0000000104117824 */ /* 0x044fe200008e061d */
[----:B-1----:R-:W-:Y:S02]  /*11890*/  IADD3 R8, P1, R5, R33, RZ ;  /* 0x0000002105087210 */ /* 0x002fe40007f3e0ff */
[----:B------:R-:W2:Y:S04]  /*118a0*/  LDL R29, [R1+0x468] ;  /* 0x00046800011d7983 */ /* 0x000ea80000100800 */
[----:B------:R-:W2:Y:S01]  /*118b0*/  LDL R33, [R1+0x45c] ;  /* 0x00045c0001217983 */ /* 0x000ea20000100800 */
[----:B---3--:R-:W-:-:S03]  /*118c0*/  IMAD.X R11, R4, 0x1, R32, P0 ;  /* 0x00000001040b7824 */ /* 0x008fc600000e0620 */
[----:B------:R1:W-:Y:S04]  /*118d0*/  LDGSTS.E [R7+0x1c00], [R16.64], P2 ;  /* 0x01c0000010077fae */ /* 0x0003e80009121844 */
[----:B------:R-:W3:Y:S04]  /*118e0*/  LDL R32, [R1+0x478] ;  /* 0x0004780001207983 */ /* 0x000ee80000100800 */
[----:B------:R1:W-:Y:S01]  /*118f0*/  LDGSTS.E [R7+0x2000], [R10.64], P2 ;  /* 0x020000000a077fae */ /* 0x0003e20009121844 */
[----:B------:R-:W-:Y:S01]  /*11900*/  IMAD.X R9, R4, 0x1, R31, P1 ;  /* 0x0000000104097824 */ /* 0x000fe200008e061f */
[----:B-1----:R-:W-:-:S02]  /*11910*/  IADD3 R16, P0, R5, R27, RZ ;  /* 0x0000001b05107210 */ /* 0x002fc40007f1e0ff */
[----:B------:R-:W3:Y:S04]  /*11920*/  LDL R31, [R1+0x488] ;  /* 0x00048800011f7983 */ /* 0x000ee80000100800 */
[----:B------:R-:W3:Y:S01]  /*11930*/  LDL R27, [R1+0x46c] ;  /* 0x00046c00011b7983 */ /* 0x000ee20000100800 */
[C---:B------:R-:W-:Y:S01]  /*11940*/  IMAD.X R17, R4.reuse, 0x1, R30, P0 ;  /* 0x0000000104117824 */ /* 0x040fe200000e061e */
[----:B------:R-:W-:Y:S02]  /*11950*/  IADD3 R10, P1, R5, R26, RZ ;  /* 0x0000001a050a7210 */ /* 0x000fe40007f3e0ff */
[----:B------:R4:W-:Y:S04]  /*11960*/  LDGSTS.E [R7+0x2400], [R8.64], P2 ;  /* 0x0240000008077fae */ /* 0x0009e80009121844 */
[----:B------:R-:W3:Y:S01]  /*11970*/  LDL R26, [R1+0x47c] ;  /* 0x00047c00011a7983 */ /* 0x000ee20000100800 */
[----:B------:R-:W-:-:S03]  /*11980*/  IMAD.X R11, R4, 0x1, R19, P1 ;  /* 0x00000001040b7824 */ /* 0x000fc600008e0613 */
[----:B------:R-:W3:Y:S01]  /*11990*/  LDL R30, [R1+0x498] ;  /* 0x00049800011e7983 */ /* 0x000ee20000100800 */
[----:B----4-:R-:W-:-:S03]  /*119a0*/  IADD3 R8, P0, R5, R25, RZ ;  /* 0x0000001905087210 */ /* 0x010fc60007f1e0ff */
[----:B------:R-:W4:Y:S04]  /*119b0*/  LDL R19, [R1+0x4a8] ;  /* 0x0004a80001137983 */ /* 0x000f280000100800 */
[----:B------:R-:W4:Y:S04]  /*119c0*/  LDL R25, [R1+0x48c] ;  /* 0x00048c0001197983 */ /* 0x000f280000100800 */
[----:B------:R1:W-:Y:S04]  /*119d0*/  LDGSTS.E [R7+0x2800], [R16.64], P2 ;  /* 0x0280000010077fae */ /* 0x0003e80009121844 */
[----:B------:R1:W-:Y:S01]  /*119e0*/  LDGSTS.E [R7+0x2c00], [R10.64], P2 ;  /* 0x02c000000a077fae */ /* 0x0003e20009121844 */
[----:B------:R-:W-:Y:S01]  /*119f0*/  IMAD.X R9, R4, 0x1, R24, P0 ;  /* 0x0000000104097824 */ /* 0x000fe200000e0618 */
[----:B-1----:R-:W-:-:S02]  /*11a00*/  IADD3 R16, P1, R5, R6, RZ ;  /* 0x0000000605107210 */ /* 0x002fc40007f3e0ff */
[----:B------:R-:W4:Y:S01]  /*11a10*/  LDL R24, [R1+0x4b8] ;  /* 0x0004b80001187983 */ /* 0x000f220000100800 */
[----:B------:R-:W-:-:S03]  /*11a20*/  IADD3 R10, P0, R5, R18, RZ ;  /* 0x00000012050a7210 */ /* 0x000fc60007f1e0ff */
[----:B------:R-:W4:Y:S04]  /*11a30*/  LDL R6, [R1+0x49c] ;  /* 0x00049c0001067983 */ /* 0x000f280000100800 */
[----:B------:R-:W4:Y:S04]  /*11a40*/  LDL R18, [R1+0x4ac] ;  /* 0x0004ac0001127983 */ /* 0x000f280000100800 */
[----:B------:R2:W-:Y:S01]  /*11a50*/  LDGSTS.E [R7+0x3000], [R8.64], P2 ;  /* 0x0300000008077fae */ /* 0x0005e20009121844 */
[----:B-----5:R-:W-:-:S03]  /*11a60*/  IMAD.X R17, R4, 0x1, R34, P1 ;  /* 0x0000000104117824 */ /* 0x020fc600008e0622 */
[----:B------:R-:W5:Y:S04]  /*11a70*/  LDL R34, [R1+0x4c8] ;  /* 0x0004c80001227983 */ /* 0x000f680000100800 */
[----:B------:R3:W-:Y:S01]  /*11a80*/  LDGSTS.E [R7+0x3400], [R16.64], P2 ;  /* 0x0340000010077fae */ /* 0x0007e20009121844 */
[----:B--2---:R-:W-:-:S03]  /*11a90*/  IADD3 R8, P1, R5, R29, RZ ;  /* 0x0000001d05087210 */ /* 0x004fc60007f3e0ff */
[----:B------:R-:W2:Y:S01]  /*11aa0*/  LDL R29, [R1+0x4bc] ;  /* 0x0004bc00011d7983 */ /* 0x000ea20000100800 */
[----:B------:R-:W-:-:S03]  /*11ab0*/  IMAD.X R11, R4, 0x1, R33, P0 ;  /* 0x00000001040b7824 */ /* 0x000fc600000e0621 */
[----:B------:R-:W2:Y:S04]  /*11ac0*/  LDL R33, [R1+0x4cc] ;  /* 0x0004cc0001217983 */ /* 0x000ea80000100800 */
[----:B------:R1:W-:Y:S01]  /*11ad0*/  LDGSTS.E [R7+0x3800], [R10.64], P2 ;  /* 0x038000000a077fae */ /* 0x0003e20009121844 */
[----:B---3--:R-:W-:-:S03]  /*11ae0*/  IADD3 R16, P0, R5, R32, RZ ;  /* 0x0000002005107210 */ /* 0x008fc60007f1e0ff */
[----:B------:R-:W3:Y:S01]  /*11af0*/  LDL R32, [R1+0x4dc] ;  /* 0x0004dc0001207983 */ /* 0x000ee20000100800 */
[C---:B------:R-:W-:Y:S01]  /*11b00*/  IMAD.X R9, R4.reuse, 0x1, R27, P1 ;  /* 0x0000000104097824 */ /* 0x040fe200008e061b */
[----:B-1----:R-:W-:Y:S02]  /*11b10*/  IADD3 R10, P1, R5, R31, RZ ;  /* 0x0000001f050a7210 */ /* 0x002fe40007f3e0ff */
[----:B------:R-:W3:Y:S04]  /*11b20*/  LDL R27, [R1+0x4e8] ;  /* 0x0004e800011b7983 */ /* 0x000ee80000100800 */
[----:B------:R-:W3:Y:S01]  /*11b30*/  LDL R31, [R1+0x4f8] ;  /* 0x0004f800011f7983 */ /* 0x000ee20000100800 */
[----:B------:R-:W-:-:S03]  /*11b40*/  IMAD.X R17, R4, 0x1, R26, P0 ;  /* 0x0000000104117824 */ /* 0x000fc600000e061a */
[----:B------:R-:W3:Y:S04]  /*11b50*/  LDL R26, [R1+0x504] ;  /* 0x00050400011a7983 */ /* 0x000ee80000100800 */
[----:B------:R1:W-:Y:S04]  /*11b60*/  LDGSTS.E [R7+0x3c00], [R8.64], P2 ;  /* 0x03c0000008077fae */ /* 0x0003e80009121844 */
[----:B------:R4:W-:Y:S02]  /*11b70*/  LDGSTS.E [R7+0x4000], [R16.64], P2 ;  /* 0x0400000010077fae */ /* 0x0009e40009121844 */
[----:B----4-:R-:W-:-:S02]  /*11b80*/  IMAD.X R11, R4, 0x1, R25, P1 ;  /* 0x00000001040b7824 */ /* 0x010fc400008e0619 */
[----:B------:R-:W4:Y:S01]  /*11b90*/  LDL R25, [R1+0x514] ;  /* 0x0005140001197983 */ /* 0x000f220000100800 */
[----:B-1----:R-:W-:-:S03]  /*11ba0*/  IADD3 R8, P0, R5, R30, RZ ;  /* 0x0000001e05087210 */ /* 0x002fc60007f1e0ff */
[----:B------:R1:W-:Y:S01]  /*11bb0*/  LDGSTS.E [R7+0x4400], [R10.64], P2 ;  /* 0x044000000a077fae */ /* 0x0003e20009121844 */
[----:B------:R-:W-:-:S03]  /*11bc0*/  IADD3 R16, P1, R5, R19, RZ ;  /* 0x0000001305107210 */ /* 0x000fc60007f3e0ff */
[----:B------:R-:W4:Y:S04]  /*11bd0*/  LDL R30, [R1+0x508] ;  /* 0x00050800011e7983 */ /* 0x000f280000100800 */
[----:B------:R-:W4:Y:S01]  /*11be0*/  LDL R19, [R1+0x524] ;  /* 0x0005240001137983 */ /* 0x000f220000100800 */
[----:B------:R-:W-:-:S03]  /*11bf0*/  IMAD.X R17, R4, 0x1, R18, P1 ;  /* 0x0000000104117824 */ /* 0x000fc600008e0612 */
[----:B------:R-:W4:Y:S01]  /*11c00*/  LDL R18, [R1+0x528] ;  /* 0x0005280001127983 */ /* 0x000f220000100800 */
[----:B------:R-:W-:-:S03]  /*11c10*/  IMAD.X R9, R4, 0x1, R6, P0 ;  /* 0x0000000104097824 */ /* 0x000fc600000e0606 */
[----:B------:R-:W4:Y:S01]  /*11c20*/  LDL R6, [R1+0x518] ;  /* 0x0005180001067983 */ /* 0x000f220000100800 */
[----:B-1----:R-:W-:-:S03]  /*11c30*/  IADD3 R10, P0, R5, R24, RZ ;  /* 0x00000018050a7210 */ /* 0x002fc60007f1e0ff */
[----:B------:R-:W4:Y:S04]  /*11c40*/  LDL R24, [R1+0x534] ;  /* 0x0005340001187983 */ /* 0x000f280000100800 */
[----:B------:R5:W-:Y:S04]  /*11c50*/  LDGSTS.E [R7+0x4800], [R8.64], P2 ;  /* 0x0480000008077fae */ /* 0x000be80009121844 */
[----:B------:R1:W-:Y:S01]  /*11c60*/  LDGSTS.E [R7+0x4c00], [R16.64], P2 ;  /* 0x04c0000010077fae */ /* 0x0003e20009121844 */
[----:B-----5:R-:W-:-:S03]  /*11c70*/  IADD3 R8, P1, R5, R34, RZ ;  /* 0x0000002205087210 */ /* 0x020fc60007f3e0ff */
[----:B------:R-:W5:Y:S01]  /*11c80*/  LDL R34, [R1+0x544] ;  /* 0x0005440001227983 */ /* 0x000f620000100800 */
[C---:B--2---:R-:W-:Y:S01]  /*11c90*/  IMAD.X R11, R4.reuse, 0x1, R29, P0 ;  /* 0x00000001040b7824 */ /* 0x044fe200000e061d */
[----:B-1----:R-:W-:Y:S02]  /*11ca0*/  IADD3 R16, P0, R5, R35, RZ ;  /* 0x0000002305107210 */ /* 0x002fe40007f1e0ff */
[----:B------:R-:W2:Y:S01]  /*11cb0*/  LDL R29, [R1+0x538] ;  /* 0x00053800011d7983 */ /* 0x000ea20000100800 */
[----:B------:R-:W-:-:S03]  /*11cc0*/  IMAD.X R9, R4, 0x1, R33, P1 ;  /* 0x0000000104097824 */ /* 0x000fc600008e0621 */
[----:B------:R1:W-:Y:S04]  /*11cd0*/  LDGSTS.E [R7+0x5000], [R10.64], P2 ;  /* 0x050000000a077fae */ /* 0x0003e80009121844 */
[----:B------:R-:W2:Y:S01]  /*11ce0*/  LDL R33, [R1+0x554] ;  /* 0x0005540001217983 */ /* 0x000ea20000100800 */
[----:B---3--:R-:W-:-:S03]  /*11cf0*/  IMAD.X R17, R4, 0x1, R32, P0 ;  /* 0x0000000104117824 */ /* 0x008fc600000e0620 */
[----:B------:R-:W3:Y:S04]  /*11d00*/  LDL R32, [R1+0x564] ;  /* 0x0005640001207983 */ /* 0x000ee80000100800 */
[----:B------:R1:W-:Y:S04]  /*11d10*/  LDGSTS.E [R7+0x5400], [R8.64], P2 ;  /* 0x0540000008077fae */ /* 0x0003e80009121844 */
[----:B------:R4:W-:Y:S01]  /*11d20*/  LDGSTS.E [R7+0x5800], [R16.64], P2 ;  /* 0x0580000010077fae */ /* 0x0009e20009121844 */
[----:B-1----:R-:W-:-:S03]  /*11d30*/  IADD3 R10, P1, R5, R27, RZ ;  /* 0x0000001b050a7210 */ /* 0x002fc60007f3e0ff */
[----:B------:R-:W3:Y:S04]  /*11d40*/  LDL R35, [R1+0x394] ;  /* 0x0003940001237983 */ /* 0x000ee80000100800 */
[----:B------:R-:W3:Y:S01]  /*11d50*/  LDL R27, [R1+0x548] ;  /* 0x00054800011b7983 */ /* 0x000ee20000100800 */
[----:B------:R-:W-:Y:S01]  /*11d60*/  IMAD.X R11, R4, 0x1, R31, P1 ;  /* 0x00000001040b7824 */ /* 0x000fe200008e061f */
[C---:B------:R-:W-:Y:S02]  /*11d70*/  IADD3 R8, P0, R5.reuse, R26, RZ ;  /* 0x0000001a05087210 */ /* 0x040fe40007f1e0ff */
[----:B------:R-:W3:Y:S04]  /*11d80*/  LDL R31, [R1+0x574] ;  /* 0x00057400011f7983 */ /* 0x000ee80000100800 */
[----:B------:R-:W3:Y:S04]  /*11d90*/  LDL R26, [R1+0x558] ;  /* 0x00055800011a7983 */ /* 0x000ee80000100800 */
[----:B------:R1:W-:Y:S01]  /*11da0*/  LDGSTS.E [R7+0x5c00], [R10.64], P2 ;  /* 0x05c000000a077fae */ /* 0x0003e20009121844 */
[----:B----4-:R-:W-:-:S03]  /*11db0*/  IADD3 R16, P1, R5, R25, RZ ;  /* 0x0000001905107210 */ /* 0x010fc60007f3e0ff */
[----:B------:R-:W4:Y:S01]  /*11dc0*/  LDL R25, [R1+0x568] ;  /* 0x0005680001197983 */ /* 0x000f220000100800 */
[----:B------:R-:W-:-:S03]  /*11dd0*/  IMAD.X R9, R4, 0x1, R30, P0 ;  /* 0x0000000104097824 */ /* 0x000fc600000e061e */
[----:B------:R-:W4:Y:S01]  /*11de0*/  LDL R30, [R1+0x390] ;  /* 0x00039000011e7983 */ /* 0x000f220000100800 */
[----:B-1----:R-:W-:-:S03]  /*11df0*/  IADD3 R10, P0, R5, R19, RZ ;  /* 0x00000013050a7210 */ /* 0x002fc60007f1e0ff */
[----:B------:R-:W4:Y:S04]  /*11e00*/  LDL R19, [R1+0x380] ;  /* 0x0003800001137983 */ /* 0x000f280000100800 */
[----:B------:R1:W-:Y:S01]  /*11e10*/  LDGSTS.E [R7+0x6000], [R8.64], P2 ;  /* 0x0600000008077fae */ /* 0x0003e20009121844 */
        /* <DEDUP_REMOVED lines=10> */
[----:B--2---:R-:W-:-:S03]  /*11ec0*/  IMAD.X R9, R4, 0x1, R29, P1 ;  /* 0x0000000104097824 */ /* 0x004fc600008e061d */
[----:B------:R-:W2:Y:S04]  /*11ed0*/  LDL R29, [R1+0x3a4] ;  /* 0x0003a400011d7983 */ /* 0x000ea80000100800 */
[----:B------:R3:W-:Y:S01]  /*11ee0*/  LDGSTS.E [R7+0x6c00], [R8.64], P2 ;  /* 0x06c0000008077fae */ /* 0x0007e20009121844 */
[----:B-1----:R-:W-:-:S03]  /*11ef0*/  IADD3 R10, P1, R5, R33, RZ ;  /* 0x00000021050a7210 */ /* 0x002fc60007f3e0ff */
[----:B------:R-:W2:Y:S01]  /*11f00*/  LDL R33, [R1+0x3c0] ;  /* 0x0003c00001217983 */ /* 0x000ea20000100800 */
[C---:B---3--:R-:W-:Y:S01]  /*11f10*/  IMAD.X R17, R4.reuse, 0x1, R27, P0 ;  /* 0x0000000104117824 */ /* 0x048fe200000e061b */
[----:B------:R-:W-:Y:S02]  /*11f20*/  IADD3 R8, P0, R5, R32, RZ ;  /* 0x0000002005087210 */ /* 0x000fe40007f1e0ff */
[----:B------:R-:W3:Y:S04]  /*11f30*/  LDL R27, [R1+0x3b4] ;  /* 0x0003b400011b7983 */ /* 0x000ee80000100800 */
[----:B------:R-:W3:Y:S01]  /*11f40*/  LDL R32, [R1+0x3d0] ;  /* 0x0003d00001207983 */ /* 0x000ee20000100800 */
[----:B------:R-:W-:-:S03]  /*11f50*/  IMAD.X R11, R4, 0x1, R26, P1 ;  /* 0x00000001040b7824 */ /* 0x000fc600008e061a */
[----:B------:R-:W3:Y:S04]  /*11f60*/  LDL R26, [R1+0x3c4] ;  /* 0x0003c400011a7983 */ /* 0x000ee80000100800 */
[----:B------:R1:W-:Y:S01]  /*11f70*/  LDGSTS.E [R7+0x7000], [R16.64], P2 ;  /* 0x0700000010077fae */ /* 0x0003e20009121844 */
[----:B----4-:R-:W-:-:S03]  /*11f80*/  IMAD.X R9, R4, 0x1, R25, P0 ;  /* 0x0000000104097824 */ /* 0x010fc600000e0619 */
[----:B------:R4:W-:Y:S04]  /*11f90*/  LDGSTS.E [R7+0x7400], [R10.64], P2 ;  /* 0x074000000a077fae */ /* 0x0009e80009121844 */
[----:B------:R-:W3:Y:S01]  /*11fa0*/  LDL R25, [R1+0x3d4] ;  /* 0x0003d40001197983 */ /* 0x000ee20000100800 */
[----:B-1----:R-:W-:-:S03]  /*11fb0*/  IADD3 R16, P1, R5, R31, RZ ;  /* 0x0000001f05107210 */ /* 0x002fc60007f3e0ff */
[----:B------:R1:W-:Y:S01]  /*11fc0*/  LDGSTS.E [R7+0x7800], [R8.64], P2 ;  /* 0x0780000008077fae */ /* 0x0003e20009121844 */
[----:B----4-:R-:W-:-:S03]  /*11fd0*/  IADD3 R10, P0, R5, R19, RZ ;  /* 0x00000013050a7210 */ /* 0x010fc60007f1e0ff */
[----:B------:R-:W4:Y:S04]  /*11fe0*/  LDL R31, [R1+0x3e0] ;  /* 0x0003e000011f7983 */ /* 0x000f280000100800 */
[----:B------:R-:W4:Y:S01]  /*11ff0*/  LDL R19, [R1+0x3f0] ;  /* 0x0003f00001137983 */ /* 0x000f220000100800 */
[----:B------:R-:W-:-:S03]  /*12000*/  IMAD.X R11, R4, 0x1, R18, P0 ;  /* 0x00000001040b7824 */ /* 0x000fc600000e0612 */
[----:B------:R-:W4:Y:S01]  /*12010*/  LDL R18, [R1+0x3e4] ;  /* 0x0003e40001127983 */ /* 0x000f220000100800 */
[----:B------:R-:W-:Y:S01]  /*12020*/  IMAD.X R17, R4, 0x1, R6, P1 ;  /* 0x0000000104117824 */ /* 0x000fe200008e0606 */
[C---:B-1----:R-:W-:Y:S02]  /*12030*/  IADD3 R8, P1, R5.reuse, R30, RZ ;  /* 0x0000001e05087210 */ /* 0x042fe40007f3e0ff */
[----:B------:R-:W4:Y:S04]  /*12040*/  LDL R30, [R1+0x400] ;  /* 0x00040000011e7983 */ /* 0x000f280000100800 */
[----:B------:R1:W-:Y:S02]  /*12050*/  LDGSTS.E [R7+0x7c00], [R16.64], P2 ;  /* 0x07c0000010077fae */ /* 0x0003e40009121844 */
[----:B-1----:R-:W-:-:S02]  /*12060*/  IADD3 R16, P0, R5, R24, RZ ;  /* 0x0000001805107210 */ /* 0x002fc40007f1e0ff */
[----:B------:R-:W4:Y:S04]  /*12070*/  LDL R7, [R1+0x404] ;  /* 0x0004040001077983 */ /* 0x000f280000100800 */
[----:B------:R-:W4:Y:S01]  /*12080*/  LDL R24, [R1+0x3f4] ;  /* 0x0003f40001187983 */ /* 0x000f220000100800 */
[----:B------:R-:W-:-:S04]  /*12090*/  LOP3.LUT R119, R119, 0x60, RZ, 0xc0, !PT ;  /* 0x0000006077777812 */ /* 0x000fc800078ec0ff */
[----:B------:R-:W-:-:S04]  /*120a0*/  SHF.R.U32.HI R6, RZ, 0x1, R119 ;  /* 0x00000001ff067819 */ /* 0x000fc80000011677 */
[----:B------:R-:W-:Y:S01]  /*120b0*/  LOP3.LUT R6, R37, R6, RZ, 0x3c, !PT ;  /* 0x0000000625067212 */ /* 0x000fe200078e3cff */
[----:B------:R-:W-:Y:S01]  /*120c0*/  IMAD.X R9, R4, 0x1, R35, P1 ;  /* 0x0000000104097824 */ /* 0x000fe200008e0623 */
[----:B------:R-:W4:Y:S02]  /*120d0*/  LDL R37, [R1+0x430] ;  /* 0x0004300001257983 */ /* 0x000f240000100800 */
[----:B------:R-:W-:Y:S02]  /*120e0*/  LOP3.LUT R6, R6, 0x40, RZ, 0x3c, !PT ;  /* 0x0000004006067812 */ /* 0x000fe400078e3cff */
[----:B------:R-:W4:Y:S03]  /*120f0*/  LDL R35, [R1+0x450] ;  /* 0x0004500001237983 */ /* 0x000f260000100800 */
[----:B------:R-:W-:Y:S02]  /*12100*/  IMAD R6, R36, 0x8000, R6 ;  /* 0x0000800024067824 */ /* 0x000fe400078e0206 */
        /* <DEDUP_REMOVED lines=9> */
[----:B------:R-:W5:Y:S01]  /*121a0*/  LDL R33, [R1+0x470] ;  /* 0x0004700001217983 */ /* 0x000f620000100800 */
[----:B---3--:R-:W-:-:S03]  /*121b0*/  IMAD.X R11, R4, 0x1, R27, P1 ;  /* 0x00000001040b7824 */ /* 0x008fc600008e061b */
[----:B------:R-:W3:Y:S01]  /*121c0*/  LDL R27, [R1+0x420] ;  /* 0x00042000011b7983 */ /* 0x000ee20000100800 */
[----:B------:R-:W-:-:S03]  /*121d0*/  IADD3 R16, P1, R5, R32, RZ ;  /* 0x0000002005107210 */ /* 0x000fc60007f3e0ff */
[----:B------:R4:W-:Y:S01]  /*121e0*/  LDGSTS.E [R6+0xe00], [R10.64], P2 ;  /* 0x00e000000a067fae */ /* 0x0009e20009121844 */
[----:B------:R-:W-:-:S03]  /*121f0*/  IMAD.X R9, R4, 0x1, R26, P0 ;  /* 0x0000000104097824 */ /* 0x000fc600000e061a */
[----:B------:R-:W5:Y:S04]  /*12200*/  LDL R26, [R1+0x424] ;  /* 0x00042400011a7983 */ /* 0x000f680000100800 */
[----:B------:R1:W-:Y:S04]  /*12210*/  LDGSTS.E [R6+0x1200], [R8.64], P2 ;  /* 0x0120000008067fae */ /* 0x0003e80009121844 */
[----:B------:R-:W5:Y:S01]  /*12220*/  LDL R32, [R1+0x464] ;  /* 0x0004640001207983 */ /* 0x000f620000100800 */
[----:B------:R-:W-:-:S03]  /*12230*/  IMAD.X R17, R4, 0x1, R25, P1 ;  /* 0x0000000104117824 */ /* 0x000fc600008e0619 */
[----:B------:R-:W5:Y:S04]  /*12240*/  LDL R25, [R1+0x434] ;  /* 0x0004340001197983 */ /* 0x000f680000100800 */
[----:B------:R4:W-:Y:S02]  /*12250*/  LDGSTS.E [R6+0x1600], [R16.64], P2 ;  /* 0x0160000010067fae */ /* 0x0009e40009121844 */
[C---:B----4-:R-:W-:Y:S02]  /*12260*/  IADD3 R10, P0, R5.reuse, R31, RZ ;  /* 0x0000001f050a7210 */ /* 0x050fe40007f1e0ff */
[----:B------:R-:W4:Y:S01]  /*12270*/  LDL R31, [R1+0x480] ;  /* 0x00048000011f7983 */ /* 0x000f220000100800 */
[----:B-1----:R-:W-:-:S03]  /*12280*/  IADD3 R8, P1, R5, R19, RZ ;  /* 0x0000001305087210 */ /* 0x002fc60007f3e0ff */
[----:B------:R-:W4:Y:S01]  /*12290*/  LDL R19, [R1+0x460] ;  /* 0x0004600001137983 */ /* 0x000f220000100800 */
[----:B------:R-:W-:-:S03]  /*122a0*/  IMAD.X R11, R4, 0x1, R18, P0 ;  /* 0x00000001040b7824 */ /* 0x000fc600000e0612 */
[----:B------:R-:W4:Y:S01]  /*122b0*/  LDL R18, [R1+0x454] ;  /* 0x0004540001127983 */ /* 0x000f220000100800 */
[----:B------:R-:W-:-:S03]  /*122c0*/  IADD3 R16, P0, R5, R30, RZ ;  /* 0x0000001e05107210 */ /* 0x000fc60007f1e0ff */
[----:B------:R2:W-:Y:S04]  /*122d0*/  LDGSTS.E [R6+0x1a00], [R10.64], P2 ;  /* 0x01a000000a067fae */ /* 0x0005e80009121844 */
[----:B------:R-:W4:Y:S01]  /*122e0*/  LDL R30, [R1+0x490] ;  /* 0x00049000011e7983 */ /* 0x000f220000100800 */
[----:B------:R-:W-:-:S03]  /*122f0*/  IMAD.X R17, R4, 0x1, R7, P0 ;  /* 0x0000000104117824 */ /* 0x000fc600000e0607 */
[----:B------:R-:W4:Y:S01]  /*12300*/  LDL R7, [R1+0x484] ;  /* 0x0004840001077983 */ /* 0x000f220000100800 */
[----:B------:R-:W-:-:S03]  /*12310*/  IMAD.X R9, R4, 0x1, R24, P1 ;  /* 0x0000000104097824 */ /* 0x000fc600008e0618 */
[----:B------:R-:W4:Y:S04]  /*12320*/  LDL R24, [R1+0x474] ;  /* 0x0004740001187983 */ /* 0x000f280000100800 */
[----:B------:R3:W-:Y:S04]  /*12330*/  LDGSTS.E [R6+0x1e00], [R8.64], P2 ;  /* 0x01e0000008067fae */ /* 0x0007e80009121844 */
[----:B------:R1:W-:Y:S01]  /*12340*/  LDGSTS.E [R6+0x2200], [R16.64], P2 ;  /* 0x0220000010067fae */ /* 0x0003e20009121844 */
[----:B--2---:R-:W-:-:S03]  /*12350*/  IADD3 R10, P1, R5, R29, RZ ;  /* 0x0000001d050a7210 */ /* 0x004fc60007f3e0ff */
[----:B------:R-:W2:Y:S02]  /*12360*/  LDL R29, [R1+0x4a0] ;  /* 0x0004a000011d7983 */ /* 0x000ea40000100800 */
[----:B------:R-:W-:Y:S01]  /*12370*/  IMAD.X R11, R4, 0x1, R38, P1 ;  /* 0x00000001040b7824 */ /* 0x000fe200008e0626 */
[C---:B-1----:R-:W-:Y:S01]  /*12380*/  IADD3 R16, P1, R5.reuse, R37, RZ ;  /* 0x0000002505107210 */ /* 0x042fe20007f3e0ff */
[----:B------:R-:W2:Y:S04]  /*12390*/  LDL R38, [R1+0x50c] ;  /* 0x00050c0001267983 */ /* 0x000ea80000100800 */
[----:B------:R1:W-:Y:S04]  /*123a0*/  LDGSTS.E [R6+0x2600], [R10.64], P2 ;  /* 0x026000000a067fae */ /* 0x0003e80009121844 */
[----:B------:R-:W2:Y:S01]  /*123b0*/  LDL R37, [R1+0x500] ;  /* 0x0005000001257983 */ /* 0x000ea20000100800 */
[----:B---3--:R-:W-:-:S03]  /*123c0*/  IADD3 R8, P0, R5, R27, RZ ;  /* 0x0000001b05087210 */ /* 0x008fc60007f1e0ff */
[----:B------:R-:W3:Y:S02]  /*123d0*/  LDL R27, [R1+0x494] ;  /* 0x00049400011b7983 */ /* 0x000ee40000100800 */
[C---:B-----5:R-:W-:Y:S01]  /*123e0*/  IMAD.X R9, R4.reuse, 0x1, R26, P0 ;  /* 0x0000000104097824 */ /* 0x060fe200000e061a */
[----:B-1----:R-:W-:Y:S01]  /*123f0*/  IADD3 R10, P0, R5, R36, RZ ;  /* 0x00000024050a7210 */ /* 0x002fe20007f1e0ff */
[----:B------:R-:W5:Y:S04]  /*12400*/  LDL R26, [R1+0x4b0] ;  /* 0x0004b000011a7983 */ /* 0x000f680000100800 */
[----:B------:R1:W-:Y:S01]  /*12410*/  LDGSTS.E [R6+0x2a00], [R8.64], P2 ;  /* 0x02a0000008067fae */ /* 0x0003e20009121844 */
[----:B------:R-:W-:-:S03]  /*12420*/  IMAD.X R11, R4, 0x1, R34, P0 ;  /* 0x00000001040b7824 */ /* 0x000fc600000e0622 */
[----:B------:R-:W5:Y:S01]  /*12430*/  LDL R36, [R1+0x51c] ;  /* 0x00051c0001247983 */ /* 0x000f620000100800 */
[----:B------:R-:W-:-:S03]  /*12440*/  IMAD.X R17, R4, 0x1, R25, P1 ;  /* 0x0000000104117824 */ /* 0x000fc600008e0619 */
[----:B------:R-:W5:Y:S04]  /*12450*/  LDL R34, [R1+0x52c] ;  /* 0x00052c0001227983 */ /* 0x000f680000100800 */
[----:B------:R4:W-:Y:S01]  /*12460*/  LDGSTS.E [R6+0x2e00], [R16.64], P2 ;  /* 0x02e0000010067fae */ /* 0x0009e20009121844 */
[----:B-1----:R-:W-:-:S03]  /*12470*/  IADD3 R8, P1, R5, R35, RZ ;  /* 0x0000002305087210 */ /* 0x002fc60007f3e0ff */
[----:B------:R-:W5:Y:S04]  /*12480*/  LDL R25, [R1+0x4a4] ;  /* 0x0004a40001197983 */ /* 0x000f680000100800 */
[----:B------:R1:W-:Y:S01]  /*12490*/  LDGSTS.E [R6+0x3200], [R10.64], P2 ;  /* 0x032000000a067fae */ /* 0x0003e20009121844 */
[----:B----4-:R-:W-:-:S03]  /*124a0*/  IADD3 R16, P0, R5, R19, RZ ;  /* 0x0000001305107210 */ /* 0x010fc60007f1e0ff */
[----:B------:R-:W4:Y:S04]  /*124b0*/  LDL R35, [R1+0x510] ;  /* 0x0005100001237983 */ /* 0x000f280000100800 */
[----:B------:R-:W4:Y:S01]  /*124c0*/  LDL R19, [R1+0x4c0] ;  /* 0x0004c00001137983 */ /* 0x000f220000100800 */
[C---:B------:R-:W-:Y:S02]  /*124d0*/  IMAD.X R9, R4.reuse, 0x1, R18, P1 ;  /* 0x0000000104097824 */ /* 0x040fe400008e0612 */
[----:B------:R-:W-:Y:S01]  /*124e0*/  IMAD.X R17, R4, 0x1, R32, P0 ;  /* 0x0000000104117824 */ /* 0x000fe200000e0620 */
[C---:B-1----:R-:W-:Y:S01]  /*124f0*/  IADD3 R10, P1, R5.reuse, R33, RZ ;  /* 0x00000021050a7210 */ /* 0x042fe20007f3e0ff */
[----:B------:R-:W4:Y:S04]  /*12500*/  LDL R18, [R1+0x4b4] ;  /* 0x0004b40001127983 */ /* 0x000f280000100800 */
[----:B------:R1:W-:Y:S04]  /*12510*/  LDGSTS.E [R6+0x3600], [R8.64], P2 ;  /* 0x0360000008067fae */ /* 0x0003e80009121844 */
[----:B------:R1:W-:Y:S04]  /*12520*/  LDGSTS.E [R6+0x3a00], [R16.64], P2 ;  /* 0x03a0000010067fae */ /* 0x0003e80009121844 */
[----:B------:R-:W4:Y:S01]  /*12530*/  LDL R33, [R1+0x520] ;  /* 0x0005200001217983 */ /* 0x000f220000100800 */
[----:B-1----:R-:W-:-:S03]  /*12540*/  IADD3 R8, P0, R5, R31, RZ ;  /* 0x0000001f05087210 */ /* 0x002fc60007f1e0ff */
[----:B------:R-:W4:Y:S01]  /*12550*/  LDL R32, [R1+0x53c] ;  /* 0x00053c0001207983 */ /* 0x000f220000100800 */
[----:B------:R-:W-:-:S03]  /*12560*/  IMAD.X R11, R4, 0x1, R24, P1 ;  /* 0x00000001040b7824 */ /* 0x000fc600008e0618 */
[----:B------:R-:W4:Y:S01]  /*12570*/  LDL R31, [R1+0x530] ;  /* 0x00053000011f7983 */ /* 0x000f220000100800 */
[----:B------:R-:W-:-:S03]  /*12580*/  IMAD.X R9, R4, 0x1, R7, P0 ;  /* 0x0000000104097824 */ /* 0x000fc600000e0607 */
[----:B------:R-:W4:Y:S04]  /*12590*/  LDL R24, [R1+0x4d0] ;  /* 0x0004d00001187983 */ /* 0x000f280000100800 */
[----:B------:R-:W4:Y:S01]  /*125a0*/  LDL R7, [R1+0x4c4] ;  /* 0x0004c40001077983 */ /* 0x000f220000100800 */
[----:B------:R-:W-:-:S03]  /*125b0*/  IADD3 R16, P1, R5, R30, RZ ;  /* 0x0000001e05107210 */ /* 0x000fc60007f3e0ff */
[----:B------:R2:W-:Y:S04]  /*125c0*/  LDGSTS.E [R6+0x3e00], [R10.64], P2 ;  /* 0x03e000000a067fae */ /* 0x0005e80009121844 */
[----:B------:R5:W-:Y:S04]  /*125d0*/  LDGSTS.E [R6+0x4200], [R8.64], P2 ;  /* 0x0420000008067fae */ /* 0x000be80009121844 */
[----:B------:R-:W4:Y:S01]  /*125e0*/  LDL R30, [R1+0x54c] ;  /* 0x00054c00011e7983 */ /* 0x000f220000100800 */
[----:B--2---:R-:W-:-:S03]  /*125f0*/  IADD3 R10, P0, R5, R29, RZ ;  /* 0x0000001d050a7210 */ /* 0x004fc60007f1e0ff */
[----:B------:R-:W2:Y:S01]  /*12600*/  LDL R29, [R1+0x540] ;  /* 0x00054000011d7983 */ /* 0x000ea20000100800 */
[----:B---3--:R-:W-:-:S03]  /*12610*/  IMAD.X R17, R4, 0x1, R27, P1 ;  /* 0x0000000104117824 */ /* 0x008fc600008e061b */
[----:B------:R-:W3:Y:S04]  /*12620*/  LDL R27, [R1+0x550] ;  /* 0x00055000011b7983 */ /* 0x000ee80000100800 */
[----:B------:R4:W-:Y:S01]  /*12630*/  LDGSTS.E [R6+0x4600], [R16.64], P2 ;  /* 0x0460000010067fae */ /* 0x0009e20009121844 */
[----:B-----5:R-:W-:-:S03]  /*12640*/  IADD3 R8, P1, R5, R26, RZ ;  /* 0x0000001a05087210 */ /* 0x020fc60007f3e0ff */
[----:B------:R-:W5:Y:S01]  /*12650*/  LDL R26, [R1+0x57c] ;  /* 0x00057c00011a7983 */ /* 0x000f620000100800 */
[----:B------:R-:W-:-:S03]  /*12660*/  IMAD.X R11, R4, 0x1, R25, P0 ;  /* 0x00000001040b7824 */ /* 0x000fc600000e0619 */
[----:B------:R-:W5:Y:S04]  /*12670*/  LDL R25, [R1+0x560] ;  /* 0x0005600001197983 */ /* 0x000f680000100800 */
[----:B------:R1:W-:Y:S01]  /*12680*/  LDGSTS.E [R6+0x4a00], [R10.64], P2 ;  /* 0x04a000000a067fae */ /* 0x0003e20009121844 */
[----:B----4-:R-:W-:-:S03]  /*12690*/  IADD3 R16, P0, R5, R19, RZ ;  /* 0x0000001305107210 */ /* 0x010fc60007f1e0ff */
[----:B------:R-:W4:Y:S01]  /*126a0*/  LDL R19, [R1+0x55c] ;  /* 0x00055c0001137983 */ /* 0x000f220000100800 */
[----:B------:R-:W-:-:S03]  /*126b0*/  IMAD.X R9, R4, 0x1, R18, P1 ;  /* 0x0000000104097824 */ /* 0x000fc600008e0612 */
[----:B------:R-:W4:Y:S04]  /*126c0*/  LDL R18, [R1+0x56c] ;  /* 0x00056c0001127983 */ /* 0x000f280000100800 */
[----:B------:R1:W-:Y:S02]  /*126d0*/  LDGSTS.E [R6+0x4e00], [R8.64], P2 ;  /* 0x04e0000008067fae */ /* 0x0003e40009121844 */
[----:B-1----:R-:W-:Y:S02]  /*126e0*/  IADD3 R10, P1, R5, R24, RZ ;  /* 0x00000018050a7210 */ /* 0x002fe40007f3e0ff */
[----:B------:R-:W4:Y:S01]  /*126f0*/  LDL R24, [R1+0x570] ;  /* 0x0005700001187983 */ /* 0x000f220000100800 */
[----:B------:R-:W-:-:S03]  /*12700*/  IMAD.X R17, R4, 0x1, R7, P0 ;  /* 0x0000000104117824 */ /* 0x000fc600000e0607 */
[----:B------:R-:W4:Y:S01]  /*12710*/  LDL R7, [R1+0x584] ;  /* 0x0005840001077983 */ /* 0x000f220000100800 */
[C---:B------:R-:W-:Y:S01]  /*12720*/  IADD3 R8, P0, R5.reuse, R102, RZ ;  /* 0x0000006605087210 */ /* 0x040fe20007f1e0ff */
[C---:B------:R-:W-:Y:S02]  /*12730*/  IMAD.X R11, R4.reuse, 0x1, R101, P1 ;  /* 0x00000001040b7824 */ /* 0x040fe400008e0665 */
[----:B------:R1:W-:Y:S02]  /*12740*/  LDGSTS.E [R6+0x5200], [R16.64], P2 ;  /* 0x0520000010067fae */ /* 0x0003e40009121844 */
[----:B------:R-:W-:Y:S02]  /*12750*/  IMAD.X R9, R4, 0x1, R39, P0 ;  /* 0x0000000104097824 */ /* 0x000fe400000e0627 */
[----:B------:R1:W-:Y:S04]  /*12760*/  LDGSTS.E [R6+0x5600], [R10.64], P2 ;  /* 0x056000000a067fae */ /* 0x0003e80009121844 */
[----:B------:R1:W-:Y:S02]  /*12770*/  LDGSTS.E [R6+0x5a00], [R8.64], P2 ;  /* 0x05a0000008067fae */ /* 0x0003e40009121844 */
[----:B-1----:R-:W-:-:S02]  /*12780*/  IADD3 R16, P1, R5, R100, RZ ;  /* 0x0000006405107210 */ /* 0x002fc40007f3e0ff */
[----:B------:R-:W-:-:S03]  /*12790*/  IADD3 R10, P0, R5, R38, RZ ;  /* 0x00000026050a7210 */ /* 0x000fc60007f1e0ff */
[C---:B------:R-:W-:Y:S01]  /*127a0*/  IMAD.X R17, R4.reuse, 0x1, R37, P1 ;  /* 0x0000000104117824 */ /* 0x040fe200008e0625 */
[----:B------:R-:W-:Y:S01]  /*127b0*/  IADD3 R8, P1, R5, R36, RZ ;  /* 0x0000002405087210 */ /* 0x000fe20007f3e0ff */
[----:B------:R-:W-:-:S03]  /*127c0*/  IMAD.X R11, R4, 0x1, R35, P0 ;  /* 0x00000001040b7824 */ /* 0x000fc600000e0623 */
[----:B------:R1:W-:Y:S01]  /*127d0*/  LDGSTS.E [R6+0x5e00], [R16.64], P2 ;  /* 0x05e0000010067fae */ /* 0x0003e20009121844 */
[----:B------:R-:W-:-:S03]  /*127e0*/  IMAD.X R9, R4, 0x1, R33, P1 ;  /* 0x0000000104097824 */ /* 0x000fc600008e0621 */
[----:B------:R1:W-:Y:S04]  /*127f0*/  LDGSTS.E [R6+0x6200], [R10.64], P2 ;  /* 0x062000000a067fae */ /* 0x0003e80009121844 */
[----:B------:R1:W-:Y:S02]  /*12800*/  LDGSTS.E [R6+0x6600], [R8.64], P2 ;  /* 0x0660000008067fae */ /* 0x0003e40009121844 */
[C---:B-1----:R-:W-:Y:S02]  /*12810*/  IADD3 R16, P0, R5.reuse, R34, RZ ;  /* 0x0000002205107210 */ /* 0x042fe40007f1e0ff */
[----:B------:R-:W-:-:S03]  /*12820*/  IADD3 R10, P1, R5, R32, RZ ;  /* 0x00000020050a7210 */ /* 0x000fc60007f3e0ff */
[----:B------:R-:W-:Y:S02]  /*12830*/  IMAD.X R17, R4, 0x1, R31, P0 ;  /* 0x0000000104117824 */ /* 0x000fe400000e061f */
[----:B------:R-:W-:-:S03]  /*12840*/  IMAD.MOV.U32 R32, RZ, RZ, 0x1f ;  /* 0x0000001fff207424 */ /* 0x000fc600078e00ff */
[----:B------:R4:W-:Y:S02]  /*12850*/  LDGSTS.E [R6+0x6a00], [R16.64], P2 ;  /* 0x06a0000010067fae */ /* 0x0009e40009121844 */
[----:B------:R-:W-:Y:S02]  /*12860*/  IADD3 R32, R32, c[0x0][0x180], RZ ;  /* 0x0000600020207a10 */ /* 0x000fe40007ffe0ff */
[----:B------:R-:W-:Y:S02]  /*12870*/  IADD3 R8, P0, R5, R30, RZ ;  /* 0x0000001e05087210 */ /* 0x000fe40007f1e0ff */
[----:B------:R-:W-:Y:S01]  /*12880*/  IADD3 R28, R28, 0x1, RZ ;  /* 0x000000011c1c7810 */ /* 0x000fe20007ffe0ff */
[----:B------:R-:W-:-:S04]  /*12890*/  IMAD.MOV.U32 R33, RZ, RZ, c[0x0][0x18c] ;  /* 0x00006300ff217624 */ /* 0x000fc800078e00ff */
[----:B------:R1:W-:Y:S01]  /*128a0*/  STL [R1+0x268], R28 ;  /* 0x0002681c01007387 */ /* 0x0003e20000100800 */
[----:B------:R-:W-:-:S05]  /*128b0*/  IMAD.SHL.U32 R33, R33, 0x20, RZ ;  /* 0x0000002021217824 */ /* 0x000fca00078e00ff */
[----:B------:R-:W-:Y:S02]  /*128c0*/  SHF.R.S32.HI R33, RZ, 0x1f, R33 ;  /* 0x0000001fff217819 */ /* 0x000fe40000011421 */
[----:B------:R-:W-:Y:S01]  /*128d0*/  IADD3 R3, R3, -0x20, RZ ;  /* 0xffffffe003037810 */ /* 0x000fe20007ffe0ff */
[----:B--2---:R-:W-:Y:S02]  /*128e0*/  IMAD.X R11, R4, 0x1, R29, P1 ;  /* 0x00000001040b7824 */ /* 0x004fe400008e061d */
[----:B------:R-:W-:-:S03]  /*128f0*/  IMAD.MOV.U32 R29, RZ, RZ, c[0x0][0x188] ;  /* 0x00006200ff1d7624 */ /* 0x000fc600078e00ff */
[----:B------:R5:W-:Y:S01]  /*12900*/  LDGSTS.E [R6+0x6e00], [R10.64], P2 ;  /* 0x06e000000a067fae */ /* 0x000be20009121844 */
[----:B---3--:R-:W-:-:S05]  /*12910*/  IMAD.X R9, R4, 0x1, R27, P0 ;  /* 0x0000000104097824 */ /* 0x008fca00000e061b */
[----:B------:R1:W-:Y:S01]  /*12920*/  LDGSTS.E [R6+0x7200], [R8.64], P2 ;  /* 0x0720000008067fae */ /* 0x0003e20009121844 */
[C---:B-----5:R-:W-:Y:S02]  /*12930*/  IADD3 R10, P0, R5.reuse, R26, RZ ;  /* 0x0000001a050a7210 */ /* 0x060fe40007f1e0ff */
[----:B----4-:R-:W-:-:S05]  /*12940*/  IADD3 R16, P1, R5, R19, RZ ;  /* 0x0000001305107210 */ /* 0x010fca0007f3e0ff */
[C---:B------:R-:W-:Y:S01]  /*12950*/  IMAD.X R17, R4.reuse, 0x1, R25, P1 ;  /* 0x0000000104117824 */ /* 0x040fe200008e0619 */
[----:B------:R-:W-:Y:S02]  /*12960*/  SHF.R.S32.HI R25, RZ, 0x1f, R32 ;  /* 0x0000001fff197819 */ /* 0x000fe40000011420 */
[----:B------:R-:W-:Y:S02]  /*12970*/  IADD3 R18, P3, R5, R18, RZ ;  /* 0x0000001205127210 */ /* 0x000fe40007f7e0ff */
[----:B------:R-:W-:Y:S01]  /*12980*/  LEA.HI R25, R25, R32, RZ, 0x5 ;  /* 0x0000002019197211 */ /* 0x000fe200078f28ff */
[----:B------:R1:W-:Y:S03]  /*12990*/  LDGSTS.E [R6+0x7600], [R16.64], P2 ;  /* 0x0760000010067fae */ /* 0x0003e60009121844 */
[----:B------:R-:W-:Y:S01]  /*129a0*/  SHF.R.S32.HI R25, RZ, 0x5, R25 ;  /* 0x00000005ff197819 */ /* 0x000fe20000011419 */
[----:B------:R-:W-:-:S02]  /*129b0*/  IMAD.X R19, R4, 0x1, R24, P3 ;  /* 0x0000000104137824 */ /* 0x000fc400018e0618 */
[----:B------:R-:W-:Y:S02]  /*129c0*/  IMAD.MOV.U32 R24, RZ, RZ, c[0x0][0x18c] ;  /* 0x00006300ff187624 */ /* 0x000fe400078e00ff */
[----:B------:R-:W-:Y:S01]  /*129d0*/  IMAD.X R11, R4, 0x1, R7, P0 ;  /* 0x00000001040b7824 */ /* 0x000fe200000e0607 */
[----:B------:R-:W-:Y:S01]  /*129e0*/  ISETP.NE.U32.AND P0, PT, R25, R28, PT ;  /* 0x0000001c1900720c */ /* 0x000fe20003f05070 */
[C---:B------:R-:W-:Y:S01]  /*129f0*/  IMAD.SHL.U32 R7, R29.reuse, 0x20, RZ ;  /* 0x000000201d077824 */ /* 0x040fe200078e00ff */
[----:B------:R1:W-:Y:S01]  /*12a00*/  LDGSTS.E [R6+0x7a00], [R18.64], P2 ;  /* 0x07a0000012067fae */ /* 0x0003e20009121844 */
[----:B------:R-:W-:Y:S02]  /*12a10*/  IMAD.SHL.U32 R29, R29, 0x20, RZ ;  /* 0x000000201d1d7824 */ /* 0x000fe400078e00ff */
[----:B------:R-:W-:Y:S01]  /*12a20*/  IMAD.SHL.U32 R24, R24, 0x20, RZ ;  /* 0x0000002018187824 */ /* 0x000fe200078e00ff */
[----:B------:R1:W-:Y:S02]  /*12a30*/  LDGSTS.E [R6+0x7e00], [R10.64], P2 ;  /* 0x07e000000a067fae */ /* 0x0003e40009121844 */
[----:B------:R-:W-:-:S02]  /*12a40*/  SHF.R.S32.HI R29, RZ, 0x1f, R29 ;  /* 0x0000001fff1d7819 */ /* 0x000fc4000001141d */
[C---:B------:R-:W-:Y:S01]  /*12a50*/  LEA R5, P1, R24.reuse, R5, 0x2 ;  /* 0x0000000518057211 */ /* 0x040fe200078210ff */
[----:B------:R-:W0:Y:S01]  /*12a60*/  LDGDEPBAR ;  /* 0x00000000000079af */ /* 0x000e220000000000 */
[C---:B------:R-:W-:Y:S02]  /*12a70*/  LEA R2, P2, R7.reuse, R2, 0x2 ;  /* 0x0000000207027211 */ /* 0x040fe400078410ff */
[----:B------:R-:W-:Y:S02]  /*12a80*/  SHF.L.U64.HI R24, R24, 0x2, R33 ;  /* 0x0000000218187819 */ /* 0x000fe40000010221 */
[----:B------:R-:W-:-:S03]  /*12a90*/  SHF.L.U64.HI R7, R7, 0x2, R29 ;  /* 0x0000000207077819 */ /* 0x000fc6000001021d */
[----:B------:R-:W-:Y:S02]  /*12aa0*/  IMAD.X R4, R4, 0x1, R24, P1 ;  /* 0x0000000104047824 */ /* 0x000fe400008e0618 */
[----:B------:R-:W-:Y:S01]  /*12ab0*/  IMAD.X R0, R0, 0x1, R7, P2 ;  /* 0x0000000100007824 */ /* 0x000fe200010e0607 */
[----:B-1----:R-:W-:Y:S01]  /*12ac0*/  @!P0 CALL.REL.NOINC `(.L_x_0) ;  /* 0x0000001000008944 */ /* 0x002fe20003c00000 */
[----:B------:R-:W-:Y:S05]  /*12ad0*/  BRA `(.L_x_1) ;  /* 0xffff9a4000007947 */ /* 0x000fea000383ffff */
.L_x_0:
[----:B----4-:R-:W2:Y:S01]  /*12ae0*/  LDL.LU R250, [R1+0x5b0] ;  /* 0x0005b00001fa7983 */ /* 0x010ea20000300800 */
[----:B------:R-:W-:-:S04]  /*12af0*/  DEPBAR.LE SB0, 0x0 ;  /* 0x000080000000791a */ /* 0x000fc80000000000 */
[----:B------:R-:W3:Y:S04]  /*12b00*/  LDL.LU R252, [R1+0x258] ;  /* 0x0002580001fc7983 */ /* 0x000ee80000300800 */
[----:B------:R-:W1:Y:S04]  /*12b10*/  S2R R6, SR_TID.X ;  /* 0x0000000000067919 */ /* 0x000e680000002100 */
[----:B------:R-:W4:Y:S04]  /*12b20*/  LDL.LU R8, [R1+0x150] ;  /* 0x0001500001087983 */ /* 0x000f280000300800 */
[----:B------:R-:W4:Y:S04]  /*12b30*/  LDL.LU R9, [R1+0x154] ;  /* 0x0001540001097983 */ /* 0x000f280000300800 */
[----:B------:R-:W4:Y:S04]  /*12b40*/  LDL.LU R10, [R1+0x140] ;  /* 0x00014000010a7983 */ /* 0x000f280000300800 */
[----:B------:R-:W4:Y:S01]  /*12b50*/  LDL.LU R11, [R1+0x144] ;  /* 0x00014400010b7983 */ /* 0x000f220000300800 */
[----:B-1----:R-:W-:-:S02]  /*12b60*/  IMAD.SHL.U32 R2, R6, 0x1000, RZ ;  /* 0x0000100006027824 */ /* 0x002fc400078e00ff */
[C---:B------:R-:W-:Y:S02]  /*12b70*/  IMAD.SHL.U32 R3, R6.reuse, 0x20, RZ ;  /* 0x0000002006037824 */ /* 0x040fe400078e00ff */
[C---:B------:R-:W-:Y:S01]  /*12b80*/  IMAD.SHL.U32 R0, R6.reuse, 0x400, RZ ;  /* 0x0000040006007824 */ /* 0x040fe200078e00ff */
[C---:B------:R-:W-:Y:S01]  /*12b90*/  LOP3.LUT R7, R6.reuse, 0x60, RZ, 0xc0, !PT ;  /* 0x0000006006077812 */ /* 0x040fe200078ec0ff */
[C---:B------:R-:W-:Y:S01]  /*12ba0*/  IMAD.SHL.U32 R4, R6.reuse, 0x4, RZ ;  /* 0x0000000406047824 */ /* 0x040fe200078e00ff */
[----:B------:R-:W-:Y:S02]  /*12bb0*/  LOP3.LUT R6, R6, 0x7f, RZ, 0xc0, !PT ;  /* 0x0000007f06067812 */ /* 0x000fe400078ec0ff */
[----:B------:R-:W-:Y:S02]  /*12bc0*/  LOP3.LUT R2, R2, 0x6000, RZ, 0xc0, !PT ;  /* 0x0000600002027812 */ /* 0x000fe400078ec0ff */
[----:B------:R-:W-:Y:S02]  /*12bd0*/  LOP3.LUT R3, R3, 0x60, RZ, 0xc0, !PT ;  /* 0x0000006003037812 */ /* 0x000fe400078ec0ff */
[----:B------:R-:W-:Y:S01]  /*12be0*/  LOP3.LUT R0, R0, 0x6000, RZ, 0xc0, !PT ;  /* 0x0000600000007812 */ /* 0x000fe200078ec0ff */
[----:B------:R-:W-:Y:S01]  /*12bf0*/  IMAD R2, R6, 0x10, R2 ;  /* 0x0000001006027824 */ /* 0x000fe200078e0202 */
[----:B------:R-:W-:Y:S01]  /*12c00*/  BAR.SYNC.DEFER_BLOCKING 0x0 ;  /* 0x0000000000007b1d */ /* 0x000fe20000010000 */
[----:B------:R-:W-:-:S02]  /*12c10*/  LOP3.LUT R3, R3, 0x70, R4, 0x78, !PT ;  /* 0x0000007003037812 */ /* 0x000fc400078e7804 */
[----:B------:R-:W-:Y:S02]  /*12c20*/  IMAD R0, R7, 0x40, R0 ;  /* 0x0000004007007824 */ /* 0x000fe400078e0200 */
[----:B------:R-:W-:Y:S02]  /*12c30*/  IMAD.MOV.U32 R7, RZ, RZ, R209 ;  /* 0x000000ffff077224 */ /* 0x000fe400078e00d1 */
[----:B------:R-:W-:Y:S01]  /*12c40*/  IMAD.IADD R0, R3, 0x1, R0 ;  /* 0x0000000103007824 */ /* 0x000fe200078e0200 */
[----:B--2---:R-:W-:Y:S02]  /*12c50*/  ISETP.GE.AND P0, PT, R250, c[0x0][0x178], PT ;  /* 0x00005e00fa007a0c */ /* 0x004fe40003f06270 */
[C---:B---3--:R-:W-:Y:S02]  /*12c60*/  IADD3 R4, R252.reuse, 0x2, RZ ;  /* 0x00000002fc047810 */ /* 0x048fe40007ffe0ff */
[C---:B------:R-:W-:Y:S02]  /*12c70*/  IADD3 R5, R252.reuse, 0x3, RZ ;  /* 0x00000003fc057810 */ /* 0x040fe40007ffe0ff */
[----:B------:R-:W-:-:S02]  /*12c80*/  IADD3 R6, R252, 0x4, RZ ;  /* 0x00000004fc067810 */ /* 0x000fc40007ffe0ff */
[----:B------:R-:W-:Y:S01]  /*12c90*/  ISETP.LT.AND P1, PT, R4, c[0x0][0x17c], !P0 ;  /* 0x00005f0004007a0c */ /* 0x000fe20004721270 */
[----:B------:R-:W-:Y:S01]  /*12ca0*/  IMAD.MOV.U32 R4, RZ, RZ, R180 ;  /* 0x000000ffff047224 */ /* 0x000fe200078e00b4 */
[----:B------:R-:W-:Y:S01]  /*12cb0*/  ISETP.LT.AND P4, PT, R5, c[0x0][0x17c], !P0 ;  /* 0x00005f0005007a0c */ /* 0x000fe20004781270 */
[----:B------:R-:W-:Y:S01]  /*12cc0*/  IMAD.MOV.U32 R5, RZ, RZ, R181 ;  /* 0x000000ffff057224 */ /* 0x000fe200078e00b5 */
[----:B------:R-:W-:Y:S01]  /*12cd0*/  ISETP.LT.AND P2, PT, R6, c[0x0][0x17c], !P0 ;  /* 0x00005f0006007a0c */ /* 0x000fe20004741270 */
[----:B------:R-:W-:-:S05]  /*12ce0*/  IMAD.MOV.U32 R6, RZ, RZ, R208 ;  /* 0x000000ffff067224 */ /* 0x000fca00078e00d0 */
[----:B------:R1:W-:Y:S04]  /*12cf0*/  STS.128 [R0], R4 ;  /* 0x0000000400007388 */ /* 0x0003e80000000c00 */
[----:B-1----:R-:W2:Y:S04]  /*12d00*/  LDL.LU R4, [R1+0x158] ;  /* 0x0001580001047983 */ /* 0x002ea80000300800 */
[----:B------:R-:W2:Y:S04]  /*12d10*/  LDL.LU R5, [R1+0x15c] ;  /* 0x00015c0001057983 */ /* 0x000ea80000300800 */
[----:B------:R-:W2:Y:S04]  /*12d20*/  LDL.LU R6, [R1+0x148] ;  /* 0x0001480001067983 */ /* 0x000ea80000300800 */
[----:B------:R-:W2:Y:S01]  /*12d30*/  LDL.LU R7, [R1+0x14c] ;  /* 0x00014c0001077983 */ /* 0x000ea20000300800 */
[----:B------:R-:W-:-:S02]  /*12d40*/  IMAD.MOV.U32 R16, RZ, RZ, R40 ;  /* 0x000000ffff107224 */ /* 0x000fc400078e0028 */
[----:B------:R-:W-:Y:S01]  /*12d50*/  IMAD.MOV.U32 R17, RZ, RZ, R41 ;  /* 0x000000ffff117224 */ /* 0x000fe200078e0029 */
[----:B----4-:R1:W-:Y:S01]  /*12d60*/  STS.128 [R0+0x200], R8 ;  /* 0x0002000800007388 */ /* 0x0103e20000000c00 */
[----:B------:R-:W-:Y:S02]  /*12d70*/  IMAD.MOV.U32 R18, RZ, RZ, R64 ;  /* 0x000000ffff127224 */ /* 0x000fe400078e0040 */
[----:B------:R-:W-:-:S05]  /*12d80*/  IMAD.MOV.U32 R19, RZ, RZ, R65 ;  /* 0x000000ffff137224 */ /* 0x000fca00078e0041 */
[----:B------:R3:W-:Y:S04]  /*12d90*/  STS.128 [R0+0x100], R16 ;  /* 0x0001001000007388 */ /* 0x0007e80000000c00 */
[----:B-1----:R-:W4:Y:S04]  /*12da0*/  LDL.LU R8, [R1+0x240] ;  /* 0x0002400001087983 */ /* 0x002f280000300800 */
[----:B------:R-:W4:Y:S04]  /*12db0*/  LDL.LU R9, [R1+0x244] ;  /* 0x0002440001097983 */ /* 0x000f280000300800 */
[----:B------:R-:W4:Y:S04]  /*12dc0*/  LDL.LU R10, [R1+0x230] ;  /* 0x00023000010a7983 */ /* 0x000f280000300800 */
[----:B------:R-:W4:Y:S04]  /*12dd0*/  LDL.LU R11, [R1+0x234] ;  /* 0x00023400010b7983 */ /* 0x000f280000300800 */
[----:B---3--:R-:W3:Y:S04]  /*12de0*/  LDL.LU R16, [R1+0x248] ;  /* 0x0002480001107983 */ /* 0x008ee80000300800 */
[----:B------:R-:W3:Y:S04]  /*12df0*/  LDL.LU R17, [R1+0x24c] ;  /* 0x00024c0001117983 */ /* 0x000ee80000300800 */
[----:B------:R-:W3:Y:S04]  /*12e00*/  LDL.LU R18, [R1+0x238] ;  /* 0x0002380001127983 */ /* 0x000ee80000300800 */
        /* <DEDUP_REMOVED lines=10> */
[----:B------:R-:W3:Y:S04]  /*12eb0*/  LDL.LU R33, [R1+0x1c4] ;  /* 0x0001c40001217983 */ /* 0x000ee80000300800 */
[----:B------:R-:W3:Y:S04]  /*12ec0*/  LDL.LU R34, [R1+0x1b0] ;  /* 0x0001b00001227983 */ /* 0x000ee80000300800 */
[----:B------:R-:W5:Y:S04]  /*12ed0*/  LDL.LU R35, [R1+0x1b4] ;  /* 0x0001b40001237983 */ /* 0x000f680000300800 */
[----:B--2---:R1:W-:Y:S02]  /*12ee0*/  STS.128 [R0+0x280], R4 ;  /* 0x0002800400007388 */ /* 0x0043e40000000c00 */
[----:B-1----:R-:W-:-:S02]  /*12ef0*/  IMAD.MOV.U32 R4, RZ, RZ, R96 ;  /* 0x000000ffff047224 */ /* 0x002fc400078e0060 */
[----:B------:R-:W-:Y:S02]  /*12f00*/  IMAD.MOV.U32 R5, RZ, RZ, R97 ;  /* 0x000000ffff057224 */ /* 0x000fe400078e0061 */
[----:B------:R-:W-:Y:S02]  /*12f10*/  IMAD.MOV.U32 R6, RZ, RZ, R92 ;  /* 0x000000ffff067224 */ /* 0x000fe400078e005c */
[----:B------:R-:W-:-:S05]  /*12f20*/  IMAD.MOV.U32 R7, RZ, RZ, R93 ;  /* 0x000000ffff077224 */ /* 0x000fca00078e005d */
[----:B------:R1:W-:Y:S04]  /*12f30*/  STS.128 [R0+0x300], R4 ;  /* 0x0003000400007388 */ /* 0x0003e80000000c00 */
[----:B-1----:R-:W2:Y:S04]  /*12f40*/  LDL.LU R4, [R1+0x1c8] ;  /* 0x0001c80001047983 */ /* 0x002ea80000300800 */
[----:B------:R-:W2:Y:S04]  /*12f50*/  LDL.LU R5, [R1+0x1cc] ;  /* 0x0001cc0001057983 */ /* 0x000ea80000300800 */
[----:B------:R-:W2:Y:S04]  /*12f60*/  LDL.LU R6, [R1+0x1b8] ;  /* 0x0001b80001067983 */ /* 0x000ea80000300800 */
[----:B------:R-:W2:Y:S01]  /*12f70*/  LDL.LU R7, [R1+0x1bc] ;  /* 0x0001bc0001077983 */ /* 0x000ea20000300800 */
[----:B------:R-:W-:-:S03]  /*12f80*/  IMAD.MOV.U32 R208, RZ, RZ, R182 ;  /* 0x000000ffffd07224 */ /* 0x000fc600078e00b6 */
[----:B----4-:R1:W-:Y:S01]  /*12f90*/  STS.128 [R0+0x400], R8 ;  /* 0x0004000800007388 */ /* 0x0103e20000000c00 */
[----:B------:R-:W-:Y:S02]  /*12fa0*/  IMAD.MOV.U32 R209, RZ, RZ, R183 ;  /* 0x000000ffffd17224 */ /* 0x000fe400078e00b7 */
[----:B------:R-:W-:Y:S02]  /*12fb0*/  IMAD.MOV.U32 R64, RZ, RZ, R42 ;  /* 0x000000ffff407224 */ /* 0x000fe400078e002a */
[----:B------:R-:W-:Y:S02]  /*12fc0*/  IMAD.MOV.U32 R65, RZ, RZ, R43 ;  /* 0x000000ffff417224 */ /* 0x000fe400078e002b */
[----:B------:R-:W-:Y:S02]  /*12fd0*/  IMAD.MOV.U32 R92, RZ, RZ, R98 ;  /* 0x000000ffff5c7224 */ /* 0x000fe400078e0062 */
[----:B------:R-:W-:Y:S01]  /*12fe0*/  IMAD.MOV.U32 R93, RZ, RZ, R99 ;  /* 0x000000ffff5d7224 */ /* 0x000fe200078e0063 */
[----:B------:R-:W-:Y:S01]  /*12ff0*/  STS.128 [R0+0x80], R208 ;  /* 0x000080d000007388 */ /* 0x000fe20000000c00 */
[----:B-1----:R-:W-:-:S02]  /*13000*/  IMAD.MOV.U32 R10, RZ, RZ, R140 ;  /* 0x000000ffff0a7224 */ /* 0x002fc400078e008c */
[----:B------:R-:W-:Y:S02]  /*13010*/  IMAD.MOV.U32 R11, RZ, RZ, R141 ;  /* 0x000000ffff0b7224 */ /* 0x000fe400078e008d */
[----:B------:R-:W-:Y:S02]  /*13020*/  IMAD.MOV.U32 R8, RZ, RZ, R136 ;  /* 0x000000ffff087224 */ /* 0x000fe400078e0088 */
[----:B------:R-:W-:Y:S02]  /*13030*/  IMAD.MOV.U32 R9, RZ, RZ, R137 ;  /* 0x000000ffff097224 */ /* 0x000fe400078e0089 */
[----:B------:R-:W-:Y:S02]  /*13040*/  IMAD.MOV.U32 R140, RZ, RZ, R138 ;  /* 0x000000ffff8c7224 */ /* 0x000fe400078e008a */
[----:B------:R-:W-:Y:S01]  /*13050*/  IMAD.MOV.U32 R141, RZ, RZ, R139 ;  /* 0x000000ffff8d7224 */ /* 0x000fe200078e008b */
[----:B------:R-:W-:Y:S04]  /*13060*/  STS.128 [R0+0x180], R64 ;  /* 0x0001804000007388 */ /* 0x000fe80000000c00 */
[----:B------:R-:W-:Y:S04]  /*13070*/  STS.128 [R0+0x380], R92 ;  /* 0x0003805c00007388 */ /* 0x000fe80000000c00 */
[----:B---3--:R-:W-:Y:S04]  /*13080*/  STS.128 [R0+0x480], R16 ;  /* 0x0004801000007388 */ /* 0x008fe80000000c00 */
[----:B-----5:R-:W-:Y:S04]  /*13090*/  STS.128 [R0+0x500], R24 ;  /* 0x0005001800007388 */ /* 0x020fe80000000c00 */
[----:B------:R-:W-:Y:S04]  /*130a0*/  STS.128 [R0+0x580], R28 ;  /* 0x0005801c00007388 */ /* 0x000fe80000000c00 */
[----:B------:R-:W-:Y:S04]  /*130b0*/  STS.128 [R0+0x600], R32 ;  /* 0x0006002000007388 */ /* 0x000fe80000000c00 */
[----:B------:R-:W-:Y:S04]  /*130c0*/  STS.128 [R0+0x700], R8 ;  /* 0x0007000800007388 */ /* 0x000fe80000000c00 */
[----:B------:R-:W-:Y:S01]  /*130d0*/  STS.128 [R0+0x780], R140 ;  /* 0x0007808c00007388 */ /* 0x000fe20000000c00 */
[----:B------:R-:W-:-:S02]  /*130e0*/  IADD3 R3, R252, 0x1, RZ ;  /* 0x00000001fc037810 */ /* 0x000fc40007ffe0ff */
[C---:B------:R-:W-:Y:S02]  /*130f0*/  LOP3.LUT R249, R2.reuse, 0x20, RZ, 0x3c, !PT ;  /* 0x0000002002f97812 */ /* 0x040fe400078e3cff */
[----:B------:R-:W-:Y:S02]  /*13100*/  ISETP.LT.AND P3, PT, R3, c[0x0][0x17c], !P0 ;  /* 0x00005f0003007a0c */ /* 0x000fe40004761270 */
[C---:B------:R-:W-:Y:S02]  /*13110*/  LOP3.LUT R248, R2.reuse, 0x40, RZ, 0x3c, !PT ;  /* 0x0000004002f87812 */ /* 0x040fe400078e3cff */
[----:B------:R-:W-:Y:S01]  /*13120*/  LOP3.LUT R3, R2, 0x60, RZ, 0x3c, !PT ;  /* 0x0000006002037812 */ /* 0x000fe200078e3cff */
[----:B------:R-:W-:Y:S02]  /*13130*/  IMAD.MOV.U32 R96, RZ, RZ, R204 ;  /* 0x000000ffff607224 */ /* 0x000fe400078e00cc */
[----:B------:R-:W-:Y:S02]  /*13140*/  IMAD.MOV.U32 R97, RZ, RZ, R205 ;  /* 0x000000ffff617224 */ /* 0x000fe400078e00cd */
[----:B------:R-:W-:-:S02]  /*13150*/  IMAD.MOV.U32 R98, RZ, RZ, R200 ;  /* 0x000000ffff627224 */ /* 0x000fc400078e00c8 */
[----:B------:R-:W-:Y:S01]  /*13160*/  IMAD.MOV.U32 R99, RZ, RZ, R201 ;  /* 0x000000ffff637224 */ /* 0x000fe200078e00c9 */
[----:B--2---:R-:W-:Y:S04]  /*13170*/  STS.128 [R0+0x680], R4 ;  /* 0x0006800400007388 */ /* 0x004fe80000000c00 */
[----:B------:R-:W-:Y:S06]  /*13180*/  BAR.SYNC.DEFER_BLOCKING 0x0 ;  /* 0x0000000000007b1d */ /* 0x000fec0000010000 */
[----:B------:R-:W1:Y:S04]  /*13190*/  LDS.128 R244, [R2] ;  /* 0x0000000002f47984 */ /* 0x000e680000000c00 */
[----:B------:R-:W-:Y:S04]  /*131a0*/  LDS.128 R240, [R2+0x800] ;  /* 0x0008000002f07984 */ /* 0x000fe80000000c00 */
[----:B------:R-:W-:Y:S04]  /*131b0*/  LDS.128 R236, [R2+0x1000] ;  /* 0x0010000002ec7984 */ /* 0x000fe80000000c00 */
[----:B------:R-:W-:Y:S04]  /*131c0*/  LDS.128 R232, [R2+0x1800] ;  /* 0x0018000002e87984 */ /* 0x000fe80000000c00 */
[----:B------:R-:W2:Y:S04]  /*131d0*/  LDS.128 R224, [R249] ;  /* 0x00000000f9e07984 */ /* 0x000ea80000000c00 */
[----:B------:R-:W-:Y:S04]  /*131e0*/  LDS.128 R220, [R249+0x800] ;  /* 0x00080000f9dc7984 */ /* 0x000fe80000000c00 */
[----:B------:R-:W-:Y:S04]  /*131f0*/  LDS.128 R32, [R249+0x1000] ;  /* 0x00100000f9207984 */ /* 0x000fe80000000c00 */
[----:B------:R-:W-:Y:S04]  /*13200*/  LDS.128 R16, [R249+0x1800] ;  /* 0x00180000f9107984 */ /* 0x000fe80000000c00 */
[----:B------:R-:W3:Y:S04]  /*13210*/  LDS.128 R64, [R248] ;  /* 0x00000000f8407984 */ /* 0x000ee80000000c00 */
[----:B------:R-:W-:Y:S04]  /*13220*/  LDS.128 R36, [R248+0x800] ;  /* 0x00080000f8247984 */ /* 0x000fe80000000c00 */
[----:B------:R-:W-:Y:S04]  /*13230*/  LDS.128 R24, [R248+0x1000] ;  /* 0x00100000f8187984 */ /* 0x000fe80000000c00 */
[----:B------:R-:W-:Y:S04]  /*13240*/  LDS.128 R4, [R248+0x1800] ;  /* 0x00180000f8047984 */ /* 0x000fe80000000c00 */
[----:B------:R-:W4:Y:S04]  /*13250*/  LDS.128 R92, [R3] ;  /* 0x00000000035c7984 */ /* 0x000f280000000c00 */
[----:B------:R-:W5:Y:S04]  /*13260*/  LDS.128 R40, [R3+0x800] ;  /* 0x0008000003287984 */ /* 0x000f680000000c00 */
[----:B------:R-:W1:Y:S04]  /*13270*/  LDS.128 R28, [R3+0x1000] ;  /* 0x00100000031c7984 */ /* 0x000e680000000c00 */
[----:B------:R-:W1:Y:S04]  /*13280*/  LDS.128 R8, [R3+0x1800] ;  /* 0x0018000003087984 */ /* 0x000e680000000c00 */
[----:B------:R-:W-:Y:S06]  /*13290*/  BAR.SYNC.DEFER_BLOCKING 0x0 ;  /* 0x0000000000007b1d */ /* 0x000fec0000010000 */
[----:B------:R1:W-:Y:S02]  /*132a0*/  STS.128 [R0], R96 ;  /* 0x0000006000007388 */ /* 0x0003e40000000c00 */
[----:B-1----:R-:W-:-:S02]  /*132b0*/  IMAD.MOV.U32 R96, RZ, RZ, R44 ;  /* 0x000000ffff607224 */ /* 0x002fc400078e002c */
[----:B------:R-:W-:Y:S01]  /*132c0*/  IMAD.MOV.U32 R97, RZ, RZ, R45 ;  /* 0x000000ffff617224 */ /* 0x000fe200078e002d */
[----:B------:R-:W2:Y:S01]  /*132d0*/  LDL.LU R44, [R1+0x130] ;  /* 0x00013000012c7983 */ /* 0x000ea20000300800 */
[----:B------:R-:W-:Y:S02]  /*132e0*/  IMAD.MOV.U32 R98, RZ, RZ, R60 ;  /* 0x000000ffff627224 */ /* 0x000fe400078e003c */
[----:B------:R-:W-:Y:S01]  /*132f0*/  IMAD.MOV.U32 R99, RZ, RZ, R61 ;  /* 0x000000ffff637224 */ /* 0x000fe200078e003d */
[----:B------:R-:W2:Y:S01]  /*13300*/  LDL.LU R45, [R1+0x134] ;  /* 0x00013400012d7983 */ /* 0x000ea20000300800 */
[----:B------:R-:W-:Y:S02]  /*13310*/  IMAD.MOV.U32 R60, RZ, RZ, R46 ;  /* 0x000000ffff3c7224 */ /* 0x000fe400078e002e */
[----:B------:R-:W-:Y:S01]  /*13320*/  IMAD.MOV.U32 R61, RZ, RZ, R47 ;  /* 0x000000ffff3d7224 */ /* 0x000fe200078e002f */
[----:B------:R-:W2:Y:S04]  /*13330*/  LDL.LU R46, [R1+0x120] ;  /* 0x00012000012e7983 */ /* 0x000ea80000300800 */
[----:B------:R-:W2:Y:S04]  /*13340*/  LDL.LU R47, [R1+0x124] ;  /* 0x00012400012f7983 */ /* 0x000ea80000300800 */
[----:B------:R-:W3:Y:S04]  /*13350*/  LDL.LU R100, [R1+0x138] ;  /* 0x0001380001647983 */ /* 0x000ee80000300800 */
[----:B------:R-:W3:Y:S04]  /*13360*/  LDL.LU R101, [R1+0x13c] ;  /* 0x00013c0001657983 */ /* 0x000ee80000300800 */
[----:B------:R-:W3:Y:S04]  /*13370*/  LDL.LU R102, [R1+0x128] ;  /* 0x0001280001667983 */ /* 0x000ee80000300800 */
[----:B------:R-:W3:Y:S04]  /*13380*/  LDL.LU R103, [R1+0x12c] ;  /* 0x00012c0001677983 */ /* 0x000ee80000300800 */
[----:B------:R1:W-:Y:S04]  /*13390*/  STS.128 [R0+0x180], R60 ;  /* 0x0001803c00007388 */ /* 0x0003e80000000c00 */
[----:B-1----:R-:W3:Y:S04]  /*133a0*/  LDL.LU R60, [R1+0x220] ;  /* 0x00022000013c7983 */ /* 0x002ee80000300800 */
[----:B------:R-:W4:Y:S04]  /*133b0*/  LDL.LU R61, [R1+0x224] ;  /* 0x00022400013d7983 */ /* 0x000f280000300800 */
[----:B------:R-:W4:Y:S04]  /*133c0*/  LDL.LU R62, [R1+0x210] ;  /* 0x00021000013e7983 */ /* 0x000f280000300800 */
[----:B------:R-:W4:Y:S04]  /*133d0*/  LDL.LU R63, [R1+0x214] ;  /* 0x00021400013f7983 */ /* 0x000f280000300800 */
[----:B--2---:R1:W-:Y:S02]  /*133e0*/  STS.128 [R0+0x200], R44 ;  /* 0x0002002c00007388 */ /* 0x0043e40000000c00 */
        /* <DEDUP_REMOVED lines=10> */
[----:B------:R1:W-:Y:S04]  /*13490*/  STS.128 [R0+0x100], R96 ;  /* 0x0001006000007388 */ /* 0x0003e80000000c00 */
[----:B---3--:R3:W-:Y:S04]  /*134a0*/  STS.128 [R0+0x280], R100 ;  /* 0x0002806400007388 */ /* 0x0087e80000000c00 */
[----:B-1----:R-:W5:Y:S04]  /*134b0*/  LDL.LU R96, [R1+0xa0] ;  /* 0x0000a00001607983 */ /* 0x002f680000300800 */
[----:B------:R-:W5:Y:S04]  /*134c0*/  LDL.LU R97, [R1+0xa4] ;  /* 0x0000a40001617983 */ /* 0x000f680000300800 */
[----:B------:R-:W5:Y:S04]  /*134d0*/  LDL.LU R98, [R1+0x90] ;  /* 0x0000900001627983 */ /* 0x000f680000300800 */
[----:B------:R-:W5:Y:S04]  /*134e0*/  LDL.LU R99, [R1+0x94] ;  /* 0x0000940001637983 */ /* 0x000f680000300800 */
[----:B------:R-:W5:Y:S04]  /*134f0*/  LDL.LU R104, [R1+0xa8] ;  /* 0x0000a80001687983 */ /* 0x000f680000300800 */
[----:B------:R-:W5:Y:S04]  /*13500*/  LDL.LU R105, [R1+0xac] ;  /* 0x0000ac0001697983 */ /* 0x000f680000300800 */
[----:B------:R-:W5:Y:S04]  /*13510*/  LDL.LU R106, [R1+0x98] ;  /* 0x00009800016a7983 */ /* 0x000f680000300800 */
[----:B------:R-:W5:Y:S04]  /*13520*/  LDL.LU R107, [R1+0x9c] ;  /* 0x00009c00016b7983 */ /* 0x000f680000300800 */
[----:B---3--:R-:W3:Y:S04]  /*13530*/  LDL.LU R100, [R1+0x1a0] ;  /* 0x0001a00001647983 */ /* 0x008ee80000300800 */
[----:B------:R-:W3:Y:S04]  /*13540*/  LDL.LU R101, [R1+0x1a4] ;  /* 0x0001a40001657983 */ /* 0x000ee80000300800 */
[----:B------:R-:W3:Y:S04]  /*13550*/  LDL.LU R102, [R1+0x190] ;  /* 0x0001900001667983 */ /* 0x000ee80000300800 */
[----:B------:R1:W-:Y:S04]  /*13560*/  STS.128 [R0+0x300], R44 ;  /* 0x0003002c00007388 */ /* 0x0003e80000000c00 */
[----:B------:R-:W3:Y:S04]  /*13570*/  LDL.LU R103, [R1+0x194] ;  /* 0x0001940001677983 */ /* 0x000ee80000300800 */
[----:B----4-:R4:W-:Y:S04]  /*13580*/  STS.128 [R0+0x400], R60 ;  /* 0x0004003c00007388 */ /* 0x0109e80000000c00 */
[----:B-1----:R-:W3:Y:S04]  /*13590*/  LDL.LU R44, [R1+0x1a8] ;  /* 0x0001a800012c7983 */ /* 0x002ee80000300800 */
[----:B------:R-:W3:Y:S04]  /*135a0*/  LDL.LU R45, [R1+0x1ac] ;  /* 0x0001ac00012d7983 */ /* 0x000ee80000300800 */
[----:B------:R-:W3:Y:S04]  /*135b0*/  LDL.LU R46, [R1+0x198] ;  /* 0x00019800012e7983 */ /* 0x000ee80000300800 */
[----:B------:R-:W3:Y:S04]  /*135c0*/  LDL.LU R47, [R1+0x19c] ;  /* 0x00019c00012f7983 */ /* 0x000ee80000300800 */
[----:B----4-:R-:W4:Y:S04]  /*135d0*/  LDL.LU R60, [R1+0x40] ;  /* 0x00004000013c7983 */ /* 0x010f280000300800 */
[----:B------:R-:W4:Y:S04]  /*135e0*/  LDL.LU R61, [R1+0x44] ;  /* 0x00004400013d7983 */ /* 0x000f280000300800 */
[----:B------:R-:W4:Y:S04]  /*135f0*/  LDL.LU R62, [R1+0x10] ;  /* 0x00001000013e7983 */ /* 0x000f280000300800 */
[----:B------:R-:W4:Y:S04]  /*13600*/  LDL.LU R63, [R1+0x14] ;  /* 0x00001400013f7983 */ /* 0x000f280000300800 */
[----:B--2---:R1:W-:Y:S04]  /*13610*/  STS.128 [R0+0x480], R88 ;  /* 0x0004805800007388 */ /* 0x0043e80000000c00 */
[----:B-1----:R-:W2:Y:S04]  /*13620*/  LDL.LU R88, [R1+0x48] ;  /* 0x0000480001587983 */ /* 0x002ea80000300800 */
[----:B------:R-:W2:Y:S04]  /*13630*/  LDL.LU R89, [R1+0x4c] ;  /* 0x00004c0001597983 */ /* 0x000ea80000300800 */
[----:B------:R-:W2:Y:S04]  /*13640*/  LDL.LU R90, [R1+0x18] ;  /* 0x00001800015a7983 */ /* 0x000ea80000300800 */
[----:B------:R-:W2:Y:S01]  /*13650*/  LDL.LU R91, [R1+0x1c] ;  /* 0x00001c00015b7983 */ /* 0x000ea20000300800 */
[----:B------:R-:W-:-:S02]  /*13660*/  IMAD.MOV.U32 R200, RZ, RZ, R206 ;  /* 0x000000ffffc87224 */ /* 0x000fc400078e00ce */
[----:B------:R-:W-:Y:S01]  /*13670*/  IMAD.MOV.U32 R201, RZ, RZ, R207 ;  /* 0x000000ffffc97224 */ /* 0x000fe200078e00cf */
[----:B------:R-:W-:Y:S04]  /*13680*/  STS.128 [R0+0x380], R84 ;  /* 0x0003805400007388 */ /* 0x000fe80000000c00 */
[----:B------:R-:W-:Y:S04]  /*13690*/  STS.128 [R0+0x80], R200 ;  /* 0x000080c800007388 */ /* 0x000fe80000000c00 */
[----:B-----5:R-:W-:Y:S04]  /*136a0*/  STS.128 [R0+0x500], R96 ;  /* 0x0005006000007388 */ /* 0x020fe80000000c00 */
[----:B------:R-:W-:Y:S04]  /*136b0*/  STS.128 [R0+0x580], R104 ;  /* 0x0005806800007388 */ /* 0x000fe80000000c00 */
[----:B---3--:R-:W-:Y:S04]  /*136c0*/  STS.128 [R0+0x600], R100 ;  /* 0x0006006400007388 */ /* 0x008fe80000000c00 */
[----:B------:R-:W-:Y:S04]  /*136d0*/  STS.128 [R0+0x680], R44 ;  /* 0x0006802c00007388 */ /* 0x000fe80000000c00 */
[----:B----4-:R-:W-:Y:S01]  /*136e0*/  STS.128 [R0+0x700], R60 ;  /* 0x0007003c00007388 */ /* 0x010fe20000000c00 */
[----:B------:R-:W-:-:S02]  /*136f0*/  IMAD.MOV.U32 R152, RZ, RZ, R196 ;  /* 0x000000ffff987224 */ /* 0x000fc400078e00c4 */
[----:B------:R-:W-:Y:S02]  /*13700*/  IMAD.MOV.U32 R153, RZ, RZ, R197 ;  /* 0x000000ffff997224 */ /* 0x000fe400078e00c5 */
[----:B------:R-:W-:Y:S02]  /*13710*/  IMAD.MOV.U32 R154, RZ, RZ, R192 ;  /* 0x000000ffff9a7224 */ /* 0x000fe400078e00c0 */
        /* <DEDUP_REMOVED lines=40> */
[----:B------:R1:W-:Y:S02]  /*139a0*/  STS.128 [R0+0x100], R152 ;  /* 0x0001009800007388 */ /* 0x0003e40000000c00 */
[----:B-1----:R-:W-:-:S02]  /*139b0*/  IMAD.MOV.U32 R154, RZ, RZ, R128 ;  /* 0x000000ffff9a7224 */ /* 0x002fc400078e0080 */
[----:B------:R-:W-:Y:S01]  /*139c0*/  IMAD.MOV.U32 R155, RZ, RZ, R129 ;  /* 0x000000ffff9b7224 */ /* 0x000fe200078e0081 */
[----:B--2---:R1:W-:Y:S02]  /*139d0*/  STS.128 [R0+0x200], R48 ;  /* 0x0002003000007388 */ /* 0x0043e40000000c00 */
[----:B-1----:R-:W-:Y:S02]  /*139e0*/  IMAD.MOV.U32 R48, RZ, RZ, R80 ;  /* 0x000000ffff307224 */ /* 0x002fe400078e0050 */
[----:B------:R-:W-:Y:S01]  /*139f0*/  IMAD.MOV.U32 R49, RZ, RZ, R81 ;  /* 0x000000ffff317224 */ /* 0x000fe200078e0051 */
[----:B------:R-:W2:Y:S01]  /*13a00*/  LDL.LU R80, [R1+0x208] ;  /* 0x0002080001507983 */ /* 0x000ea20000300800 */
[----:B------:R-:W-:Y:S02]  /*13a10*/  IMAD.MOV.U32 R50, RZ, RZ, R76 ;  /* 0x000000ffff327224 */ /* 0x000fe400078e004c */
[----:B------:R-:W-:Y:S01]  /*13a20*/  IMAD.MOV.U32 R51, RZ, RZ, R77 ;  /* 0x000000ffff337224 */ /* 0x000fe200078e004d */
[----:B------:R-:W2:Y:S01]  /*13a30*/  LDL.LU R81, [R1+0x20c] ;  /* 0x00020c0001517983 */ /* 0x000ea20000300800 */
[----:B------:R-:W-:-:S02]  /*13a40*/  IMAD.MOV.U32 R76, RZ, RZ, R82 ;  /* 0x000000ffff4c7224 */ /* 0x000fc400078e0052 */
[----:B------:R-:W-:Y:S01]  /*13a50*/  IMAD.MOV.U32 R77, RZ, RZ, R83 ;  /* 0x000000ffff4d7224 */ /* 0x000fe200078e0053 */
[----:B------:R-:W2:Y:S04]  /*13a60*/  LDL.LU R82, [R1+0x1f8] ;  /* 0x0001f80001527983 */ /* 0x000ea80000300800 */
[----:B------:R-:W2:Y:S04]  /*13a70*/  LDL.LU R83, [R1+0x1fc] ;  /* 0x0001fc0001537983 */ /* 0x000ea80000300800 */
[----:B------:R-:W5:Y:S04]  /*13a80*/  LDL.LU R152, [R1+0x80] ;  /* 0x0000800001987983 */ /* 0x000f680000300800 */
[----:B---3--:R1:W-:Y:S04]  /*13a90*/  STS.128 [R0+0x280], R156 ;  /* 0x0002809c00007388 */ /* 0x0083e80000000c00 */
[----:B------:R-:W5:Y:S04]  /*13aa0*/  LDL.LU R153, [R1+0x84] ;  /* 0x0000840001997983 */ /* 0x000f680000300800 */
[----:B------:R3:W-:Y:S04]  /*13ab0*/  STS.128 [R0+0x380], R76 ;  /* 0x0003804c00007388 */ /* 0x0007e80000000c00 */
[----:B-1----:R-:W5:Y:S01]  /*13ac0*/  LDL.LU R156, [R1+0x88] ;  /* 0x00008800019c7983 */ /* 0x002f620000300800 */
[----:B------:R-:W-:-:S03]  /*13ad0*/  IMAD.MOV.U32 R158, RZ, RZ, R130 ;  /* 0x000000ffff9e7224 */ /* 0x000fc600078e0082 */
[----:B------:R-:W5:Y:S01]  /*13ae0*/  LDL.LU R157, [R1+0x8c] ;  /* 0x00008c00019d7983 */ /* 0x000f620000300800 */
[----:B------:R-:W-:Y:S02]  /*13af0*/  IMAD.MOV.U32 R159, RZ, RZ, R131 ;  /* 0x000000ffff9f7224 */ /* 0x000fe400078e0083 */
[----:B------:R-:W-:Y:S01]  /*13b00*/  IMAD.MOV.U32 R130, RZ, RZ, R216 ;  /* 0x000000ffff827224 */ /* 0x000fe200078e00d8 */
[----:B------:R-:W5:Y:S01]  /*13b10*/  LDL.LU R128, [R1+0x180] ;  /* 0x0001800001807983 */ /* 0x000f620000300800 */
[----:B------:R-:W-:-:S03]  /*13b20*/  IMAD.MOV.U32 R131, RZ, RZ, R217 ;  /* 0x000000ffff837224 */ /* 0x000fc600078e00d9 */
[----:B------:R-:W5:Y:S01]  /*13b30*/  LDL.LU R129, [R1+0x184] ;  /* 0x0001840001817983 */ /* 0x000f620000300800 */
[----:B---3--:R-:W-:-:S03]  /*13b40*/  IMAD.MOV.U32 R78, RZ, RZ, R228 ;  /* 0x000000ffff4e7224 */ /* 0x008fc600078e00e4 */
[----:B------:R-:W3:Y:S01]  /*13b50*/  LDL.LU R216, [R1+0x188] ;  /* 0x0001880001d87983 */ /* 0x000ee20000300800 */
[----:B------:R-:W-:-:S03]  /*13b60*/  IMAD.MOV.U32 R79, RZ, RZ, R229 ;  /* 0x000000ffff4f7224 */ /* 0x000fc600078e00e5 */
[----:B------:R-:W3:Y:S04]  /*13b70*/  LDL.LU R217, [R1+0x18c] ;  /* 0x00018c0001d97983 */ /* 0x000ee80000300800 */
[----:B------:R-:W3:Y:S04]  /*13b80*/  LDL.LU R76, [R1] ;  /* 0x00000000014c7983 */ /* 0x000ee80000300800 */
[----:B------:R-:W3:Y:S04]  /*13b90*/  LDL.LU R77, [R1+0x4] ;  /* 0x00000400014d7983 */ /* 0x000ee80000300800 */
[----:B------:R-:W3:Y:S04]  /*13ba0*/  LDL.LU R228, [R1+0x8] ;  /* 0x0000080001e47983 */ /* 0x000ee80000300800 */
[----:B------:R-:W3:Y:S04]  /*13bb0*/  LDL.LU R229, [R1+0xc] ;  /* 0x00000c0001e57983 */ /* 0x000ee80000300800 */
[----:B----4-:R1:W-:Y:S02]  /*13bc0*/  STS.128 [R0+0x400], R52 ;  /* 0x0004003400007388 */ /* 0x0103e40000000c00 */
[----:B-1----:R-:W-:-:S02]  /*13bd0*/  IMAD.MOV.U32 R52, RZ, RZ, R56 ;  /* 0x000000ffff347224 */ /* 0x002fc400078e0038 */
[----:B------:R-:W-:Y:S01]  /*13be0*/  IMAD.MOV.U32 R53, RZ, RZ, R57 ;  /* 0x000000ffff357224 */ /* 0x000fe200078e0039 */
[----:B------:R-:W4:Y:S04]  /*13bf0*/  LDL.LU R56, [R1+0xe0] ;  /* 0x0000e00001387983 */ /* 0x000f280000300800 */
[----:B------:R-:W4:Y:S01]  /*13c00*/  LDL.LU R57, [R1+0xe4] ;  /* 0x0000e40001397983 */ /* 0x000f220000300800 */
[----:B------:R-:W-:Y:S02]  /*13c10*/  IMAD.MOV.U32 R192, RZ, RZ, R198 ;  /* 0x000000ffffc07224 */ /* 0x000fe400078e00c6 */
[----:B------:R-:W-:Y:S01]  /*13c20*/  IMAD.MOV.U32 R193, RZ, RZ, R199 ;  /* 0x000000ffffc17224 */ /* 0x000fe200078e00c7 */
[----:B------:R1:W-:Y:S04]  /*13c30*/  STS.128 [R0+0x300], R48 ;  /* 0x0003003000007388 */ /* 0x0003e80000000c00 */
[----:B------:R-:W-:Y:S01]  /*13c40*/  STS.128 [R0+0x80], R192 ;  /* 0x000080c000007388 */ /* 0x000fe20000000c00 */
[----:B-1----:R-:W-:-:S02]  /*13c50*/  IMAD.MOV.U32 R50, RZ, RZ, R164 ;  /* 0x000000ffff327224 */ /* 0x002fc400078e00a4 */
[----:B------:R-:W-:Y:S02]  /*13c60*/  IMAD.MOV.U32 R51, RZ, RZ, R165 ;  /* 0x000000ffff337224 */ /* 0x000fe400078e00a5 */
[----:B------:R-:W-:Y:S02]  /*13c70*/  IMAD.MOV.U32 R48, RZ, RZ, R188 ;  /* 0x000000ffff307224 */ /* 0x000fe400078e00bc */
[----:B------:R-:W-:Y:S02]  /*13c80*/  IMAD.MOV.U32 R49, RZ, RZ, R189 ;  /* 0x000000ffff317224 */ /* 0x000fe400078e00bd */
[----:B------:R-:W-:Y:S02]  /*13c90*/  IMAD.MOV.U32 R164, RZ, RZ, R190 ;  /* 0x000000ffffa47224 */ /* 0x000fe400078e00be */
[----:B------:R-:W-:Y:S02]  /*13ca0*/  IMAD.MOV.U32 R165, RZ, RZ, R191 ;  /* 0x000000ffffa57224 */ /* 0x000fe400078e00bf */
[----:B------:R-:W-:-:S02]  /*13cb0*/  IMAD.MOV.U32 R54, RZ, RZ, R184 ;  /* 0x000000ffff367224 */ /* 0x000fc400078e00b8 */
[----:B------:R-:W-:Y:S02]  /*13cc0*/  IMAD.MOV.U32 R55, RZ, RZ, R185 ;  /* 0x000000ffff377224 */ /* 0x000fe400078e00b9 */
[----:B------:R-:W-:Y:S02]  /*13cd0*/  IMAD.MOV.U32 R184, RZ, RZ, R58 ;  /* 0x000000ffffb87224 */ /* 0x000fe400078e003a */
[----:B------:R-:W-:Y:S02]  /*13ce0*/  IMAD.MOV.U32 R185, RZ, RZ, R59 ;  /* 0x000000ffffb97224 */ /* 0x000fe400078e003b */
[----:B------:R-:W-:Y:S02]  /*13cf0*/  IMAD.MOV.U32 R58, RZ, RZ, R212 ;  /* 0x000000ffff3a7224 */ /* 0x000fe400078e00d4 */
[----:B------:R-:W-:Y:S01]  /*13d00*/  IMAD.MOV.U32 R59, RZ, RZ, R213 ;  /* 0x000000ffff3b7224 */ /* 0x000fe200078e00d5 */
[----:B------:R-:W4:Y:S04]  /*13d10*/  LDL.LU R212, [R1+0xe8] ;  /* 0x0000e80001d47983 */ /* 0x000f280000300800 */
[----:B------:R-:W4:Y:S04]  /*13d20*/  LDL.LU R213, [R1+0xec] ;  /* 0x0000ec0001d57983 */ /* 0x000f280000300800 */
[----:B--2---:R-:W-:Y:S04]  /*13d30*/  STS.128 [R0+0x480], R80 ;  /* 0x0004805000007388 */ /* 0x004fe80000000c00 */
[----:B-----5:R-:W-:Y:S04]  /*13d40*/  STS.128 [R0+0x500], R152 ;  /* 0x0005009800007388 */ /* 0x020fe80000000c00 */
[----:B------:R-:W-:Y:S04]  /*13d50*/  STS.128 [R0+0x580], R156 ;  /* 0x0005809c00007388 */ /* 0x000fe80000000c00 */
[----:B------:R-:W-:Y:S04]  /*13d60*/  STS.128 [R0+0x600], R128 ;  /* 0x0006008000007388 */ /* 0x000fe80000000c00 */
[----:B---3--:R-:W-:Y:S04]  /*13d70*/  STS.128 [R0+0x680], R216 ;  /* 0x000680d800007388 */ /* 0x008fe80000000c00 */
[----:B------:R-:W-:Y:S04]  /*13d80*/  STS.128 [R0+0x700], R76 ;  /* 0x0007004c00007388 */ /* 0x000fe80000000c00 */
[----:B------:R-:W-:Y:S04]  /*13d90*/  STS.128 [R0+0x780], R228 ;  /* 0x000780e400007388 */ /* 0x000fe80000000c00 */
        /* <DEDUP_REMOVED lines=13> */
[----:B------:R-:W5:Y:S04]  /*13e70*/  LDS.128 R196, [R3] ;  /* 0x0000000003c47984 */ /* 0x000f680000000c00 */
[----:B------:R-:W1:Y:S04]  /*13e80*/  LDS.128 R200, [R3+0x800] ;  /* 0x0008000003c87984 */ /* 0x000e680000000c00 */
[----:B------:R-:W1:Y:S04]  /*13e90*/  LDS.128 R204, [R3+0x1000] ;  /* 0x0010000003cc7984 */ /* 0x000e680000000c00 */
[----:B------:R-:W1:Y:S04]  /*13ea0*/  LDS.128 R208, [R3+0x1800] ;  /* 0x0018000003d07984 */ /* 0x000e680000000c00 */
[----:B------:R-:W-:Y:S06]  /*13eb0*/  BAR.SYNC.DEFER_BLOCKING 0x0 ;  /* 0x0000000000007b1d */ /* 0x000fec0000010000 */
[----:B------:R1:W-:Y:S04]  /*13ec0*/  STS.128 [R0+0x100], R52 ;  /* 0x0001003400007388 */ /* 0x0003e80000000c00 */
[----:B----4-:R4:W-:Y:S04]  /*13ed0*/  STS.128 [R0+0x200], R56 ;  /* 0x0002003800007388 */ /* 0x0109e80000000c00 */
[----:B-1----:R-:W2:Y:S04]  /*13ee0*/  LDL.LU R52, [R1+0x1e0] ;  /* 0x0001e00001347983 */ /* 0x002ea80000300800 */
[----:B------:R-:W2:Y:S04]  /*13ef0*/  LDL.LU R53, [R1+0x1e4] ;  /* 0x0001e40001357983 */ /* 0x000ea80000300800 */
[----:B------:R-:W2:Y:S04]  /*13f00*/  LDL.LU R54, [R1+0x1d0] ;  /* 0x0001d00001367983 */ /* 0x000ea80000300800 */
[----:B------:R-:W2:Y:S04]  /*13f10*/  LDL.LU R55, [R1+0x1d4] ;  /* 0x0001d40001377983 */ /* 0x000ea80000300800 */
[----:B----4-:R-:W4:Y:S04]  /*13f20*/  LDL.LU R56, [R1+0x1e8] ;  /* 0x0001e80001387983 */ /* 0x010f280000300800 */
[----:B------:R-:W4:Y:S04]  /*13f30*/  LDL.LU R57, [R1+0x1ec] ;  /* 0x0001ec0001397983 */ /* 0x000f280000300800 */
[----:B------:R-:W4:Y:S04]  /*13f40*/  LDL.LU R58, [R1+0x1d8] ;  /* 0x0001d800013a7983 */ /* 0x000f280000300800 */
[----:B------:R-:W4:Y:S04]  /*13f50*/  LDL.LU R59, [R1+0x1dc] ;  /* 0x0001dc00013b7983 */ /* 0x000f280000300800 */
[----:B------:R1:W-:Y:S02]  /*13f60*/  STS.128 [R0], R48 ;  /* 0x0000003000007388 */ /* 0x0003e40000000c00 */
[----:B-1----:R-:W-:-:S02]  /*13f70*/  IMAD.MOV.U32 R50, RZ, RZ, R68 ;  /* 0x000000ffff327224 */ /* 0x002fc400078e0044 */
[----:B------:R-:W-:Y:S02]  /*13f80*/  IMAD.MOV.U32 R51, RZ, RZ, R69 ;  /* 0x000000ffff337224 */ /* 0x000fe400078e0045 */
[----:B------:R-:W-:Y:S02]  /*13f90*/  IMAD.MOV.U32 R68, RZ, RZ, R74 ;  /* 0x000000ffff447224 */ /* 0x000fe400078e004a */
[----:B------:R-:W-:Y:S01]  /*13fa0*/  IMAD.MOV.U32 R69, RZ, RZ, R75 ;  /* 0x000000ffff457224 */ /* 0x000fe200078e004b */
[----:B------:R-:W2:Y:S01]  /*13fb0*/  LDL.LU R74, [R1+0x70] ;  /* 0x00007000014a7983 */ /* 0x000ea20000300800 */
[----:B------:R-:W-:Y:S02]  /*13fc0*/  IMAD.MOV.U32 R48, RZ, RZ, R72 ;  /* 0x000000ffff307224 */ /* 0x000fe400078e0048 */
[----:B------:R-:W-:Y:S01]  /*13fd0*/  IMAD.MOV.U32 R49, RZ, RZ, R73 ;  /* 0x000000ffff317224 */ /* 0x000fe200078e0049 */
[----:B------:R-:W2:Y:S01]  /*13fe0*/  LDL.LU R75, [R1+0x74] ;  /* 0x00007400014b7983 */ /* 0x000ea20000300800 */
[----:B------:R-:W-:-:S02]  /*13ff0*/  IMAD.MOV.U32 R72, RZ, RZ, R132 ;  /* 0x000000ffff487224 */ /* 0x000fc400078e0084 */
[----:B------:R-:W-:Y:S02]  /*14000*/  IMAD.MOV.U32 R73, RZ, RZ, R133 ;  /* 0x000000ffff497224 */ /* 0x000fe400078e0085 */
[----:B------:R-:W-:Y:S01]  /*14010*/  IMAD.MOV.U32 R132, RZ, RZ, R134 ;  /* 0x000000ffff847224 */ /* 0x000fe200078e0086 */
[----:B------:R1:W-:Y:S01]  /*14020*/  STS.128 [R0+0x380], R68 ;  /* 0x0003804400007388 */ /* 0x0003e20000000c00 */
[----:B------:R-:W-:-:S03]  /*14030*/  IMAD.MOV.U32 R133, RZ, RZ, R135 ;  /* 0x000000ffff857224 */ /* 0x000fc600078e0087 */
[----:B------:R-:W3:Y:S04]  /*14040*/  LDL.LU R134, [R1+0x78] ;  /* 0x0000780001867983 */ /* 0x000ee80000300800 */
[----:B------:R-:W3:Y:S04]  /*14050*/  LDL.LU R135, [R1+0x7c] ;  /* 0x00007c0001877983 */ /* 0x000ee80000300800 */
[----:B-1----:R-:W3:Y:S04]  /*14060*/  LDL.LU R68, [R1+0x170] ;  /* 0x0001700001447983 */ /* 0x002ee80000300800 */
[----:B------:R-:W3:Y:S04]  /*14070*/  LDL.LU R69, [R1+0x174] ;  /* 0x0001740001457983 */ /* 0x000ee80000300800 */
[----:B------:R-:W3:Y:S04]  /*14080*/  LDL.LU R70, [R1+0x160] ;  /* 0x0001600001467983 */ /* 0x000ee80000300800 */
[----:B------:R-:W3:Y:S04]  /*14090*/  LDL.LU R71, [R1+0x164] ;  /* 0x0001640001477983 */ /* 0x000ee80000300800 */
[----:B----4-:R1:W-:Y:S04]  /*140a0*/  STS.128 [R0+0x480], R56 ;  /* 0x0004803800007388 */ /* 0x0103e80000000c00 */
[----:B-1----:R-:W4:Y:S04]  /*140b0*/  LDL.LU R56, [R1+0x178] ;  /* 0x0001780001387983 */ /* 0x002f280000300800 */
[----:B------:R-:W4:Y:S04]  /*140c0*/  LDL.LU R57, [R1+0x17c] ;  /* 0x00017c0001397983 */ /* 0x000f280000300800 */
[----:B------:R-:W4:Y:S04]  /*140d0*/  LDL.LU R58, [R1+0x168] ;  /* 0x00016800013a7983 */ /* 0x000f280000300800 */
[----:B------:R-:W4:Y:S04]  /*140e0*/  LDL.LU R59, [R1+0x16c] ;  /* 0x00016c00013b7983 */ /* 0x000f280000300800 */
[----:B--2---:R1:W-:Y:S04]  /*140f0*/  STS.128 [R0+0x400], R52 ;  /* 0x0004003400007388 */ /* 0x0043e80000000c00 */
[----:B------:R2:W-:Y:S04]  /*14100*/  STS.128 [R0+0x80], R164 ;  /* 0x000080a400007388 */ /* 0x0005e80000000c00 */
[----:B------:R-:W-:Y:S01]  /*14110*/  STS.128 [R0+0x180], R184 ;  /* 0x000180b800007388 */ /* 0x000fe20000000c00 */
[----:B-1----:R-:W-:-:S02]  /*14120*/  IMAD.MOV.U32 R54, RZ, RZ, R12 ;  /* 0x000000ffff367224 */ /* 0x002fc400078e000c */
[----:B------:R-:W-:Y:S02]  /*14130*/  IMAD.MOV.U32 R55, RZ, RZ, R13 ;  /* 0x000000ffff377224 */ /* 0x000fe400078e000d */
[----:B------:R-:W-:Y:S02]  /*14140*/  IMAD.MOV.U32 R52, RZ, RZ, R20 ;  /* 0x000000ffff347224 */ /* 0x000fe400078e0014 */
[----:B------:R-:W-:Y:S02]  /*14150*/  IMAD.MOV.U32 R53, RZ, RZ, R21 ;  /* 0x000000ffff357224 */ /* 0x000fe400078e0015 */
[----:B------:R-:W-:Y:S02]  /*14160*/  IMAD.MOV.U32 R12, RZ, RZ, R22 ;  /* 0x000000ffff0c7224 */ /* 0x000fe400078e0016 */
[----:B------:R-:W-:Y:S01]  /*14170*/  IMAD.MOV.U32 R13, RZ, RZ, R23 ;  /* 0x000000ffff0d7224 */ /* 0x000fe200078e0017 */
[----:B------:R-:W-:Y:S01]  /*14180*/  STS.128 [R0+0x280], R212 ;  /* 0x000280d400007388 */ /* 0x000fe20000000c00 */
[----:B--2---:R-:W-:-:S03]  /*14190*/  IMAD R164, R250, c[0x0][0x194], RZ ;  /* 0x00006500faa47a24 */ /* 0x004fc600078e02ff */
[----:B------:R1:W-:Y:S04]  /*141a0*/  STS.128 [R0+0x300], R48 ;  /* 0x0003003000007388 */ /* 0x0003e80000000c00 */
[----:B------:R-:W-:Y:S04]  /*141b0*/  STS.128 [R0+0x500], R72 ;  /* 0x0005004800007388 */ /* 0x000fe80000000c00 */
[----:B---3--:R-:W-:Y:S04]  /*141c0*/  STS.128 [R0+0x580], R132 ;  /* 0x0005808400007388 */ /* 0x008fe80000000c00 */
[----:B------:R2:W-:Y:S04]  /*141d0*/  STS.128 [R0+0x600], R68 ;  /* 0x0006004400007388 */ /* 0x0005e80000000c00 */
[----:B------:R3:W-:Y:S04]  /*141e0*/  STS.128 [R0+0x700], R52 ;  /* 0x0007003400007388 */ /* 0x0007e80000000c00 */
[----:B------:R2:W-:Y:S01]  /*141f0*/  STS.128 [R0+0x780], R12 ;  /* 0x0007800c00007388 */ /* 0x0005e20000000c00 */
[----:B-1----:R-:W-:Y:S01]  /*14200*/  IMAD R51, R252, c[0x0][0x198], RZ ;  /* 0x00006600fc337a24 */ /* 0x002fe200078e02ff */
[----:B------:R-:W-:-:S02]  /*14210*/  LEA R48, P6, R164, c[0x0][0x170], 0x2 ;  /* 0x00005c00a4307a11 */ /* 0x000fc400078c10ff */
[----:B------:R-:W-:Y:S02]  /*14220*/  ISETP.LT.AND P5, PT, R252, c[0x0][0x17c], !P0 ;  /* 0x00005f00fc007a0c */ /* 0x000fe400047a1270 */
[----:B------:R-:W-:Y:S02]  /*14230*/  LEA.HI.X.SX32 R49, R164, c[0x0][0x174], 0x2, P6 ;  /* 0x00005d00a4317a11 */ /* 0x000fe400030f16ff */
[CC--:B------:R-:W-:Y:S02]  /*14240*/  LEA R50, P6, R51.reuse, R48.reuse, 0x2 ;  /* 0x0000003033327211 */ /* 0x0c0fe400078c10ff */
[C---:B------:R-:W-:Y:S02]  /*14250*/  IADD3 R165, R51.reuse, c[0x0][0x198], RZ ;  /* 0x0000660033a57a10 */ /* 0x040fe40007ffe0ff */
[----:B------:R-:W-:Y:S02]  /*14260*/  LEA.HI.X.SX32 R51, R51, R49, 0x2, P6 ;  /* 0x0000003133337211 */ /* 0x000fe400030f16ff */
[----:B------:R-:W-:-:S02]  /*14270*/  LEA R20, P6, R165, R48, 0x2 ;  /* 0x00000030a5147211 */ /* 0x000fc400078c10ff */
[C---:B------:R-:W-:Y:S02]  /*14280*/  IADD3 R23, R165.reuse, c[0x0][0x198], RZ ;  /* 0x00006600a5177a10 */ /* 0x040fe40007ffe0ff */
[----:B------:R-:W-:Y:S02]  /*14290*/  LEA.HI.X.SX32 R21, R165, R49, 0x2, P6 ;  /* 0x00000031a5157211 */ /* 0x000fe400030f16ff */
[----:B--2---:R-:W-:Y:S02]  /*142a0*/  IADD3 R68, R23, c[0x0][0x198], RZ ;  /* 0x0000660017447a10 */ /* 0x004fe40007ffe0ff */
[C---:B---3--:R-:W-:Y:S02]  /*142b0*/  IADD3 R52, R252.reuse, 0x6, RZ ;  /* 0x00000006fc347810 */ /* 0x048fe40007ffe0ff */
[C---:B------:R-:W-:Y:S01]  /*142c0*/  IADD3 R15, R252.reuse, 0x7, RZ ;  /* 0x00000007fc0f7810 */ /* 0x040fe20007ffe0ff */
[----:B----4-:R1:W-:Y:S04]  /*142d0*/  STS.128 [R0+0x680], R56 ;  /* 0x0006803800007388 */ /* 0x0103e80000000c00 */
[----:B------:R-:W-:Y:S01]  /*142e0*/  BAR.SYNC.DEFER_BLOCKING 0x0 ;  /* 0x0000000000007b1d */ /* 0x000fe20000010000 */
[----:B-1----:R-:W-:-:S02]  /*142f0*/  IADD3 R57, R252, 0x5, RZ ;  /* 0x00000005fc397810 */ /* 0x002fc40007ffe0ff */
[----:B------:R-:W-:-:S03]  /*14300*/  LEA R56, P6, R68, R48, 0x2 ;  /* 0x0000003044387211 */ /* 0x000fc600078c10ff */
[----:B------:R-:W-:Y:S04]  /*14310*/  @P5 STG.E [R50.64], R244 ;  /* 0x000000f432005986 */ /* 0x000fe8000c101904 */
[----:B------:R1:W-:Y:S01]  /*14320*/  @P3 STG.E [R20.64], R245 ;  /* 0x000000f514003986 */ /* 0x0003e2000c101904 */
[----:B------:R-:W-:Y:S02]  /*14330*/  LEA R22, P3, R23, R48, 0x2 ;  /* 0x0000003017167211 */ /* 0x000fe400078610ff */
[----:B------:R-:W-:Y:S02]  /*14340*/  ISETP.LT.AND P5, PT, R57, c[0x0][0x17c], !P0 ;  /* 0x00005f0039007a0c */ /* 0x000fe400047a1270 */
[-C--:B------:R-:W-:Y:S02]  /*14350*/  LEA.HI.X.SX32 R23, R23, R49.reuse, 0x2, P3 ;  /* 0x0000003117177211 */ /* 0x080fe400018f16ff */
[----:B------:R-:W-:-:S02]  /*14360*/  LEA.HI.X.SX32 R57, R68, R49, 0x2, P6 ;  /* 0x0000003144397211 */ /* 0x000fc400030f16ff */
[----:B------:R-:W-:Y:S01]  /*14370*/  IADD3 R68, R68, c[0x0][0x198], RZ ;  /* 0x0000660044447a10 */ /* 0x000fe20007ffe0ff */
[----:B------:R2:W-:Y:S03]  /*14380*/  @P1 STG.E [R22.64], R224 ;  /* 0x000000e016001986 */ /* 0x0005e6000c101904 */
[C---:B-1----:R-:W-:Y:S02]  /*14390*/  IADD3 R20, R68.reuse, c[0x0][0x198], RZ ;  /* 0x0000660044147a10 */ /* 0x042fe40007ffe0ff */
[-C--:B------:R-:W-:Y:S02]  /*143a0*/  LEA R12, P1, R68, R48.reuse, 0x2 ;  /* 0x00000030440c7211 */ /* 0x080fe400078210ff */
[C---:B------:R-:W-:Y:S02]  /*143b0*/  IADD3 R21, R20.reuse, c[0x0][0x198], RZ ;  /* 0x0000660014157a10 */ /* 0x040fe40007ffe0ff */
[----:B------:R-:W-:-:S02]  /*143c0*/  LEA R14, P6, R20, R48, 0x2 ;  /* 0x00000030140e7211 */ /* 0x000fc400078c10ff */
[-C--:B------:R-:W-:Y:S01]  /*143d0*/  LEA.HI.X.SX32 R13, R68, R49.reuse, 0x2, P1 ;  /* 0x00000031440d7211 */ /* 0x080fe200008f16ff */
[----:B------:R-:W-:Y:S01]  /*143e0*/  @P4 STG.E [R56.64], R225 ;  /* 0x000000e138004986 */ /* 0x000fe2000c101904 */
[----:B------:R-:W-:Y:S02]  /*143f0*/  ISETP.LT.AND P3, PT, R52, c[0x0][0x17c], !P0 ;  /* 0x00005f0034007a0c */ /* 0x000fe40004761270 */
[----:B------:R-:W-:Y:S02]  /*14400*/  ISETP.LT.AND P4, PT, R15, c[0x0][0x17c], !P0 ;  /* 0x00005f000f007a0c */ /* 0x000fe40004781270 */
[C---:B------:R-:W-:Y:S01]  /*14410*/  IADD3 R50, R21.reuse, c[0x0][0x198], RZ ;  /* 0x0000660015327a10 */ /* 0x040fe20007ffe0ff */
[----:B------:R1:W-:Y:S01]  /*14420*/  @P2 STG.E [R12.64], R64 ;  /* 0x000000400c002986 */ /* 0x0003e2000c101904 */
[----:B------:R-:W-:Y:S02]  /*14430*/  LEA.HI.X.SX32 R15, R20, R49, 0x2, P6 ;  /* 0x00000031140f7211 */ /* 0x000fe400030f16ff */
[----:B------:R-:W-:Y:S01]  /*14440*/  LEA R20, P2, R21, R48, 0x2 ;  /* 0x0000003015147211 */ /* 0x000fe200078410ff */
[----:B------:R-:W-:Y:S01]  /*14450*/  LDS.128 R56, [R3] ;  /* 0x0000000003387984 */ /* 0x000fe20000000c00 */
[----:B--2---:R-:W-:-:S02]  /*14460*/  IADD3 R23, R252, 0x9, RZ ;  /* 0x00000009fc177810 */ /* 0x004fc40007ffe0ff */
[----:B------:R-:W-:Y:S01]  /*14470*/  LEA R22, P6, R50, R48, 0x2 ;  /* 0x0000003032167211 */ /* 0x000fe200078c10ff */
[----:B------:R2:W-:Y:S01]  /*14480*/  @P5 STG.E [R14.64], R65 ;  /* 0x000000410e005986 */ /* 0x0005e2000c101904 */
[----:B------:R-:W-:Y:S02]  /*14490*/  IADD3 R0, R252, 0x8, RZ ;  /* 0x00000008fc007810 */ /* 0x000fe40007ffe0ff */
[-C--:B------:R-:W-:Y:S01]  /*144a0*/  LEA.HI.X.SX32 R21, R21, R49.reuse, 0x2, P2 ;  /* 0x0000003115157211 */ /* 0x080fe200010f16ff */
[----:B------:R-:W-:Y:S01]  /*144b0*/  LDS.128 R52, [R2+0x800] ;  /* 0x0008000002347984 */ /* 0x000fe20000000c00 */
[----:B------:R-:W-:Y:S02]  /*144c0*/  ISETP.LT.AND P5, PT, R23, c[0x0][0x17c], !P0 ;  /* 0x00005f0017007a0c */ /* 0x000fe400047a1270 */
[C---:B------:R-:W-:Y:S02]  /*144d0*/  LEA.HI.X.SX32 R23, R50.reuse, R49, 0x2, P6 ;  /* 0x0000003132177211 */ /* 0x040fe400030f16ff */
[----:B------:R-:W-:Y:S01]  /*144e0*/  IADD3 R50, R50, c[0x0][0x198], RZ ;  /* 0x0000660032327a10 */ /* 0x000fe20007ffe0ff */
[----:B------:R3:W-:Y:S01]  /*144f0*/  @P3 STG.E [R20.64], R92 ;  /* 0x0000005c14003986 */ /* 0x0007e2000c101904 */
[----:B------:R-:W-:-:S02]  /*14500*/  ISETP.LT.AND P1, PT, R0, c[0x0][0x17c], !P0 ;  /* 0x00005f0000007a0c */ /* 0x000fc40004721270 */
[C---:B------:R-:W-:Y:S02]  /*14510*/  IADD3 R51, R50.reuse, c[0x0][0x198], RZ ;  /* 0x0000660032337a10 */ /* 0x040fe40007ffe0ff */
[-C--:B-1----:R-:W-:Y:S02]  /*14520*/  LEA R12, P3, R50, R48.reuse, 0x2 ;  /* 0x00000030320c7211 */ /* 0x082fe400078610ff */
[C---:B--2---:R-:W-:Y:S02]  /*14530*/  IADD3 R15, R252.reuse, 0xb, RZ ;  /* 0x0000000bfc0f7810 */ /* 0x044fe40007ffe0ff */
[----:B------:R-:W-:Y:S02]  /*14540*/  IADD3 R0, R252, 0xa, RZ ;  /* 0x0000000afc007810 */ /* 0x000fe40007ffe0ff */
[C---:B------:R-:W-:Y:S02]  /*14550*/  LEA R14, P6, R51.reuse, R48, 0x2 ;  /* 0x00000030330e7211 */ /* 0x040fe400078c10ff */
[----:B------:R-:W-:Y:S01]  /*14560*/  LEA.HI.X.SX32 R13, R50, R49, 0x2, P3 ;  /* 0x00000031320d7211 */ /* 0x000fe200018f16ff */
[----:B------:R1:W-:Y:S01]  /*14570*/  @P4 STG.E [R22.64], R93 ;  /* 0x0000005d16004986 */ /* 0x0003e2000c101904 */
[----:B------:R-:W-:-:S02]  /*14580*/  IADD3 R50, R51, c[0x0][0x198], RZ ;  /* 0x0000660033327a10 */ /* 0x000fc40007ffe0ff */
[----:B------:R-:W-:Y:S02]  /*14590*/  ISETP.LT.AND P4, PT, R15, c[0x0][0x17c], !P0 ;  /* 0x00005f000f007a0c */ /* 0x000fe40004781270 */
[----:B------:R-:W-:Y:S02]  /*145a0*/  ISETP.LT.AND P2, PT, R0, c[0x0][0x17c], !P0 ;  /* 0x00005f0000007a0c */ /* 0x000fe40004741270 */
[----:B------:R-:W-:Y:S02]  /*145b0*/  LEA.HI.X.SX32 R15, R51, R49, 0x2, P6 ;  /* 0x00000031330f7211 */ /* 0x000fe400030f16ff */
[C---:B------:R-:W-:Y:S01]  /*145c0*/  IADD3 R51, R50.reuse, c[0x0][0x198], RZ ;  /* 0x0000660032337a10 */ /* 0x040fe20007ffe0ff */
[----:B------:R2:W-:Y:S01]  /*145d0*/  @P1 STG.E [R12.64], R240 ;  /* 0x000000f00c001986 */ /* 0x0005e2000c101904 */
[----:B---3--:R-:W-:Y:S02]  /*145e0*/  LEA R20, P1, R50, R48, 0x2 ;  /* 0x0000003032147211 */ /* 0x008fe400078210ff */
[----:B-1----:R-:W-:-:S02]  /*145f0*/  IADD3 R23, R252, 0xd, RZ ;  /* 0x0000000dfc177810 */ /* 0x002fc40007ffe0ff */
[----:B------:R-:W-:Y:S01]  /*14600*/  LEA R22, P6, R51, R48, 0x2 ;  /* 0x0000003033167211 */ /* 0x000fe200078c10ff */
[----:B------:R1:W-:Y:S01]  /*14610*/  @P5 STG.E [R14.64], R241 ;  /* 0x000000f10e005986 */ /* 0x0003e2000c101904 */
[-C--:B------:R-:W-:Y:S02]  /*14620*/  LEA.HI.X.SX32 R21, R50, R49.reuse, 0x2, P1 ;  /* 0x0000003132157211 */ /* 0x080fe400008f16ff */
[----:B------:R-:W-:Y:S02]  /*14630*/  ISETP.LT.AND P5, PT, R23, c[0x0][0x17c], !P0 ;  /* 0x00005f0017007a0c */ /* 0x000fe400047a1270 */
[C---:B------:R-:W-:Y:S02]  /*14640*/  LEA.HI.X.SX32 R23, R51.reuse, R49, 0x2, P6 ;  /* 0x0000003133177211 */ /* 0x040fe400030f16ff */
[----:B------:R-:W-:Y:S02]  /*14650*/  IADD3 R0, R252, 0xc, RZ ;  /* 0x0000000cfc007810 */ /* 0x000fe40007ffe0ff */
[----:B------:R-:W-:Y:S01]  /*14660*/  IADD3 R51, R51, c[0x0][0x198], RZ ;  /* 0x0000660033337a10 */ /* 0x000fe20007ffe0ff */
[----:B------:R-:W-:Y:S01]  /*14670*/  @P2 STG.E [R20.64], R220 ;  /* 0x000000dc14002986 */ /* 0x000fe2000c101904 */
[----:B------:R-:W-:-:S02]  /*14680*/  ISETP.LT.AND P3, PT, R0, c[0x0][0x17c], !P0 ;  /* 0x00005f0000007a0c */ /* 0x000fc40004761270 */
[C---:B------:R-:W-:Y:S02]  /*14690*/  IADD3 R50, R51.reuse, c[0x0][0x198], RZ ;  /* 0x0000660033327a10 */ /* 0x040fe40007ffe0ff */
[CC--:B--2---:R-:W-:Y:S02]  /*146a0*/  LEA R12, P2, R51.reuse, R48.reuse, 0x2 ;  /* 0x00000030330c7211 */ /* 0x0c4fe400078410ff */
[----:B-1----:R-:W-:Y:S02]  /*146b0*/  IADD3 R15, R252, 0xf, RZ ;  /* 0x0000000ffc0f7810 */ /* 0x002fe40007ffe0ff */
[C---:B------:R-:W-:Y:S02]  /*146c0*/  LEA R14, P6, R50.reuse, R48, 0x2 ;  /* 0x00000030320e7211 */ /* 0x040fe400078c10ff */
[----:B------:R-:W-:Y:S01]  /*146d0*/  LEA.HI.X.SX32 R13, R51, R49, 0x2, P2 ;  /* 0x00000031330d7211 */ /* 0x000fe200010f16ff */
[----:B------:R1:W-:Y:S01]  /*146e0*/  @P4 STG.E [R22.64], R221 ;  /* 0x000000dd16004986 */ /* 0x0003e2000c101904 */
[----:B------:R-:W-:-:S02]  /*146f0*/  IADD3 R51, R50, c[0x0][0x198], RZ ;  /* 0x0000660032337a10 */ /* 0x000fc40007ffe0ff */
[----:B------:R-:W-:Y:S02]  /*14700*/  IADD3 R0, R252, 0xe, RZ ;  /* 0x0000000efc007810 */ /* 0x000fe40007ffe0ff */
[----:B------:R-:W-:Y:S02]  /*14710*/  ISETP.LT.AND P4, PT, R15, c[0x0][0x17c], !P0 ;  /* 0x00005f000f007a0c */ /* 0x000fe40004781270 */
[----:B------:R-:W-:Y:S02]  /*14720*/  LEA.HI.X.SX32 R15, R50, R49, 0x2, P6 ;  /* 0x00000031320f7211 */ /* 0x000fe400030f16ff */
[----:B------:R-:W-:Y:S02]  /*14730*/  IADD3 R50, R51, c[0x0][0x198], RZ ;  /* 0x0000660033327a10 */ /* 0x000fe40007ffe0ff */
[----:B------:R-:W-:Y:S01]  /*14740*/  ISETP.LT.AND P1, PT, R0, c[0x0][0x17c], !P0 ;  /* 0x00005f0000007a0c */ /* 0x000fe20004721270 */
[----:B------:R2:W-:Y:S01]  /*14750*/  @P3 STG.E [R12.64], R36 ;  /* 0x000000240c003986 */ /* 0x0005e2000c101904 */
[----:B-1----:R-:W-:-:S02]  /*14760*/  IADD3 R23, R252, 0x11, RZ ;  /* 0x00000011fc177810 */ /* 0x002fc40007ffe0ff */
[-C--:B------:R-:W-:Y:S01]  /*14770*/  LEA R22, P6, R50, R48.reuse, 0x2 ;  /* 0x0000003032167211 */ /* 0x080fe200078c10ff */
[----:B------:R1:W-:Y:S01]  /*14780*/  @P5 STG.E [R14.64], R37 ;  /* 0x000000250e005986 */ /* 0x0003e2000c101904 */
[----:B------:R-:W-:Y:S02]  /*14790*/  LEA R20, P3, R51, R48, 0x2 ;  /* 0x0000003033147211 */ /* 0x000fe400078610ff */
[----:B------:R-:W-:Y:S02]  /*147a0*/  IADD3 R0, R252, 0x10, RZ ;  /* 0x00000010fc007810 */ /* 0x000fe40007ffe0ff */
[----:B------:R-:W-:Y:S02]  /*147b0*/  ISETP.LT.AND P5, PT, R23, c[0x0][0x17c], !P0 ;  /* 0x00005f0017007a0c */ /* 0x000fe400047a1270 */
[-C--:B------:R-:W-:Y:S02]  /*147c0*/  LEA.HI.X.SX32 R23, R50, R49.reuse, 0x2, P6 ;  /* 0x0000003132177211 */ /* 0x080fe400030f16ff */
[----:B------:R-:W-:-:S02]  /*147d0*/  LEA.HI.X.SX32 R21, R51, R49, 0x2, P3 ;  /* 0x0000003133157211 */ /* 0x000fc400018f16ff */
[----:B------:R-:W-:Y:S02]  /*147e0*/  IADD3 R50, R50, c[0x0][0x198], RZ ;  /* 0x0000660032327a10 */ /* 0x000fe40007ffe0ff */
[----:B------:R-:W-:Y:S01]  /*147f0*/  ISETP.LT.AND P2, PT, R0, c[0x0][0x17c], !P0 ;  /* 0x00005f0000007a0c */ /* 0x000fe20004741270 */
[----:B------:R3:W-:Y:S01]  /*14800*/  @P1 STG.E [R20.64], R40 ;  /* 0x0000002814001986 */ /* 0x0007e2000c101904 */
[C---:B--2---:R-:W-:Y:S02]  /*14810*/  IADD3 R36, R50.reuse, c[0x0][0x198], RZ ;  /* 0x0000660032247a10 */ /* 0x044fe40007ffe0ff */
[----:B------:R-:W-:Y:S02]  /*14820*/  LEA R12, P1, R50, R48, 0x2 ;  /* 0x00000030320c7211 */ /* 0x000fe400078210ff */
[C---:B-1----:R-:W-:Y:S02]  /*14830*/  IADD3 R15, R252.reuse, 0x13, RZ ;  /* 0x00000013fc0f7810 */ /* 0x042fe40007ffe0ff */
[----:B------:R-:W-:-:S02]  /*14840*/  IADD3 R0, R252, 0x12, RZ ;  /* 0x00000012fc007810 */ /* 0x000fc40007ffe0ff */
[C---:B------:R-:W-:Y:S01]  /*14850*/  LEA R14, P6, R36.reuse, R48, 0x2 ;  /* 0x00000030240e7211 */ /* 0x040fe200078c10ff */
[----:B------:R1:W-:Y:S01]  /*14860*/  @P4 STG.E [R22.64], R41 ;  /* 0x0000002916004986 */ /* 0x0003e2000c101904 */
[----:B------:R-:W-:Y:S02]  /*14870*/  IADD3 R37, R36, c[0x0][0x198], RZ ;  /* 0x0000660024257a10 */ /* 0x000fe40007ffe0ff */
[-C--:B------:R-:W-:Y:S02]  /*14880*/  LEA.HI.X.SX32 R13, R50, R49.reuse, 0x2, P1 ;  /* 0x00000031320d7211 */ /* 0x080fe400008f16ff */
[----:B------:R-:W-:Y:S02]  /*14890*/  ISETP.LT.AND P4, PT, R15, c[0x0][0x17c], !P0 ;  /* 0x00005f000f007a0c */ /* 0x000fe40004781270 */
[----:B------:R-:W-:Y:S02]  /*148a0*/  ISETP.LT.AND P3, PT, R0, c[0x0][0x17c], !P0 ;  /* 0x00005f0000007a0c */ /* 0x000fe40004761270 */
[----:B------:R-:W-:-:S02]  /*148b0*/  LEA.HI.X.SX32 R15, R36, R49, 0x2, P6 ;  /* 0x00000031240f7211 */ /* 0x000fc400030f16ff */
[C---:B------:R-:W-:Y:S01]  /*148c0*/  IADD3 R36, R37.reuse, c[0x0][0x198], RZ ;  /* 0x0000660025247a10 */ /* 0x040fe20007ffe0ff */
[----:B------:R2:W-:Y:S01]  /*148d0*/  @P2 STG.E [R12.64], R236 ;  /* 0x000000ec0c002986 */ /* 0x0005e2000c101904 */
[CC--:B---3--:R-:W-:Y:S02]  /*148e0*/  LEA R20, P2, R37.reuse, R48.reuse, 0x2 ;  /* 0x0000003025147211 */ /* 0x0c8fe400078410ff */
[----:B-1----:R-:W-:Y:S02]  /*148f0*/  IADD3 R23, R252, 0x15, RZ ;  /* 0x00000015fc177810 */ /* 0x002fe40007ffe0ff */
[----:B------:R-:W-:Y:S01]  /*14900*/  LEA R22, P6, R36, R48, 0x2 ;  /* 0x0000003024167211 */ /* 0x000fe200078c10ff */
[----:B------:R1:W-:Y:S01]  /*14910*/  @P5 STG.E [R14.64], R237 ;  /* 0x000000ed0e005986 */ /* 0x0003e2000c101904 */
[----:B------:R-:W-:Y:S02]  /*14920*/  LEA.HI.X.SX32 R21, R37, R49, 0x2, P2 ;  /* 0x0000003125157211 */ /* 0x000fe400010f16ff */
[----:B------:R-:W-:-:S02]  /*14930*/  ISETP.LT.AND P5, PT, R23, c[0x0][0x17c], !P0 ;  /* 0x00005f0017007a0c */ /* 0x000fc400047a1270 */
[----:B------:R-:W-:Y:S02]  /*14940*/  LEA.HI.X.SX32 R23, R36, R49, 0x2, P6 ;  /* 0x0000003124177211 */ /* 0x000fe400030f16ff */
[----:B------:R-:W-:Y:S02]  /*14950*/  IADD3 R0, R252, 0x14, RZ ;  /* 0x00000014fc007810 */ /* 0x000fe40007ffe0ff */
[----:B------:R-:W-:Y:S01]  /*14960*/  IADD3 R36, R36, c[0x0][0x198], RZ ;  /* 0x0000660024247a10 */ /* 0x000fe20007ffe0ff */
[----:B------:R3:W-:Y:S01]  /*14970*/  @P3 STG.E [R20.64], R32 ;  /* 0x0000002014003986 */ /* 0x0007e2000c101904 */
[----:B------:R-:W-:Y:S02]  /*14980*/  ISETP.LT.AND P1, PT, R0, c[0x0][0x17c], !P0 ;  /* 0x00005f0000007a0c */ /* 0x000fe40004721270 */
[C---:B--2---:R-:W-:Y:S02]  /*14990*/  LEA R12, P3, R36.reuse, R48, 0x2 ;  /* 0x00000030240c7211 */ /* 0x044fe400078610ff */
[----:B------:R-:W-:-:S02]  /*149a0*/  IADD3 R37, R36, c[0x0][0x198], RZ ;  /* 0x0000660024257a10 */ /* 0x000fc40007ffe0ff */
[----:B------:R-:W-:Y:S02]  /*149b0*/  LEA.HI.X.SX32 R13, R36, R49, 0x2, P3 ;  /* 0x00000031240d7211 */ /* 0x000fe400018f16ff */
[C---:B-1----:R-:W-:Y:S02]  /*149c0*/  IADD3 R15, R252.reuse, 0x17, RZ ;  /* 0x00000017fc0f7810 */ /* 0x042fe40007ffe0ff */
[C---:B------:R-:W-:Y:S02]  /*149d0*/  IADD3 R36, R37.reuse, c[0x0][0x198], RZ ;  /* 0x0000660025247a10 */ /* 0x040fe40007ffe0ff */
[----:B------:R-:W-:Y:S02]  /*149e0*/  IADD3 R0, R252, 0x16, RZ ;  /* 0x00000016fc007810 */ /* 0x000fe40007ffe0ff */
[----:B------:R-:W-:Y:S01]  /*149f0*/  LEA R14, P6, R37, R48, 0x2 ;  /* 0x00000030250e7211 */ /* 0x000fe200078c10ff */
[----:B------:R1:W-:Y:S01]  /*14a00*/  @P4 STG.E [R22.64], R33 ;  /* 0x0000002116004986 */ /* 0x0003e2000c101904 */
[----:B------:R-:W-:-:S02]  /*14a10*/  ISETP.LT.AND P4, PT, R15, c[0x0][0x17c], !P0 ;  /* 0x00005f000f007a0c */ /* 0x000fc40004781270 */
[----:B---3--:R-:W-:Y:S02]  /*14a20*/  IADD3 R32, R36, c[0x0][0x198], RZ ;  /* 0x0000660024207a10 */ /* 0x008fe40007ffe0ff */
[----:B------:R-:W-:Y:S02]  /*14a30*/  ISETP.LT.AND P2, PT, R0, c[0x0][0x17c], !P0 ;  /* 0x00005f0000007a0c */ /* 0x000fe40004741270 */
[----:B------:R-:W-:Y:S01]  /*14a40*/  LEA.HI.X.SX32 R15, R37, R49, 0x2, P6 ;  /* 0x00000031250f7211 */ /* 0x000fe200030f16ff */
[----:B------:R2:W-:Y:S01]  /*14a50*/  @P1 STG.E [R12.64], R24 ;  /* 0x000000180c001986 */ /* 0x0005e2000c101904 */
[-C--:B------:R-:W-:Y:S02]  /*14a60*/  LEA R20, P1, R36, R48.reuse, 0x2 ;  /* 0x0000003024147211 */ /* 0x080fe400078210ff */
[----:B-1----:R-:W-:Y:S02]  /*14a70*/  IADD3 R23, R252, 0x19, RZ ;  /* 0x00000019fc177810 */ /* 0x002fe40007ffe0ff */
[----:B------:R-:W-:Y:S01]  /*14a80*/  LEA R22, P6, R32, R48, 0x2 ;  /* 0x0000003020167211 */ /* 0x000fe200078c10ff */
[----:B------:R1:W-:Y:S01]  /*14a90*/  @P5 STG.E [R14.64], R25 ;  /* 0x000000190e005986 */ /* 0x0003e2000c101904 */
[----:B------:R-:W-:-:S02]  /*14aa0*/  IADD3 R0, R252, 0x18, RZ ;  /* 0x00000018fc007810 */ /* 0x000fc40007ffe0ff */
[----:B------:R-:W-:Y:S02]  /*14ab0*/  ISETP.LT.AND P5, PT, R23, c[0x0][0x17c], !P0 ;  /* 0x00005f0017007a0c */ /* 0x000fe400047a1270 */
[-C--:B------:R-:W-:Y:S02]  /*14ac0*/  LEA.HI.X.SX32 R23, R32, R49.reuse, 0x2, P6 ;  /* 0x0000003120177211 */ /* 0x080fe400030f16ff */
[----:B------:R-:W-:Y:S02]  /*14ad0*/  LEA.HI.X.SX32 R21, R36, R49, 0x2, P1 ;  /* 0x0000003124157211 */ /* 0x000fe400008f16ff */
[----:B------:R-:W-:Y:S02]  /*14ae0*/  IADD3 R32, R32, c[0x0][0x198], RZ ;  /* 0x0000660020207a10 */ /* 0x000fe40007ffe0ff */
[----:B------:R-:W-:Y:S01]  /*14af0*/  ISETP.LT.AND P3, PT, R0, c[0x0][0x17c], !P0 ;  /* 0x00005f0000007a0c */ /* 0x000fe20004761270 */
[----:B------:R3:W-:Y:S01]  /*14b00*/  @P2 STG.E [R20.64], R28 ;  /* 0x0000001c14002986 */ /* 0x0007e2000c101904 */
[----:B--2---:R-:W-:-:S02]  /*14b10*/  IADD3 R24, R32, c[0x0][0x198], RZ ;  /* 0x0000660020187a10 */ /* 0x004fc40007ffe0ff */
[-C--:B------:R-:W-:Y:S02]  /*14b20*/  LEA R12, P2, R32, R48.reuse, 0x2 ;  /* 0x00000030200c7211 */ /* 0x080fe400078410ff */
[C---:B-1----:R-:W-:Y:S02]  /*14b30*/  IADD3 R15, R252.reuse, 0x1b, RZ ;  /* 0x0000001bfc0f7810 */ /* 0x042fe40007ffe0ff */
[----:B------:R-:W-:Y:S02]  /*14b40*/  IADD3 R0, R252, 0x1a, RZ ;  /* 0x0000001afc007810 */ /* 0x000fe40007ffe0ff */
[C---:B------:R-:W-:Y:S01]  /*14b50*/  LEA R14, P6, R24.reuse, R48, 0x2 ;  /* 0x00000030180e7211 */ /* 0x040fe200078c10ff */
[----:B------:R1:W-:Y:S01]  /*14b60*/  @P4 STG.E [R22.64], R29 ;  /* 0x0000001d16004986 */ /* 0x0003e2000c101904 */
[----:B------:R-:W-:Y:S02]  /*14b70*/  IADD3 R25, R24, c[0x0][0x198], RZ ;  /* 0x0000660018197a10 */ /* 0x000fe40007ffe0ff */
[----:B------:R-:W-:-:S02]  /*14b80*/  LEA.HI.X.SX32 R13, R32, R49, 0x2, P2 ;  /* 0x00000031200d7211 */ /* 0x000fc400010f16ff */
        /* <DEDUP_REMOVED lines=9> */
[----:B------:R-:W-:Y:S02]  /*14c20*/  IADD3 R0, R252, 0x1c, RZ ;  /* 0x0000001cfc007810 */ /* 0x000fe40007ffe0ff */
[-C--:B------:R-:W-:Y:S02]  /*14c30*/  LEA.HI.X.SX32 R21, R25, R49.reuse, 0x2, P3 ;  /* 0x0000003119157211 */ /* 0x080fe400018f16ff */
[----:B------:R-:W-:Y:S02]  /*14c40*/  ISETP.LT.AND P5, PT, R23, c[0x0][0x17c], !P0 ;  /* 0x00005f0017007a0c */ /* 0x000fe400047a1270 */
[C---:B------:R-:W-:Y:S02]  /*14c50*/  LEA.HI.X.SX32 R23, R24.reuse, R49, 0x2, P6 ;  /* 0x0000003118177211 */ /* 0x040fe400030f16ff */
[----:B------:R-:W-:Y:S01]  /*14c60*/  IADD3 R24, R24, c[0x0][0x198], RZ ;  /* 0x0000660018187a10 */ /* 0x000fe20007ffe0ff */
[----:B------:R3:W-:Y:S01]  /*14c70*/  @P1 STG.E [R20.64], R16 ;  /* 0x0000001014001986 */ /* 0x0007e2000c101904 */
[----:B------:R-:W-:-:S02]  /*14c80*/  ISETP.LT.AND P2, PT, R0, c[0x0][0x17c], !P0 ;  /* 0x00005f0000007a0c */ /* 0x000fc40004741270 */
[C---:B--2---:R-:W-:Y:S02]  /*14c90*/  LEA R12, P1, R24.reuse, R48, 0x2 ;  /* 0x00000030180c7211 */ /* 0x044fe400078210ff */
[----:B------:R-:W-:Y:S02]  /*14ca0*/  IADD3 R25, R24, c[0x0][0x198], RZ ;  /* 0x0000660018197a10 */ /* 0x000fe40007ffe0ff */
[----:B------:R-:W-:Y:S02]  /*14cb0*/  IADD3 R0, R252, 0x1e, RZ ;  /* 0x0000001efc007810 */ /* 0x000fe40007ffe0ff */
[----:B------:R-:W-:Y:S02]  /*14cc0*/  LEA.HI.X.SX32 R13, R24, R49, 0x2, P1 ;  /* 0x00000031180d7211 */ /* 0x000fe400008f16ff */
[----:B-1----:R-:W-:Y:S02]  /*14cd0*/  IADD3 R15, R252, 0x1f, RZ ;  /* 0x0000001ffc0f7810 */ /* 0x002fe40007ffe0ff */
[----:B------:R-:W-:-:S02]  /*14ce0*/  IADD3 R24, R25, c[0x0][0x198], RZ ;  /* 0x0000660019187a10 */ /* 0x000fc40007ffe0ff */
[-C--:B------:R-:W-:Y:S01]  /*14cf0*/  LEA R14, P6, R25, R48.reuse, 0x2 ;  /* 0x00000030190e7211 */ /* 0x080fe200078c10ff */
[----:B------:R1:W-:Y:S01]  /*14d00*/  @P4 STG.E [R22.64], R17 ;  /* 0x0000001116004986 */ /* 0x0003e2000c101904 */
[----:B------:R-:W-:Y:S02]  /*14d10*/  ISETP.LT.AND P3, PT, R0, c[0x0][0x17c], !P0 ;  /* 0x00005f0000007a0c */ /* 0x000fe40004761270 */
[----:B------:R-:W-:Y:S01]  /*14d20*/  ISETP.LT.AND P4, PT, R15, c[0x0][0x17c], !P0 ;  /* 0x00005f000f007a0c */ /* 0x000fe20004781270 */
[----:B------:R2:W-:Y:S01]  /*14d30*/  @P2 STG.E [R12.64], R4 ;  /* 0x000000040c002986 */ /* 0x0005e2000c101904 */
[----:B------:R-:W-:Y:S02]  /*14d40*/  LEA.HI.X.SX32 R15, R25, R49, 0x2, P6 ;  /* 0x00000031190f7211 */ /* 0x000fe400030f16ff */
[----:B---3--:R-:W-:Y:S02]  /*14d50*/  LEA R16, P2, R24, R48, 0x2 ;  /* 0x0000003018107211 */ /* 0x008fe400078410ff */
[----:B------:R-:W-:-:S02]  /*14d60*/  IADD3 R21, R252, 0x21, RZ ;  /* 0x00000021fc157810 */ /* 0x000fc40007ffe0ff */
[----:B-1----:R-:W-:Y:S01]  /*14d70*/  IADD3 R22, R24, c[0x0][0x198], RZ ;  /* 0x0000660018167a10 */ /* 0x002fe20007ffe0ff */
[----:B------:R1:W-:Y:S03]  /*14d80*/  @P5 STG.E [R14.64], R5 ;  /* 0x000000050e005986 */ /* 0x0003e6000c101904 */
[----:B------:R-:W-:Y:S02]  /*14d90*/  LEA R20, P6, R22, R48, 0x2 ;  /* 0x0000003016147211 */ /* 0x000fe400078c10ff */
[----:B------:R-:W-:Y:S02]  /*14da0*/  IADD3 R0, R252, 0x20, RZ ;  /* 0x00000020fc007810 */ /* 0x000fe40007ffe0ff */
[----:B------:R-:W-:Y:S02]  /*14db0*/  LEA.HI.X.SX32 R17, R24, R49, 0x2, P2 ;  /* 0x0000003118117211 */ /* 0x000fe400010f16ff */
[----:B------:R-:W-:-:S02]  /*14dc0*/  ISETP.LT.AND P5, PT, R21, c[0x0][0x17c], !P0 ;  /* 0x00005f0015007a0c */ /* 0x000fc400047a1270 */
[C---:B------:R-:W-:Y:S02]  /*14dd0*/  LEA.HI.X.SX32 R21, R22.reuse, R49, 0x2, P6 ;  /* 0x0000003116157211 */ /* 0x040fe400030f16ff */
[----:B------:R-:W-:Y:S01]  /*14de0*/  IADD3 R22, R22, c[0x0][0x198], RZ ;  /* 0x0000660016167a10 */ /* 0x000fe20007ffe0ff */
[----:B------:R3:W-:Y:S01]  /*14df0*/  @P3 STG.E [R16.64], R8 ;  /* 0x0000000810003986 */ /* 0x0007e2000c101904 */
[----:B------:R-:W-:Y:S02]  /*14e00*/  ISETP.LT.AND P1, PT, R0, c[0x0][0x17c], !P0 ;  /* 0x00005f0000007a0c */ /* 0x000fe40004721270 */
[C---:B--2---:R-:W-:Y:S02]  /*14e10*/  LEA R4, P3, R22.reuse, R48, 0x2 ;  /* 0x0000003016047211 */ /* 0x044fe400078610ff */
[----:B-1----:R-:W-:Y:S02]  /*14e20*/  IADD3 R14, R22, c[0x0][0x198], RZ ;  /* 0x00006600160e7a10 */ /* 0x002fe40007ffe0ff */
[----:B------:R-:W-:-:S02]  /*14e30*/  IADD3 R0, R252, 0x22, RZ ;  /* 0x00000022fc007810 */ /* 0x000fc40007ffe0ff */
[----:B------:R-:W-:Y:S02]  /*14e40*/  LEA.HI.X.SX32 R5, R22, R49, 0x2, P3 ;  /* 0x0000003116057211 */ /* 0x000fe400018f16ff */
[----:B------:R-:W-:Y:S02]  /*14e50*/  IADD3 R13, R252, 0x23, RZ ;  /* 0x00000023fc0d7810 */ /* 0x000fe40007ffe0ff */
[C---:B------:R-:W-:Y:S02]  /*14e60*/  IADD3 R22, R14.reuse, c[0x0][0x198], RZ ;  /* 0x000066000e167a10 */ /* 0x040fe40007ffe0ff */
[----:B------:R-:W-:Y:S01]  /*14e70*/  LEA R12, P6, R14, R48, 0x2 ;  /* 0x000000300e0c7211 */ /* 0x000fe200078c10ff */
[----:B------:R1:W-:Y:S01]  /*14e80*/  @P4 STG.E [R20.64], R9 ;  /* 0x0000000914004986 */ /* 0x0003e2000c101904 */
[----:B------:R-:W-:Y:S02]  /*14e90*/  ISETP.LT.AND P2, PT, R0, c[0x0][0x17c], !P0 ;  /* 0x00005f0000007a0c */ /* 0x000fe40004741270 */
[----:B------:R-:W-:-:S02]  /*14ea0*/  ISETP.LT.AND P4, PT, R13, c[0x0][0x17c], !P0 ;  /* 0x00005f000d007a0c */ /* 0x000fc40004781270 */
[----:B---3--:R-:W-:Y:S01]  /*14eb0*/  IADD3 R16, R22, c[0x0][0x198], RZ ;  /* 0x0000660016107a10 */ /* 0x008fe20007ffe0ff */
[----:B------:R2:W-:Y:S01]  /*14ec0*/  @P1 STG.E [R4.64], R246 ;  /* 0x000000f604001986 */ /* 0x0005e2000c101904 */
[----:B------:R-:W-:Y:S02]  /*14ed0*/  LEA.HI.X.SX32 R13, R14, R49, 0x2, P6 ;  /* 0x000000310e0d7211 */ /* 0x000fe400030f16ff */
[-C--:B------:R-:W-:Y:S02]  /*14ee0*/  LEA R8, P1, R22, R48.reuse, 0x2 ;  /* 0x0000003016087211 */ /* 0x080fe400078210ff */
[----:B------:R-:W-:Y:S02]  /*14ef0*/  IADD3 R15, R252, 0x25, RZ ;  /* 0x00000025fc0f7810 */ /* 0x000fe40007ffe0ff */
[----:B------:R-:W-:Y:S01]  /*14f00*/  LEA R14, P6, R16, R48, 0x2 ;  /* 0x00000030100e7211 */ /* 0x000fe200078c10ff */
[----:B------:R3:W-:Y:S01]  /*14f10*/  @P5 STG.E [R12.64], R247 ;  /* 0x000000f70c005986 */ /* 0x0007e2000c101904 */
[----:B------:R-:W-:-:S02]  /*14f20*/  IADD3 R0, R252, 0x24, RZ ;  /* 0x00000024fc007810 */ /* 0x000fc40007ffe0ff */
[-C--:B-1----:R-:W-:Y:S02]  /*14f30*/  LEA.HI.X.SX32 R9, R22, R49.reuse, 0x2, P1 ;  /* 0x0000003116097211 */ /* 0x082fe400008f16ff */
[----:B------:R-:W-:Y:S01]  /*14f40*/  ISETP.LT.AND P5, PT, R15, c[0x0][0x17c], !P0 ;  /* 0x00005f000f007a0c */ /* 0x000fe200047a1270 */
[----:B------:R-:W-:Y:S01]  /*14f50*/  LDS.128 R20, [R3+0x1000] ;  /* 0x0010000003147984 */ /* 0x000fe20000000c00 */
[C---:B------:R-:W-:Y:S02]  /*14f60*/  LEA.HI.X.SX32 R15, R16.reuse, R49, 0x2, P6 ;  /* 0x00000031100f7211 */ /* 0x040fe400030f16ff */
[----:B------:R-:W-:Y:S01]  /*14f70*/  IADD3 R16, R16, c[0x0][0x198], RZ ;  /* 0x0000660010107a10 */ /* 0x000fe20007ffe0ff */
[----:B------:R1:W-:Y:S01]  /*14f80*/  @P2 STG.E [R8.64], R226 ;  /* 0x000000e208002986 */ /* 0x0003e2000c101904 */
[----:B------:R-:W-:Y:S02]  /*14f90*/  ISETP.LT.AND P3, PT, R0, c[0x0][0x17c], !P0 ;  /* 0x00005f0000007a0c */ /* 0x000fe40004761270 */
[----:B------:R-:W-:-:S02]  /*14fa0*/  IADD3 R17, R16, c[0x0][0x198], RZ ;  /* 0x0000660010117a10 */ /* 0x000fc40007ffe0ff */
[-C--:B--2---:R-:W-:Y:S02]  /*14fb0*/  LEA R4, P2, R16, R48.reuse, 0x2 ;  /* 0x0000003010047211 */ /* 0x084fe400078410ff */
[C---:B---3--:R-:W-:Y:S02]  /*14fc0*/  IADD3 R13, R252.reuse, 0x27, RZ ;  /* 0x00000027fc0d7810 */ /* 0x048fe40007ffe0ff */
        /* <DEDUP_REMOVED lines=10> */
[----:B-1----:R-:W-:Y:S02]  /*15070*/  LEA R8, P3, R16, R48, 0x2 ;  /* 0x0000003010087211 */ /* 0x002fe400078610ff */
[----:B--2---:R-:W-:-:S02]  /*15080*/  IADD3 R15, R252, 0x29, RZ ;  /* 0x00000029fc0f7810 */ /* 0x004fc40007ffe0ff */
[----:B------:R-:W-:Y:S01]  /*15090*/  LEA R14, P6, R17, R48, 0x2 ;  /* 0x00000030110e7211 */ /* 0x000fe200078c10ff */
[----:B------:R1:W-:Y:S01]  /*150a0*/  @P5 STG.E [R12.64], R67 ;  /* 0x000000430c005986 */ /* 0x0003e2000c101904 */
[----:B------:R-:W-:Y:S02]  /*150b0*/  IADD3 R0, R252, 0x28, RZ ;  /* 0x00000028fc007810 */ /* 0x000fe40007ffe0ff */
[-C--:B------:R-:W-:Y:S01]  /*150c0*/  LEA.HI.X.SX32 R9, R16, R49.reuse, 0x2, P3 ;  /* 0x0000003110097211 */ /* 0x080fe200018f16ff */
[----:B------:R-:W-:Y:S01]  /*150d0*/  LDS.128 R64, [R249] ;  /* 0x00000000f9407984 */ /* 0x000fe20000000c00 */
[----:B------:R-:W-:Y:S02]  /*150e0*/  ISETP.LT.AND P5, PT, R15, c[0x0][0x17c], !P0 ;  /* 0x00005f000f007a0c */ /* 0x000fe400047a1270 */
[C---:B------:R-:W-:Y:S02]  /*150f0*/  LEA.HI.X.SX32 R15, R17.reuse, R49, 0x2, P6 ;  /* 0x00000031110f7211 */ /* 0x040fe400030f16ff */
[----:B------:R-:W-:Y:S01]  /*15100*/  IADD3 R17, R17, c[0x0][0x198], RZ ;  /* 0x0000660011117a10 */ /* 0x000fe20007ffe0ff */
[----:B------:R2:W-:Y:S01]  /*15110*/  @P1 STG.E [R8.64], R94 ;  /* 0x0000005e08001986 */ /* 0x0005e2000c101904 */
[----:B------:R-:W-:-:S02]  /*15120*/  ISETP.LT.AND P2, PT, R0, c[0x0][0x17c], !P0 ;  /* 0x00005f0000007a0c */ /* 0x000fc40004741270 */
[C---:B------:R-:W-:Y:S02]  /*15130*/  IADD3 R16, R17.reuse, c[0x0][0x198], RZ ;  /* 0x0000660011107a10 */ /* 0x040fe40007ffe0ff */
[CC--:B---3--:R-:W-:Y:S02]  /*15140*/  LEA R4, P1, R17.reuse, R48.reuse, 0x2 ;  /* 0x0000003011047211 */ /* 0x0c8fe400078210ff */
[C---:B-1----:R-:W-:Y:S02]  /*15150*/  IADD3 R13, R252.reuse, 0x2b, RZ ;  /* 0x0000002bfc0d7810 */ /* 0x042fe40007ffe0ff */
        /* <DEDUP_REMOVED lines=10> */
[----:B--2---:R-:W-:Y:S02]  /*15200*/  LEA R8, P2, R17, R48, 0x2 ;  /* 0x0000003011087211 */ /* 0x004fe400078410ff */
        /* <DEDUP_REMOVED lines=10> */
[C---:B------:R-:W-:Y:S02]  /*152b0*/  IADD3 R17, R16.reuse, c[0x0][0x198], RZ ;  /* 0x0000660010117a10 */ /* 0x040fe40007ffe0ff */
[-C--:B---3--:R-:W-:Y:S02]  /*152c0*/  LEA R4, P3, R16, R48.reuse, 0x2 ;  /* 0x0000003010047211 */ /* 0x088fe400078610ff */
        /* <DEDUP_REMOVED lines=31> */
[----:B------:R-:W-:Y:S01]  /*154c0*/  ISETP.LT.AND P4, PT, R13, c[0x0][0x17c], !P0 ;  /* 0x00005f000d007a0c */ /* 0x000fe20004781270 */
[----:B------:R-:W-:Y:S01]  /*154d0*/  LDS.128 R40, [R248+0x800] ;  /* 0x00080000f8287984 */ /* 0x000fe20000000c00 */
        /* <DEDUP_REMOVED lines=57> */
[C---:B------:R-:W-:Y:S01]  /*15870*/  LEA R14, P6, R16.reuse, R48, 0x2 ;  /* 0x00000030100e7211 */ /* 0x040fe200078c10ff */
[----:B------:R1:W-:Y:S01]  /*15880*/  @P5 STG.E [R12.64], R235 ;  /* 0x000000eb0c005986 */ /* 0x0003e2000c101904 */
[-C--:B------:R-:W-:Y:S02]  /*15890*/  LEA.HI.X.SX32 R9, R17, R49.reuse, 0x2, P1 ;  /* 0x0000003111097211 */ /* 0x080fe400008f16ff */
[----:B------:R-:W-:Y:S02]  /*158a0*/  ISETP.LT.AND P5, PT, R15, c[0x0][0x17c], !P0 ;  /* 0x00005f000f007a0c */ /* 0x000fe400047a1270 */
[----:B------:R-:W-:Y:S02]  /*158b0*/  LEA.HI.X.SX32 R15, R16, R49, 0x2, P6 ;  /* 0x00000031100f7211 */ /* 0x000fe400030f16ff */
[----:B------:R-:W-:Y:S02]  /*158c0*/  IADD3 R0, R252, 0x3c, RZ ;  /* 0x0000003cfc007810 */ /* 0x000fe40007ffe0ff */
[----:B------:R-:W-:Y:S01]  /*158d0*/  IADD3 R16, R16, c[0x0][0x198], RZ ;  /* 0x0000660010107a10 */ /* 0x000fe20007ffe0ff */
[----:B------:R-:W-:Y:S01]  /*158e0*/  @P2 STG.E [R8.64], R18 ;  /* 0x0000001208002986 */ /* 0x000fe2000c101904 */
[----:B------:R-:W-:-:S02]  /*158f0*/  ISETP.LT.AND P3, PT, R0, c[0x0][0x17c], !P0 ;  /* 0x00005f0000007a0c */ /* 0x000fc40004761270 */
[C---:B------:R-:W-:Y:S02]  /*15900*/  IADD3 R17, R16.reuse, c[0x0][0x198], RZ ;  /* 0x0000660010117a10 */ /* 0x040fe40007ffe0ff */
[-C--:B---3--:R-:W-:Y:S02]  /*15910*/  LEA R4, P2, R16, R48.reuse, 0x2 ;  /* 0x0000003010047211 */ /* 0x088fe400078410ff */
        /* <DEDUP_REMOVED lines=10> */
[----:B------:R-:W-:Y:S01]  /*159c0*/  @P3 STG.E [R4.64], R6 ;  /* 0x0000000604003986 */ /* 0x000fe2000c101904 */
        /* <DEDUP_REMOVED lines=11> */
[C---:B-1----:R-:W-:Y:S02]  /*15a80*/  IADD3 R12, R17.reuse, c[0x0][0x198], RZ ;  /* 0x00006600110c7a10 */ /* 0x042fe40007ffe0ff */
[----:B------:R-:W-:Y:S02]  /*15a90*/  LEA R4, P1, R17, R48, 0x2 ;  /* 0x0000003011047211 */ /* 0x000fe400078210ff */
[C---:B------:R-:W-:Y:S02]  /*15aa0*/  IADD3 R7, R252.reuse, 0x43, RZ ;  /* 0x00000043fc077810 */ /* 0x040fe40007ffe0ff */
        /* <DEDUP_REMOVED lines=10> */
[CC--:B--2---:R-:W-:Y:S02]  /*15b50*/  LEA R8, P2, R13.reuse, R48.reuse, 0x2 ;  /* 0x000000300d087211 */ /* 0x0c4fe400078410ff */
[----:B-1----:R-:W-:Y:S02]  /*15b60*/  IADD3 R11, R252, 0x45, RZ ;  /* 0x00000045fc0b7810 */ /* 0x002fe40007ffe0ff */
[----:B------:R-:W-:Y:S01]  /*15b70*/  LEA R10, P6, R12, R48, 0x2 ;  /* 0x000000300c0a7211 */ /* 0x000fe200078c10ff */
[----:B------:R1:W-:Y:S01]  /*15b80*/  @P5 STG.E [R6.64], R145 ;  /* 0x0000009106005986 */ /* 0x0003e2000c101904 */
[----:B------:R-:W-:Y:S02]  /*15b90*/  IADD3 R0, R252, 0x44, RZ ;  /* 0x00000044fc007810 */ /* 0x000fe40007ffe0ff */
[----:B------:R-:W-:-:S02]  /*15ba0*/  LEA.HI.X.SX32 R9, R13, R49, 0x2, P2 ;  /* 0x000000310d097211 */ /* 0x000fc400010f16ff */
[----:B------:R-:W-:Y:S02]  /*15bb0*/  ISETP.LT.AND P5, PT, R11, c[0x0][0x17c], !P0 ;  /* 0x00005f000b007a0c */ /* 0x000fe400047a1270 */
[C---:B------:R-:W-:Y:S02]  /*15bc0*/  LEA.HI.X.SX32 R11, R12.reuse, R49, 0x2, P6 ;  /* 0x000000310c0b7211 */ /* 0x040fe400030f16ff */
[----:B------:R-:W-:Y:S01]  /*15bd0*/  IADD3 R12, R12, c[0x0][0x198], RZ ;  /* 0x000066000c0c7a10 */ /* 0x000fe20007ffe0ff */
[----:B------:R2:W-:Y:S01]  /*15be0*/  @P3 STG.E [R8.64], R148 ;  /* 0x0000009408003986 */ /* 0x0005e2000c101904 */
[----:B------:R-:W-:Y:S02]  /*15bf0*/  ISETP.LT.AND P1, PT, R0, c[0x0][0x17c], !P0 ;  /* 0x00005f0000007a0c */ /* 0x000fe40004721270 */
[C---:B------:R-:W-:Y:S02]  /*15c00*/  IADD3 R13, R12.reuse, c[0x0][0x198], RZ ;  /* 0x000066000c0d7a10 */ /* 0x040fe40007ffe0ff */
[----:B---3--:R-:W-:-:S02]  /*15c10*/  LEA R4, P3, R12, R48, 0x2 ;  /* 0x000000300c047211 */ /* 0x008fc400078610ff */
[C---:B-1----:R-:W-:Y:S02]  /*15c20*/  IADD3 R7, R252.reuse, 0x47, RZ ;  /* 0x00000047fc077810 */ /* 0x042fe40007ffe0ff */
[----:B------:R-:W-:Y:S02]  /*15c30*/  IADD3 R0, R252, 0x46, RZ ;  /* 0x00000046fc007810 */ /* 0x000fe40007ffe0ff */
[C---:B------:R-:W-:Y:S02]  /*15c40*/  LEA R6, P6, R13.reuse, R48, 0x2 ;  /* 0x000000300d067211 */ /* 0x040fe400078c10ff */
[----:B------:R-:W-:Y:S01]  /*15c50*/  LEA.HI.X.SX32 R5, R12, R49, 0x2, P3 ;  /* 0x000000310c057211 */ /* 0x000fe200018f16ff */
[----:B------:R1:W-:Y:S01]  /*15c60*/  @P4 STG.E [R10.64], R149 ;  /* 0x000000950a004986 */ /* 0x0003e2000c101904 */
[----:B------:R-:W-:Y:S02]  /*15c70*/  IADD3 R12, R13, c[0x0][0x198], RZ ;  /* 0x000066000d0c7a10 */ /* 0x000fe40007ffe0ff */
[----:B------:R-:W-:-:S02]  /*15c80*/  ISETP.LT.AND P4, PT, R7, c[0x0][0x17c], !P0 ;  /* 0x00005f0007007a0c */ /* 0x000fc40004781270 */
[----:B------:R-:W-:Y:S02]  /*15c90*/  ISETP.LT.AND P2, PT, R0, c[0x0][0x17c], !P0 ;  /* 0x00005f0000007a0c */ /* 0x000fe40004741270 */
[----:B------:R-:W-:Y:S02]  /*15ca0*/  LEA.HI.X.SX32 R7, R13, R49, 0x2, P6 ;  /* 0x000000310d077211 */ /* 0x000fe400030f16ff */
[C---:B------:R-:W-:Y:S01]  /*15cb0*/  IADD3 R13, R12.reuse, c[0x0][0x198], RZ ;  /* 0x000066000c0d7a10 */ /* 0x040fe20007ffe0ff */
[----:B------:R3:W-:Y:S01]  /*15cc0*/  @P1 STG.E [R4.64], R136 ;  /* 0x0000008804001986 */ /* 0x0007e2000c101904 */
[-C--:B--2---:R-:W-:Y:S02]  /*15cd0*/  LEA R8, P1, R12, R48.reuse, 0x2 ;  /* 0x000000300c087211 */ /* 0x084fe400078210ff */
[C---:B-1----:R-:W-:Y:S02]  /*15ce0*/  IADD3 R11, R252.reuse, 0x49, RZ ;  /* 0x00000049fc0b7810 */ /* 0x042fe40007ffe0ff */
[----:B------:R-:W-:Y:S01]  /*15cf0*/  LEA R10, P6, R13, R48, 0x2 ;  /* 0x000000300d0a7211 */ /* 0x000fe200078c10ff */
[----:B------:R1:W-:Y:S01]  /*15d00*/  @P5 STG.E [R6.64], R137 ;  /* 0x0000008906005986 */ /* 0x0003e2000c101904 */
[----:B------:R-:W-:-:S02]  /*15d10*/  IADD3 R0, R252, 0x48, RZ ;  /* 0x00000048fc007810 */ /* 0x000fc40007ffe0ff */
[-C--:B------:R-:W-:Y:S02]  /*15d20*/  LEA.HI.X.SX32 R9, R12, R49.reuse, 0x2, P1 ;  /* 0x000000310c097211 */ /* 0x080fe400008f16ff */
[----:B------:R-:W-:Y:S02]  /*15d30*/  ISETP.LT.AND P5, PT, R11, c[0x0][0x17c], !P0 ;  /* 0x00005f000b007a0c */ /* 0x000fe400047a1270 */
[C---:B------:R-:W-:Y:S02]  /*15d40*/  LEA.HI.X.SX32 R11, R13.reuse, R49, 0x2, P6 ;  /* 0x000000310d0b7211 */ /* 0x040fe400030f16ff */
[----:B------:R-:W-:Y:S01]  /*15d50*/  IADD3 R13, R13, c[0x0][0x198], RZ ;  /* 0x000066000d0d7a10 */ /* 0x000fe20007ffe0ff */
[----:B------:R2:W-:Y:S01]  /*15d60*/  @P2 STG.E [R8.64], R140 ;  /* 0x0000008c08002986 */ /* 0x0005e2000c101904 */
[----:B------:R-:W-:Y:S02]  /*15d70*/  ISETP.LT.AND P3, PT, R0, c[0x0][0x17c], !P0 ;  /* 0x00005f0000007a0c */ /* 0x000fe40004761270 */
[----:B------:R-:W-:-:S02]  /*15d80*/  IADD3 R12, R13, c[0x0][0x198], RZ ;  /* 0x000066000d0c7a10 */ /* 0x000fc40007ffe0ff */
        /* <DEDUP_REMOVED lines=345> */
[----:B------:R-:W-:Y:S01]  /*17320*/  LDS.128 R60, [R248] ;  /* 0x00000000f83c7984 */ /* 0x000fe20000000c00 */
        /* <DEDUP_REMOVED lines=37> */
[----:B-----5:R2:W-:Y:S01]  /*17580*/  @P1 STG.E [R8.64], R196 ;  /* 0x000000c408001986 */ /* 0x0205e2000c101904 */
        /* <DEDUP_REMOVED lines=285> */
[----:B------:R-:W-:Y:S02]  /*18760*/  LEA.HI.X.SX32 R11, R13, R49, 0x2, P6 ;  /* 0x000000310d0b7211 */ /* 0x000fe400030f16ff */
[----:B------:R-:W-:-:S02]  /*18770*/  ISETP.LT.AND P2, PT, R0, c[0x0][0x17c], !P0 ;  /* 0x00005f0000007a0c */ /* 0x000fc40004741270 */
[----:B------:R-:W-:Y:S01]  /*18780*/  IADD3 R13, R13, c[0x0][0x198], RZ ;  /* 0x000066000d0d7a10 */ /* 0x000fe20007ffe0ff */
[----:B------:R2:W-:Y:S03]  /*18790*/  @P1 STG.E [R8.64], R206 ;  /* 0x000000ce08001986 */ /* 0x0005e6000c101904 */
[C---:B---3--:R-:W-:Y:S02]  /*187a0*/  LEA R4, P1, R13.reuse, R48, 0x2 ;  /* 0x000000300d047211 */ /* 0x048fe400078210ff */
[C---:B------:R-:W-:Y:S02]  /*187b0*/  IADD3 R12, R13.reuse, c[0x0][0x198], RZ ;  /* 0x000066000d0c7a10 */ /* 0x040fe40007ffe0ff */
[----:B------:R-:W-:Y:S02]  /*187c0*/  LEA.HI.X.SX32 R5, R13, R49, 0x2, P1 ;  /* 0x000000310d057211 */ /* 0x000fe400008f16ff */
[----:B-1----:R-:W-:-:S02]  /*187d0*/  IADD3 R7, R252, 0xbb, RZ ;  /* 0x000000bbfc077810 */ /* 0x002fc40007ffe0ff */
[CC--:B------:R-:W-:Y:S02]  /*187e0*/  LEA R6, P6, R12.reuse, R48.reuse, 0x2 ;  /* 0x000000300c067211 */ /* 0x0c0fe400078c10ff */
[----:B------:R-:W-:Y:S01]  /*187f0*/  IADD3 R13, R12, c[0x0][0x198], RZ ;  /* 0x000066000c0d7a10 */ /* 0x000fe20007ffe0ff */
[----:B------:R1:W-:Y:S01]  /*18800*/  @P4 STG.E [R10.64], R207 ;  /* 0x000000cf0a004986 */ /* 0x0003e2000c101904 */
[----:B------:R-:W-:Y:S02]  /*18810*/  IADD3 R0, R252, 0xba, RZ ;  /* 0x000000bafc007810 */ /* 0x000fe40007ffe0ff */
[----:B------:R-:W-:Y:S01]  /*18820*/  ISETP.LT.AND P4, PT, R7, c[0x0][0x17c], !P0 ;  /* 0x00005f0007007a0c */ /* 0x000fe20004781270 */
[----:B------:R-:W-:Y:S01]  /*18830*/  @P2 STG.E [R4.64], R154 ;  /* 0x0000009a04002986 */ /* 0x000fe2000c101904 */
[----:B------:R-:W-:Y:S02]  /*18840*/  LEA.HI.X.SX32 R7, R12, R49, 0x2, P6 ;  /* 0x000000310c077211 */ /* 0x000fe400030f16ff */
[----:B--2---:R-:W-:-:S02]  /*18850*/  LEA R8, P2, R13, R48, 0x2 ;  /* 0x000000300d087211 */ /* 0x004fc400078410ff */
[----:B------:R-:W-:Y:S02]  /*18860*/  ISETP.LT.AND P3, PT, R0, c[0x0][0x17c], !P0 ;  /* 0x00005f0000007a0c */ /* 0x000fe40004761270 */
[C---:B------:R-:W-:Y:S02]  /*18870*/  IADD3 R12, R13.reuse, c[0x0][0x198], RZ ;  /* 0x000066000d0c7a10 */ /* 0x040fe40007ffe0ff */
[----:B------:R-:W-:Y:S02]  /*18880*/  LEA.HI.X.SX32 R9, R13, R49, 0x2, P2 ;  /* 0x000000310d097211 */ /* 0x000fe400010f16ff */
[----:B-1----:R-:W-:Y:S02]  /*18890*/  IADD3 R11, R252, 0xbd, RZ ;  /* 0x000000bdfc0b7810 */ /* 0x002fe40007ffe0ff */
[C---:B------:R-:W-:Y:S02]  /*188a0*/  IADD3 R13, R12.reuse, c[0x0][0x198], RZ ;  /* 0x000066000c0d7a10 */ /* 0x040fe40007ffe0ff */
[----:B------:R-:W-:Y:S01]  /*188b0*/  LEA R10, P6, R12, R48, 0x2 ;  /* 0x000000300c0a7211 */ /* 0x000fe200078c10ff */
[----:B------:R-:W-:Y:S01]  /*188c0*/  @P5 STG.E [R6.64], R155 ;  /* 0x0000009b06005986 */ /* 0x000fe2000c101904 */
[----:B------:R-:W-:-:S02]  /*188d0*/  ISETP.LT.AND P5, PT, R11, c[0x0][0x17c], !P0 ;  /* 0x00005f000b007a0c */ /* 0x000fc400047a1270 */
[----:B------:R-:W-:Y:S01]  /*188e0*/  IADD3 R16, R13, c[0x0][0x198], RZ ;  /* 0x000066000d107a10 */ /* 0x000fe20007ffe0ff */
[----:B------:R-:W1:Y:S01]  /*188f0*/  LDS.128 R4, [R2] ;  /* 0x0000000002047984 */ /* 0x000e620000000c00 */
[----:B------:R-:W-:Y:S02]  /*18900*/  IADD3 R0, R252, 0xbc, RZ ;  /* 0x000000bcfc007810 */ /* 0x000fe40007ffe0ff */
[----:B------:R-:W-:Y:S02]  /*18910*/  LEA.HI.X.SX32 R11, R12, R49, 0x2, P6 ;  /* 0x000000310c0b7211 */ /* 0x000fe400030f16ff */
[----:B------:R-:W-:Y:S01]  /*18920*/  IADD3 R15, R252, 0xbf, RZ ;  /* 0x000000bffc0f7810 */ /* 0x000fe20007ffe0ff */
[----:B------:R-:W-:Y:S01]  /*18930*/  @P3 STG.E [R8.64], R174 ;  /* 0x000000ae08003986 */ /* 0x000fe2000c101904 */
[----:B------:R-:W-:Y:S02]  /*18940*/  LEA R14, P6, R16, R48, 0x2 ;  /* 0x00000030100e7211 */ /* 0x000fe400078c10ff */
[----:B------:R-:W-:Y:S01]  /*18950*/  ISETP.LT.AND P1, PT, R0, c[0x0][0x17c], !P0 ;  /* 0x00005f0000007a0c */ /* 0x000fe20004721270 */
[----:B------:R2:W-:Y:S01]  /*18960*/  @P4 STG.E [R10.64], R175 ;  /* 0x000000af0a004986 */ /* 0x0005e2000c101904 */
[----:B------:R-:W-:-:S02]  /*18970*/  ISETP.LT.AND P4, PT, R15, c[0x0][0x17c], !P0 ;  /* 0x00005f000f007a0c */ /* 0x000fc40004781270 */
[CC--:B------:R-:W-:Y:S02]  /*18980*/  LEA.HI.X.SX32 R15, R16.reuse, R49.reuse, 0x2, P6 ;  /* 0x00000031100f7211 */ /* 0x0c0fe400030f16ff */
[C---:B------:R-:W-:Y:S02]  /*18990*/  LEA R12, P3, R13.reuse, R48, 0x2 ;  /* 0x000000300d0c7211 */ /* 0x040fe400078610ff */
[----:B------:R-:W-:Y:S02]  /*189a0*/  IADD3 R16, R16, c[0x0][0x198], RZ ;  /* 0x0000660010107a10 */ /* 0x000fe40007ffe0ff */
[----:B------:R-:W-:Y:S02]  /*189b0*/  LEA.HI.X.SX32 R13, R13, R49, 0x2, P3 ;  /* 0x000000310d0d7211 */ /* 0x000fe400018f16ff */
[----:B------:R-:W-:Y:S02]  /*189c0*/  IADD3 R17, R16, c[0x0][0x198], RZ ;  /* 0x0000660010117a10 */ /* 0x000fe40007ffe0ff */
[----:B------:R-:W-:-:S02]  /*189d0*/  IADD3 R0, R252, 0xbe, RZ ;  /* 0x000000befc007810 */ /* 0x000fc40007ffe0ff */
[----:B--2---:R-:W-:Y:S01]  /*189e0*/  IADD3 R11, R252, 0xc1, RZ ;  /* 0x000000c1fc0b7810 */ /* 0x004fe20007ffe0ff */
[----:B------:R-:W-:Y:S01]  /*189f0*/  @P1 STG.E [R12.64], R194 ;  /* 0x000000c20c001986 */ /* 0x000fe2000c101904 */
[-C--:B------:R-:W-:Y:S02]  /*18a00*/  LEA R10, P6, R17, R48.reuse, 0x2 ;  /* 0x00000030110a7211 */ /* 0x080fe400078c10ff */
[----:B------:R-:W-:Y:S01]  /*18a10*/  ISETP.LT.AND P2, PT, R0, c[0x0][0x17c], !P0 ;  /* 0x00005f0000007a0c */ /* 0x000fe20004741270 */
[----:B------:R2:W-:Y:S01]  /*18a20*/  @P5 STG.E [R14.64], R195 ;  /* 0x000000c30e005986 */ /* 0x0005e2000c101904 */
[----:B------:R-:W-:Y:S02]  /*18a30*/  ISETP.LT.AND P5, PT, R11, c[0x0][0x17c], !P0 ;  /* 0x00005f000b007a0c */ /* 0x000fe400047a1270 */
[----:B------:R-:W-:Y:S02]  /*18a40*/  LEA R8, P1, R16, R48, 0x2 ;  /* 0x0000003010087211 */ /* 0x000fe400078210ff */
[----:B------:R-:W-:-:S02]  /*18a50*/  LEA.HI.X.SX32 R11, R17, R49, 0x2, P6 ;  /* 0x00000031110b7211 */ /* 0x000fc400030f16ff */
[----:B------:R-:W-:Y:S02]  /*18a60*/  IADD3 R17, R17, c[0x0][0x198], RZ ;  /* 0x0000660011117a10 */ /* 0x000fe40007ffe0ff */
[----:B------:R-:W-:Y:S02]  /*18a70*/  LEA.HI.X.SX32 R9, R16, R49, 0x2, P1 ;  /* 0x0000003110097211 */ /* 0x000fe400008f16ff */
[----:B------:R-:W-:Y:S02]  /*18a80*/  IADD3 R16, R17, c[0x0][0x198], RZ ;  /* 0x0000660011107a10 */ /* 0x000fe40007ffe0ff */
[C---:B------:R-:W-:Y:S02]  /*18a90*/  IADD3 R0, R252.reuse, 0xc0, RZ ;  /* 0x000000c0fc007810 */ /* 0x040fe40007ffe0ff */
[----:B--2---:R-:W-:Y:S01]  /*18aa0*/  IADD3 R15, R252, 0xc3, RZ ;  /* 0x000000c3fc0f7810 */ /* 0x004fe20007ffe0ff */
[----:B------:R-:W-:Y:S01]  /*18ab0*/  @P2 STG.E [R8.64], R210 ;  /* 0x000000d208002986 */ /* 0x000fe2000c101904 */
[----:B------:R-:W-:-:S02]  /*18ac0*/  LEA R14, P6, R16, R48, 0x2 ;  /* 0x00000030100e7211 */ /* 0x000fc400078c10ff */
[----:B------:R-:W-:Y:S01]  /*18ad0*/  ISETP.LT.AND P3, PT, R0, c[0x0][0x17c], !P0 ;  /* 0x00005f0000007a0c */ /* 0x000fe20004761270 */
[----:B------:R2:W-:Y:S01]  /*18ae0*/  @P4 STG.E [R10.64], R211 ;  /* 0x000000d30a004986 */ /* 0x0005e2000c101904 */
[----:B------:R-:W-:Y:S02]  /*18af0*/  ISETP.LT.AND P4, PT, R15, c[0x0][0x17c], !P0 ;  /* 0x00005f000f007a0c */ /* 0x000fe40004781270 */
[C---:B------:R-:W-:Y:S02]  /*18b00*/  LEA R12, P2, R17.reuse, R48, 0x2 ;  /* 0x00000030110c7211 */ /* 0x040fe400078410ff */
[CC--:B------:R-:W-:Y:S02]  /*18b10*/  LEA.HI.X.SX32 R15, R16.reuse, R49.reuse, 0x2, P6 ;  /* 0x00000031100f7211 */ /* 0x0c0fe400030f16ff */
[----:B------:R-:W-:Y:S02]  /*18b20*/  IADD3 R16, R16, c[0x0][0x198], RZ ;  /* 0x0000660010107a10 */ /* 0x000fe40007ffe0ff */
[----:B------:R-:W-:-:S02]  /*18b30*/  LEA.HI.X.SX32 R13, R17, R49, 0x2, P2 ;  /* 0x00000031110d7211 */ /* 0x000fc400010f16ff */
[----:B------:R-:W-:Y:S02]  /*18b40*/  IADD3 R17, R16, c[0x0][0x198], RZ ;  /* 0x0000660010117a10 */ /* 0x000fe40007ffe0ff */
[C---:B------:R-:W-:Y:S02]  /*18b50*/  IADD3 R0, R252.reuse, 0xc2, RZ ;  /* 0x000000c2fc007810 */ /* 0x040fe40007ffe0ff */
[----:B--2---:R-:W-:Y:S01]  /*18b60*/  IADD3 R11, R252, 0xc5, RZ ;  /* 0x000000c5fc0b7810 */ /* 0x004fe20007ffe0ff */
[----:B-1----:R-:W-:Y:S01]  /*18b70*/  @P3 STG.E [R12.64], R4 ;  /* 0x000000040c003986 */ /* 0x002fe2000c101904 */
        /* <DEDUP_REMOVED lines=8> */
[----:B------:R-:W-:Y:S02]  /*18c00*/  IADD3 R0, R252, 0xc4, RZ ;  /* 0x000000c4fc007810 */ /* 0x000fe40007ffe0ff */
[----:B-1----:R-:W-:-:S02]  /*18c10*/  IADD3 R14, R17, c[0x0][0x198], RZ ;  /* 0x00006600110e7a10 */ /* 0x002fc40007ffe0ff */
[----:B------:R-:W-:Y:S01]  /*18c20*/  IADD3 R13, R252, 0xc7, RZ ;  /* 0x000000c7fc0d7810 */ /* 0x000fe20007ffe0ff */
[----:B------:R-:W-:Y:S01]  /*18c30*/  @P1 STG.E [R8.64], R64 ;  /* 0x0000004008001986 */ /* 0x000fe2000c101904 */
[-C--:B------:R-:W-:Y:S02]  /*18c40*/  LEA R12, P6, R14, R48.reuse, 0x2 ;  /* 0x000000300e0c7211 */ /* 0x080fe400078c10ff */
[----:B------:R-:W-:Y:S01]  /*18c50*/  ISETP.LT.AND P2, PT, R0, c[0x0][0x17c], !P0 ;  /* 0x00005f0000007a0c */ /* 0x000fe20004741270 */
[----:B------:R1:W-:Y:S01]  /*18c60*/  @P4 STG.E [R10.64], R65 ;  /* 0x000000410a004986 */ /* 0x0003e2000c101904 */
[----:B------:R-:W-:Y:S02]  /*18c70*/  ISETP.LT.AND P4, PT, R13, c[0x0][0x17c], !P0 ;  /* 0x00005f000d007a0c */ /* 0x000fe40004781270 */
[----:B------:R-:W-:Y:S02]  /*18c80*/  LEA.HI.X.SX32 R13, R14, R49, 0x2, P6 ;  /* 0x000000310e0d7211 */ /* 0x000fe400030f16ff */
[----:B------:R-:W-:-:S02]  /*18c90*/  LEA R4, P1, R17, R48, 0x2 ;  /* 0x0000003011047211 */ /* 0x000fc400078210ff */
[----:B------:R-:W-:Y:S02]  /*18ca0*/  IADD3 R14, R14, c[0x0][0x198], RZ ;  /* 0x000066000e0e7a10 */ /* 0x000fe40007ffe0ff */
[----:B------:R-:W-:Y:S02]  /*18cb0*/  LEA.HI.X.SX32 R5, R17, R49, 0x2, P1 ;  /* 0x0000003111057211 */ /* 0x000fe400008f16ff */
[----:B------:R-:W-:Y:S01]  /*18cc0*/  IADD3 R15, R14, c[0x0][0x198], RZ ;  /* 0x000066000e0f7a10 */ /* 0x000fe20007ffe0ff */
[----:B------:R-:W2:Y:S01]  /*18cd0*/  LDS.128 R16, [R2+0x1800] ;  /* 0x0018000002107984 */ /* 0x000ea20000000c00 */
[C---:B------:R-:W-:Y:S02]  /*18ce0*/  IADD3 R0, R252.reuse, 0xc6, RZ ;  /* 0x000000c6fc007810 */ /* 0x040fe40007ffe0ff */
[----:B-1----:R-:W-:Y:S01]  /*18cf0*/  IADD3 R11, R252, 0xc9, RZ ;  /* 0x000000c9fc0b7810 */ /* 0x002fe20007ffe0ff */
        /* <DEDUP_REMOVED lines=11> */
[----:B-1----:R-:W-:Y:S01]  /*18db0*/  IADD3 R13, R252, 0xcb, RZ ;  /* 0x000000cbfc0d7810 */ /* 0x002fe20007ffe0ff */
[----:B------:R-:W-:Y:S01]  /*18dc0*/  @P3 STG.E [R8.64], R56 ;  /* 0x0000003808003986 */ /* 0x000fe2000c101904 */
[----:B------:R-:W-:Y:S02]  /*18dd0*/  LEA R12, P6, R14, R48, 0x2 ;  /* 0x000000300e0c7211 */ /* 0x000fe400078c10ff */
[----:B------:R-:W-:Y:S01]  /*18de0*/  ISETP.LT.AND P1, PT, R0, c[0x0][0x17c], !P0 ;  /* 0x00005f0000007a0c */ /* 0x000fe20004721270 */
[----:B------:R1:W-:Y:S01]  /*18df0*/  @P4 STG.E [R10.64], R57 ;  /* 0x000000390a004986 */ /* 0x0003e2000c101904 */
[----:B------:R-:W-:-:S02]  /*18e00*/  ISETP.LT.AND P4, PT, R13, c[0x0][0x17c], !P0 ;  /* 0x00005f000d007a0c */ /* 0x000fc40004781270 */
[C---:B------:R-:W-:Y:S02]  /*18e10*/  LEA R4, P3, R15.reuse, R48, 0x2 ;  /* 0x000000300f047211 */ /* 0x040fe400078610ff */
[CC--:B------:R-:W-:Y:S02]  /*18e20*/  LEA.HI.X.SX32 R13, R14.reuse, R49.reuse, 0x2, P6 ;  /* 0x000000310e0d7211 */ /* 0x0c0fe400030f16ff */
[----:B------:R-:W-:Y:S02]  /*18e30*/  IADD3 R14, R14, c[0x0][0x198], RZ ;  /* 0x000066000e0e7a10 */ /* 0x000fe40007ffe0ff */
[----:B------:R-:W-:Y:S02]  /*18e40*/  LEA.HI.X.SX32 R5, R15, R49, 0x2, P3 ;  /* 0x000000310f057211 */ /* 0x000fe400018f16ff */
[----:B------:R-:W-:Y:S02]  /*18e50*/  IADD3 R15, R14, c[0x0][0x198], RZ ;  /* 0x000066000e0f7a10 */ /* 0x000fe40007ffe0ff */
[----:B------:R-:W-:-:S02]  /*18e60*/  IADD3 R0, R252, 0xca, RZ ;  /* 0x000000cafc007810 */ /* 0x000fc40007ffe0ff */
[----:B-1----:R-:W-:Y:S01]  /*18e70*/  IADD3 R11, R252, 0xcd, RZ ;  /* 0x000000cdfc0b7810 */ /* 0x002fe20007ffe0ff */
        /* <DEDUP_REMOVED lines=29> */
[----:B------:R-:W-:Y:S02]  /*19050*/  LEA R8, P3, R14, R48, 0x2 ;  /* 0x000000300e087211 */ /* 0x000fe400078610ff */
[CC--:B------:R-:W-:Y:S02]  /*19060*/  LEA.HI.X.SX32 R11, R15.reuse, R49.reuse, 0x2, P6 ;  /* 0x000000310f0b7211 */ /* 0x0c0fe400030f16ff */
[----:B------:R-:W-:Y:S02]  /*19070*/  IADD3 R15, R15, c[0x0][0x198], RZ ;  /* 0x000066000f0f7a10 */ /* 0x000fe40007ffe0ff */
[----:B------:R-:W-:Y:S02]  /*19080*/  IADD3 R0, R252, 0xd0, RZ ;  /* 0x000000d0fc007810 */ /* 0x000fe40007ffe0ff */
[----:B------:R-:W-:Y:S02]  /*19090*/  LEA.HI.X.SX32 R9, R14, R49, 0x2, P3 ;  /* 0x000000310e097211 */ /* 0x000fe400018f16ff */
[----:B------:R-:W-:-:S02]  /*190a0*/  IADD3 R14, R15, c[0x0][0x198], RZ ;  /* 0x000066000f0e7a10 */ /* 0x000fc40007ffe0ff */
[----:B------:R-:W-:Y:S02]  /*190b0*/  ISETP.LT.AND P2, PT, R0, c[0x0][0x17c], !P0 ;  /* 0x00005f0000007a0c */ /* 0x000fe40004741270 */
[----:B-1----:R-:W-:Y:S01]  /*190c0*/  IADD3 R13, R252, 0xd3, RZ ;  /* 0x000000d3fc0d7810 */ /* 0x002fe20007ffe0ff */
[----:B------:R1:W-:Y:S01]  /*190d0*/  @P1 STG.E [R8.64], R36 ;  /* 0x0000002408001986 */ /* 0x0003e2000c101904 */
[-C--:B------:R-:W-:Y:S02]  /*190e0*/  LEA R12, P6, R14, R48.reuse, 0x2 ;  /* 0x000000300e0c7211 */ /* 0x080fe400078c10ff */
[----:B------:R-:W-:Y:S01]  /*190f0*/  LEA R4, P1, R15, R48, 0x2 ;  /* 0x000000300f047211 */ /* 0x000fe200078210ff */
[----:B------:R3:W-:Y:S01]  /*19100*/  @P4 STG.E [R10.64], R37 ;  /* 0x000000250a004986 */ /* 0x0007e2000c101904 */
[----:B------:R-:W-:Y:S02]  /*19110*/  ISETP.LT.AND P4, PT, R13, c[0x0][0x17c], !P0 ;  /* 0x00005f000d007a0c */ /* 0x000fe40004781270 */
[----:B------:R-:W-:-:S02]  /*19120*/  IADD3 R0, R252, 0xd2, RZ ;  /* 0x000000d2fc007810 */ /* 0x000fc40007ffe0ff */
[CC--:B------:R-:W-:Y:S02]  /*19130*/  LEA.HI.X.SX32 R13, R14.reuse, R49.reuse, 0x2, P6 ;  /* 0x000000310e0d7211 */ /* 0x0c0fe400030f16ff */
[----:B------:R-:W-:Y:S02]  /*19140*/  IADD3 R14, R14, c[0x0][0x198], RZ ;  /* 0x000066000e0e7a10 */ /* 0x000fe40007ffe0ff */
[----:B------:R-:W-:Y:S02]  /*19150*/  LEA.HI.X.SX32 R5, R15, R49, 0x2, P1 ;  /* 0x000000310f057211 */ /* 0x000fe400008f16ff */
[----:B------:R-:W-:Y:S02]  /*19160*/  ISETP.LT.AND P3, PT, R0, c[0x0][0x17c], !P0 ;  /* 0x00005f0000007a0c */ /* 0x000fe40004761270 */
[C---:B------:R-:W-:Y:S01]  /*19170*/  IADD3 R15, R14.reuse, c[0x0][0x198], RZ ;  /* 0x000066000e0f7a10 */ /* 0x040fe20007ffe0ff */
[----:B------:R4:W-:Y:S01]  /*19180*/  @P2 STG.E [R4.64], R32 ;  /* 0x0000002004002986 */ /* 0x0009e2000c101904 */
[----:B-1----:R-:W-:-:S02]  /*19190*/  LEA R8, P2, R14, R48, 0x2 ;  /* 0x000000300e087211 */ /* 0x002fc400078410ff */
[----:B---3--:R-:W-:Y:S02]  /*191a0*/  IADD3 R11, R252, 0xd5, RZ ;  /* 0x000000d5fc0b7810 */ /* 0x008fe40007ffe0ff */
[----:B------:R-:W-:Y:S01]  /*191b0*/  LEA R10, P6, R15, R48, 0x2 ;  /* 0x000000300f0a7211 */ /* 0x000fe200078c10ff */
[----:B------:R1:W-:Y:S01]  /*191c0*/  @P5 STG.E [R12.64], R33 ;  /* 0x000000210c005986 */ /* 0x0003e2000c101904 */
[-C--:B------:R-:W-:Y:S02]  /*191d0*/  LEA.HI.X.SX32 R9, R14, R49.reuse, 0x2, P2 ;  /* 0x000000310e097211 */ /* 0x080fe400010f16ff */
[----:B------:R-:W-:Y:S02]  /*191e0*/  ISETP.LT.AND P5, PT, R11, c[0x0][0x17c], !P0 ;  /* 0x00005f000b007a0c */ /* 0x000fe400047a1270 */
[C---:B------:R-:W-:Y:S02]  /*191f0*/  LEA.HI.X.SX32 R11, R15.reuse, R49, 0x2, P6 ;  /* 0x000000310f0b7211 */ /* 0x040fe400030f16ff */
[----:B------:R-:W-:-:S02]  /*19200*/  IADD3 R15, R15, c[0x0][0x198], RZ ;  /* 0x000066000f0f7a10 */ /* 0x000fc40007ffe0ff */
[----:B------:R-:W-:Y:S01]  /*19210*/  IADD3 R0, R252, 0xd4, RZ ;  /* 0x000000d4fc007810 */ /* 0x000fe20007ffe0ff */
[----:B------:R3:W-:Y:S01]  /*19220*/  @P3 STG.E [R8.64], R28 ;  /* 0x0000001c08003986 */ /* 0x0007e2000c101904 */
[C---:B----4-:R-:W-:Y:S02]  /*19230*/  LEA R4, P3, R15.reuse, R48, 0x2 ;  /* 0x000000300f047211 */ /* 0x050fe400078610ff */
[----:B------:R-:W-:Y:S02]  /*19240*/  ISETP.LT.AND P1, PT, R0, c[0x0][0x17c], !P0 ;  /* 0x00005f0000007a0c */ /* 0x000fe40004721270 */
[C---:B------:R-:W-:Y:S02]  /*19250*/  IADD3 R14, R15.reuse, c[0x0][0x198], RZ ;  /* 0x000066000f0e7a10 */ /* 0x040fe40007ffe0ff */
[----:B------:R-:W-:Y:S02]  /*19260*/  LEA.HI.X.SX32 R5, R15, R49, 0x2, P3 ;  /* 0x000000310f057211 */ /* 0x000fe400018f16ff */
[----:B------:R-:W-:-:S02]  /*19270*/  IADD3 R15, R14, c[0x0][0x198], RZ ;  /* 0x000066000e0f7a10 */ /* 0x000fc40007ffe0ff */
[C---:B------:R-:W-:Y:S02]  /*19280*/  IADD3 R0, R252.reuse, 0xd6, RZ ;  /* 0x000000d6fc007810 */ /* 0x040fe40007ffe0ff */
[----:B-1----:R-:W-:Y:S02]  /*19290*/  IADD3 R13, R252, 0xd7, RZ ;  /* 0x000000d7fc0d7810 */ /* 0x002fe40007ffe0ff */
[----:B------:R-:W-:Y:S01]  /*192a0*/  LEA R12, P6, R14, R48, 0x2 ;  /* 0x000000300e0c7211 */ /* 0x000fe200078c10ff */
[----:B------:R1:W-:Y:S01]  /*192b0*/  @P4 STG.E [R10.64], R29 ;  /* 0x0000001d0a004986 */ /* 0x0003e2000c101904 */
[----:B------:R-:W-:Y:S02]  /*192c0*/  IADD3 R32, R15, c[0x0][0x198], RZ ;  /* 0x000066000f207a10 */ /* 0x000fe40007ffe0ff */
[----:B------:R-:W-:Y:S01]  /*192d0*/  ISETP.LT.AND P2, PT, R0, c[0x0][0x17c], !P0 ;  /* 0x00005f0000007a0c */ /* 0x000fe20004741270 */
[----:B------:R-:W4:Y:S01]  /*192e0*/  LDS.128 R8, [R249+0x1800] ;  /* 0x00180000f9087984 */ /* 0x000f220000000c00 */
[----:B------:R-:W-:-:S02]  /*192f0*/  ISETP.LT.AND P4, PT, R13, c[0x0][0x17c], !P0 ;  /* 0x00005f000d007a0c */ /* 0x000fc40004781270 */
[-C--:B------:R-:W-:Y:S01]  /*19300*/  LEA.HI.X.SX32 R13, R14, R49.reuse, 0x2, P6 ;  /* 0x000000310e0d7211 */ /* 0x080fe200030f16ff */
[----:B------:R5:W-:Y:S01]  /*19310*/  @P1 STG.E [R4.64], R24 ;  /* 0x0000001804001986 */ /* 0x000be2000c101904 */
[CC--:B---3--:R-:W-:Y:S02]  /*19320*/  LEA R28, P6, R32.reuse, R48.reuse, 0x2 ;  /* 0x00000030201c7211 */ /* 0x0c8fe400078c10ff */
[C---:B------:R-:W-:Y:S01]  /*19330*/  LEA R14, P1, R15.reuse, R48, 0x2 ;  /* 0x000000300f0e7211 */ /* 0x040fe200078210ff */
[----:B------:R-:W3:Y:S01]  /*19340*/  LDS.128 R248, [R248+0x1800] ;  /* 0x00180000f8f87984 */ /* 0x000ee20000000c00 */
[CC--:B-1----:R-:W-:Y:S02]  /*19350*/  LEA.HI.X.SX32 R29, R32.reuse, R49.reuse, 0x2, P6 ;  /* 0x00000031201d7211 */ /* 0x0c2fe400030f16ff */
[----:B------:R-:W-:Y:S02]  /*19360*/  IADD3 R32, R32, c[0x0][0x198], RZ ;  /* 0x0000660020207a10 */ /* 0x000fe40007ffe0ff */
[----:B------:R-:W-:Y:S01]  /*19370*/  LEA.HI.X.SX32 R15, R15, R49, 0x2, P1 ;  /* 0x000000310f0f7211 */ /* 0x000fe200008f16ff */
[----:B------:R1:W-:Y:S01]  /*19380*/  @P5 STG.E [R12.64], R25 ;  /* 0x000000190c005986 */ /* 0x0003e2000c101904 */
[----:B------:R-:W-:-:S03]  /*19390*/  IADD3 R0, R252, 0xd8, RZ ;  /* 0x000000d8fc007810 */ /* 0x000fc60007ffe0ff */
[----:B------:R2:W-:Y:S01]  /*193a0*/  @P2 STG.E [R14.64], R20 ;  /* 0x000000140e002986 */ /* 0x0005e2000c101904 */
[CC--:B-----5:R-:W-:Y:S02]  /*193b0*/  LEA R4, P2, R32.reuse, R48.reuse, 0x2 ;  /* 0x0000003020047211 */ /* 0x0e0fe400078410ff */
[----:B-1----:R-:W-:Y:S02]  /*193c0*/  IADD3 R12, R32, c[0x0][0x198], RZ ;  /* 0x00006600200c7a10 */ /* 0x002fe40007ffe0ff */
[----:B------:R-:W-:Y:S02]  /*193d0*/  ISETP.LT.AND P3, PT, R0, c[0x0][0x17c], !P0 ;  /* 0x00005f0000007a0c */ /* 0x000fe40004761270 */
[----:B------:R-:W-:Y:S02]  /*193e0*/  LEA R24, P6, R12, R48, 0x2 ;  /* 0x000000300c187211 */ /* 0x000fe400078c10ff */
[----:B------:R-:W-:Y:S02]  /*193f0*/  LEA.HI.X.SX32 R5, R32, R49, 0x2, P2 ;  /* 0x0000003120057211 */ /* 0x000fe400010f16ff */
[----:B------:R-:W-:-:S02]  /*19400*/  IADD3 R32, R12, c[0x0][0x198], RZ ;  /* 0x000066000c207a10 */ /* 0x000fc40007ffe0ff */
[----:B------:R-:W-:Y:S02]  /*19410*/  LEA.HI.X.SX32 R25, R12, R49, 0x2, P6 ;  /* 0x000000310c197211 */ /* 0x000fe400030f16ff */
[----:B------:R-:W1:Y:S01]  /*19420*/  LDS.128 R12, [R3+0x1800] ;  /* 0x00180000030c7984 */ /* 0x000e620000000c00 */
[C---:B------:R-:W-:Y:S02]  /*19430*/  IADD3 R2, R252.reuse, 0xd9, RZ ;  /* 0x000000d9fc027810 */ /* 0x040fe40007ffe0ff */
[----:B------:R-:W-:Y:S02]  /*19440*/  IADD3 R0, R252, 0xda, RZ ;  /* 0x000000dafc007810 */ /* 0x000fe40007ffe0ff */
[----:B------:R-:W-:Y:S02]  /*19450*/  ISETP.LT.AND P5, PT, R2, c[0x0][0x17c], !P0 ;  /* 0x00005f0002007a0c */ /* 0x000fe400047a1270 */
[----:B------:R-:W-:Y:S02]  /*19460*/  ISETP.LT.AND P1, PT, R0, c[0x0][0x17c], !P0 ;  /* 0x00005f0000007a0c */ /* 0x000fe40004721270 */
[----:B------:R-:W-:Y:S01]  /*19470*/  IADD3 R33, R32, c[0x0][0x198], RZ ;  /* 0x0000660020217a10 */ /* 0x000fe20007ffe0ff */
[----:B------:R5:W-:Y:S01]  /*19480*/  @P4 STG.E [R28.64], R21 ;  /* 0x000000151c004986 */ /* 0x000be2000c101904 */
[----:B------:R-:W-:-:S03]  /*19490*/  IADD3 R2, R252, 0xdb, RZ ;  /* 0x000000dbfc027810 */ /* 0x000fc60007ffe0ff */
[----:B--2---:R2:W-:Y:S01]  /*194a0*/  @P3 STG.E [R4.64], R16 ;  /* 0x0000001004003986 */ /* 0x0045e2000c101904 */
[-C--:B------:R-:W-:Y:S02]  /*194b0*/  LEA R20, P3, R32, R48.reuse, 0x2 ;  /* 0x0000003020147211 */ /* 0x080fe400078610ff */
[----:B------:R-:W-:Y:S02]  /*194c0*/  IADD3 R0, R252, 0xdc, RZ ;  /* 0x000000dcfc007810 */ /* 0x000fe40007ffe0ff */
[----:B------:R-:W-:Y:S02]  /*194d0*/  ISETP.LT.AND P4, PT, R2, c[0x0][0x17c], !P0 ;  /* 0x00005f0002007a0c */ /* 0x000fe40004781270 */
[C---:B-----5:R-:W-:Y:S02]  /*194e0*/  LEA R28, P6, R33.reuse, R48, 0x2 ;  /* 0x00000030211c7211 */ /* 0x060fe400078c10ff */
[-C--:B------:R-:W-:Y:S02]  /*194f0*/  LEA.HI.X.SX32 R21, R32, R49.reuse, 0x2, P3 ;  /* 0x0000003120157211 */ /* 0x080fe400018f16ff */
[----:B------:R-:W-:-:S02]  /*19500*/  LEA.HI.X.SX32 R29, R33, R49, 0x2, P6 ;  /* 0x00000031211d7211 */ /* 0x000fc400030f16ff */
[----:B------:R-:W-:Y:S02]  /*19510*/  IADD3 R2, R252, 0xdd, RZ ;  /* 0x000000ddfc027810 */ /* 0x000fe40007ffe0ff */
[----:B------:R-:W-:Y:S02]  /*19520*/  IADD3 R33, R33, c[0x0][0x198], RZ ;  /* 0x0000660021217a10 */ /* 0x000fe40007ffe0ff */
[----:B------:R-:W-:Y:S01]  /*19530*/  ISETP.LT.AND P2, PT, R0, c[0x0][0x17c], !P0 ;  /* 0x00005f0000007a0c */ /* 0x000fe20004741270 */
[----:B------:R5:W-:Y:S01]  /*19540*/  @P5 STG.E [R24.64], R17 ;  /* 0x0000001118005986 */ /* 0x000be2000c101904 */
[----:B------:R-:W-:Y:S02]  /*19550*/  ISETP.LT.AND P5, PT, R2, c[0x0][0x17c], !P0 ;  /* 0x00005f0002007a0c */ /* 0x000fe400047a1270 */
[C---:B--2---:R-:W-:Y:S01]  /*19560*/  IADD3 R16, R33.reuse, c[0x0][0x198], RZ ;  /* 0x0000660021107a10 */ /* 0x044fe20007ffe0ff */
[----:B----4-:R2:W-:Y:S01]  /*19570*/  @P1 STG.E [R20.64], R8 ;  /* 0x0000000814001986 */ /* 0x0105e2000c101904 */
[----:B------:R-:W-:-:S02]  /*19580*/  LEA R2, P1, R33, R48, 0x2 ;  /* 0x0000003021027211 */ /* 0x000fc400078210ff */
[C---:B------:R-:W-:Y:S02]  /*19590*/  IADD3 R0, R252.reuse, 0xde, RZ ;  /* 0x000000defc007810 */ /* 0x040fe40007ffe0ff */
[----:B------:R-:W-:Y:S02]  /*195a0*/  IADD3 R5, R252, 0xdf, RZ ;  /* 0x000000dffc057810 */ /* 0x000fe40007ffe0ff */
[C---:B------:R-:W-:Y:S02]  /*195b0*/  LEA R4, P6, R16.reuse, R48, 0x2 ;  /* 0x0000003010047211 */ /* 0x040fe400078c10ff */
[----:B-----5:R-:W-:Y:S02]  /*195c0*/  IADD3 R24, R16, c[0x0][0x198], RZ ;  /* 0x0000660010187a10 */ /* 0x020fe40007ffe0ff */
[----:B------:R-:W-:Y:S01]  /*195d0*/  LEA.HI.X.SX32 R3, R33, R49, 0x2, P1 ;  /* 0x0000003121037211 */ /* 0x000fe200008f16ff */
[----:B------:R4:W-:Y:S01]  /*195e0*/  @P4 STG.E [R28.64], R9 ;  /* 0x000000091c004986 */ /* 0x0009e2000c101904 */
[----:B------:R-:W-:-:S02]  /*195f0*/  ISETP.LT.AND P3, PT, R0, c[0x0][0x17c], !P0 ;  /* 0x00005f0000007a0c */ /* 0x000fc40004761270 */
[----:B------:R-:W-:Y:S02]  /*19600*/  ISETP.LT.AND P4, PT, R5, c[0x0][0x17c], !P0 ;  /* 0x00005f0005007a0c */ /* 0x000fe40004781270 */
[----:B--2---:R-:W-:Y:S01]  /*19610*/  IADD3 R20, R24, c[0x0][0x198], RZ ;  /* 0x0000660018147a10 */ /* 0x004fe20007ffe0ff */
[----:B---3--:R2:W-:Y:S01]  /*19620*/  @P2 STG.E [R2.64], R248 ;  /* 0x000000f802002986 */ /* 0x0085e2000c101904 */
[-C--:B------:R-:W-:Y:S02]  /*19630*/  LEA.HI.X.SX32 R5, R16, R49.reuse, 0x2, P6 ;  /* 0x0000003110057211 */ /* 0x080fe400030f16ff */
[-C--:B------:R-:W-:Y:S02]  /*19640*/  LEA R8, P2, R24, R48.reuse, 0x2 ;  /* 0x0000003018087211 */ /* 0x080fe400078410ff */
[----:B------:R-:W-:Y:S02]  /*19650*/  IADD3 R17, R252, 0xe1, RZ ;  /* 0x000000e1fc117810 */ /* 0x000fe40007ffe0ff */
[----:B------:R-:W-:Y:S01]  /*19660*/  LEA R16, P6, R20, R48, 0x2 ;  /* 0x0000003014107211 */ /* 0x000fe200078c10ff */
[----:B------:R3:W-:Y:S01]  /*19670*/  @P5 STG.E [R4.64], R249 ;  /* 0x000000f904005986 */ /* 0x0007e2000c101904 */
[----:B----4-:R-:W-:-:S02]  /*19680*/  LEA.HI.X.SX32 R9, R24, R49, 0x2, P2 ;  /* 0x0000003118097211 */ /* 0x010fc400010f16ff */
[----:B------:R-:W-:Y:S02]  /*19690*/  ISETP.LT.AND P5, PT, R17, c[0x0][0x17c], !P0 ;  /* 0x00005f0011007a0c */ /* 0x000fe400047a1270 */
[----:B------:R-:W-:Y:S02]  /*196a0*/  IADD3 R0, R252, 0xe0, RZ ;  /* 0x000000e0fc007810 */ /* 0x000fe40007ffe0ff */
[C---:B------:R-:W-:Y:S02]  /*196b0*/  LEA.HI.X.SX32 R17, R20.reuse, R49, 0x2, P6 ;  /* 0x0000003114117211 */ /* 0x040fe400030f16ff */
[----:B------:R-:W-:Y:S01]  /*196c0*/  IADD3 R20, R20, c[0x0][0x198], RZ ;  /* 0x0000660014147a10 */ /* 0x000fe20007ffe0ff */
[----:B-1----:R1:W-:Y:S01]  /*196d0*/  @P3 STG.E [R8.64], R12 ;  /* 0x0000000c08003986 */ /* 0x0023e2000c101904 */
[----:B------:R-:W-:Y:S02]  /*196e0*/  ISETP.LT.AND P1, PT, R0, c[0x0][0x17c], !P0 ;  /* 0x00005f0000007a0c */ /* 0x000fe40004721270 */
[----:B--2---:R-:W-:-:S02]  /*196f0*/  LEA R2, P3, R20, R48, 0x2 ;  /* 0x0000003014027211 */ /* 0x004fc400078610ff */
[C---:B------:R-:W-:Y:S02]  /*19700*/  IADD3 R21, R20.reuse, c[0x0][0x198], RZ ;  /* 0x0000660014157a10 */ /* 0x040fe40007ffe0ff */
[----:B------:R-:W-:Y:S02]  /*19710*/  LEA.HI.X.SX32 R3, R20, R49, 0x2, P3 ;  /* 0x0000003114037211 */ /* 0x000fe400018f16ff */
[C---:B------:R-:W-:Y:S02]  /*19720*/  IADD3 R0, R252.reuse, 0xe2, RZ ;  /* 0x000000e2fc007810 */ /* 0x040fe40007ffe0ff */
[----:B---3--:R-:W-:Y:S02]  /*19730*/  IADD3 R5, R252, 0xe3, RZ ;  /* 0x000000e3fc057810 */ /* 0x008fe40007ffe0ff */
[C---:B------:R-:W-:Y:S02]  /*19740*/  IADD3 R20, R21.reuse, c[0x0][0x198], RZ ;  /* 0x0000660015147a10 */ /* 0x040fe40007ffe0ff */
[----:B------:R-:W-:Y:S01]  /*19750*/  LEA R4, P6, R21, R48, 0x2 ;  /* 0x0000003015047211 */ /* 0x000fe200078c10ff */
[----:B------:R2:W-:Y:S01]  /*19760*/  @P4 STG.E [R16.64], R13 ;  /* 0x0000000d10004986 */ /* 0x0005e2000c101904 */
[----:B------:R-:W-:-:S02]  /*19770*/  ISETP.LT.AND P2, PT, R0, c[0x0][0x17c], !P0 ;  /* 0x00005f0000007a0c */ /* 0x000fc40004741270 */
[----:B------:R-:W-:Y:S02]  /*19780*/  ISETP.LT.AND P4, PT, R5, c[0x0][0x17c], !P0 ;  /* 0x00005f0005007a0c */ /* 0x000fe40004781270 */
[----:B------:R-:W-:Y:S01]  /*19790*/  LEA.HI.X.SX32 R5, R21, R49, 0x2, P6 ;  /* 0x0000003115057211 */ /* 0x000fe200030f16ff */
[----:B------:R3:W-:Y:S01]  /*197a0*/  @P1 STG.E [R2.64], R6 ;  /* 0x0000000602001986 */ /* 0x0007e2000c101904 */
[CC--:B-1----:R-:W-:Y:S02]  /*197b0*/  LEA R8, P1, R20.reuse, R48.reuse, 0x2 ;  /* 0x0000003014087211 */ /* 0x0c2fe400078210ff */
[----:B--2---:R-:W-:Y:S02]  /*197c0*/  IADD3 R16, R20, c[0x0][0x198], RZ ;  /* 0x0000660014107a10 */ /* 0x004fe40007ffe0ff */
[----:B------:R-:W-:Y:S02]  /*197d0*/  IADD3 R13, R252, 0xe5, RZ ;  /* 0x000000e5fc0d7810 */ /* 0x000fe40007ffe0ff */
[----:B------:R-:W-:Y:S01]  /*197e0*/  LEA R12, P6, R16, R48, 0x2 ;  /* 0x00000030100c7211 */ /* 0x000fe200078c10ff */
[----:B------:R1:W-:Y:S01]  /*197f0*/  @P5 STG.E [R4.64], R7 ;  /* 0x0000000704005986 */ /* 0x0003e2000c101904 */
[----:B------:R-:W-:-:S02]  /*19800*/  IADD3 R0, R252, 0xe4, RZ ;  /* 0x000000e4fc007810 */ /* 0x000fc40007ffe0ff */
[----:B------:R-:W-:Y:S02]  /*19810*/  ISETP.LT.AND P5, PT, R13, c[0x0][0x17c], !P0 ;  /* 0x00005f000d007a0c */ /* 0x000fe400047a1270 */
[-C--:B------:R-:W-:Y:S02]  /*19820*/  LEA.HI.X.SX32 R9, R20, R49.reuse, 0x2, P1 ;  /* 0x0000003114097211 */ /* 0x080fe400008f16ff */
[C---:B------:R-:W-:Y:S02]  /*19830*/  LEA.HI.X.SX32 R13, R16.reuse, R49, 0x2, P6 ;  /* 0x00000031100d7211 */ /* 0x040fe400030f16ff */
[----:B------:R-:W-:Y:S02]  /*19840*/  IADD3 R16, R16, c[0x0][0x198], RZ ;  /* 0x0000660010107a10 */ /* 0x000fe40007ffe0ff */
[----:B------:R-:W-:Y:S01]  /*19850*/  ISETP.LT.AND P3, PT, R0, c[0x0][0x17c], !P0 ;  /* 0x00005f0000007a0c */ /* 0x000fe20004761270 */
[----:B------:R2:W-:Y:S01]  /*19860*/  @P2 STG.E [R8.64], R66 ;  /* 0x0000004208002986 */ /* 0x0005e2000c101904 */
[----:B---3--:R-:W-:-:S02]  /*19870*/  IADD3 R6, R16, c[0x0][0x198], RZ ;  /* 0x0000660010067a10 */ /* 0x008fc40007ffe0ff */
[-C--:B------:R-:W-:Y:S02]  /*19880*/  LEA R2, P2, R16, R48.reuse, 0x2 ;  /* 0x0000003010027211 */ /* 0x080fe400078410ff */
[C---:B------:R-:W-:Y:S02]  /*19890*/  IADD3 R0, R252.reuse, 0xe6, RZ ;  /* 0x000000e6fc007810 */ /* 0x040fe40007ffe0ff */
[----:B-1----:R-:W-:Y:S02]  /*198a0*/  IADD3 R5, R252, 0xe7, RZ ;  /* 0x000000e7fc057810 */ /* 0x002fe40007ffe0ff */
[C---:B------:R-:W-:Y:S02]  /*198b0*/  IADD3 R7, R6.reuse, c[0x0][0x198], RZ ;  /* 0x0000660006077a10 */ /* 0x040fe40007ffe0ff */
[----:B------:R-:W-:Y:S02]  /*198c0*/  LEA R4, P6, R6, R48, 0x2 ;  /* 0x0000003006047211 */ /* 0x000fe400078c10ff */
[----:B------:R-:W-:Y:S01]  /*198d0*/  LEA.HI.X.SX32 R3, R16, R49, 0x2, P2 ;  /* 0x0000003110037211 */ /* 0x000fe200010f16ff */
[----:B------:R1:W-:Y:S01]  /*198e0*/  @P4 STG.E [R12.64], R67 ;  /* 0x000000430c004986 */ /* 0x0003e2000c101904 */
[----:B------:R-:W-:-:S02]  /*198f0*/  ISETP.LT.AND P1, PT, R0, c[0x0][0x17c], !P0 ;  /* 0x00005f0000007a0c */ /* 0x000fc40004721270 */
[----:B------:R-:W-:Y:S01]  /*19900*/  ISETP.LT.AND P4, PT, R5, c[0x0][0x17c], !P0 ;  /* 0x00005f0005007a0c */ /* 0x000fe20004781270 */
[----:B------:R3:W-:Y:S01]  /*19910*/  @P3 STG.E [R2.64], R62 ;  /* 0x0000003e02003986 */ /* 0x0007e2000c101904 */
[----:B------:R-:W-:Y:S02]  /*19920*/  LEA.HI.X.SX32 R5, R6, R49, 0x2, P6 ;  /* 0x0000003106057211 */ /* 0x000fe400030f16ff */
[CC--:B------:R-:W-:Y:S02]  /*19930*/  LEA R6, P3, R7.reuse, R48.reuse, 0x2 ;  /* 0x0000003007067211 */ /* 0x0c0fe400078610ff */
[----:B--2---:R-:W-:Y:S02]  /*19940*/  IADD3 R9, R252, 0xe9, RZ ;  /* 0x000000e9fc097810 */ /* 0x004fe40007ffe0ff */
[----:B-1----:R-:W-:Y:S01]  /*19950*/  IADD3 R12, R7, c[0x0][0x198], RZ ;  /* 0x00006600070c7a10 */ /* 0x002fe20007ffe0ff */
[----:B------:R1:W-:Y:S03]  /*19960*/  @P5 STG.E [R4.64], R63 ;  /* 0x0000003f04005986 */ /* 0x0003e6000c101904 */
[----:B------:R-:W-:-:S02]  /*19970*/  LEA R8, P6, R12, R48, 0x2 ;  /* 0x000000300c087211 */ /* 0x000fc400078c10ff */
        /* <DEDUP_REMOVED lines=48> */
[-C--:B------:R-:W-:Y:S02]  /*19c80*/  LEA.HI.X.SX32 R7, R13, R49.reuse, 0x2, P1 ;  /* 0x000000310d077211 */ /* 0x080fe400008f16ff */
[----:B------:R-:W-:Y:S02]  /*19c90*/  ISETP.LT.AND P5, PT, R9, c[0x0][0x17c], !P0 ;  /* 0x00005f0009007a0c */ /* 0x000fe400047a1270 */
[----:B------:R-:W-:Y:S02]  /*19ca0*/  IADD3 R0, R252, 0xf0, RZ ;  /* 0x000000f0fc007810 */ /* 0x000fe40007ffe0ff */
[C---:B------:R-:W-:Y:S02]  /*19cb0*/  LEA.HI.X.SX32 R9, R12.reuse, R49, 0x2, P6 ;  /* 0x000000310c097211 */ /* 0x040fe400030f16ff */
[----:B------:R-:W-:Y:S01]  /*19cc0*/  IADD3 R12, R12, c[0x0][0x198], RZ ;  /* 0x000066000c0c7a10 */ /* 0x000fe20007ffe0ff */
[----:B------:R-:W-:Y:S01]  /*19cd0*/  @P2 STG.E [R6.64], R38 ;  /* 0x0000002606002986 */ /* 0x000fe2000c101904 */
[----:B------:R-:W-:-:S02]  /*19ce0*/  ISETP.LT.AND P3, PT, R0, c[0x0][0x17c], !P0 ;  /* 0x00005f0000007a0c */ /* 0x000fc40004761270 */
[C---:B------:R-:W-:Y:S02]  /*19cf0*/  IADD3 R13, R12.reuse, c[0x0][0x198], RZ ;  /* 0x000066000c0d7a10 */ /* 0x040fe40007ffe0ff */
[-C--:B---3--:R-:W-:Y:S02]  /*19d00*/  LEA R2, P2, R12, R48.reuse, 0x2 ;  /* 0x000000300c027211 */ /* 0x088fe400078410ff */
[----:B-1----:R-:W-:Y:S02]  /*19d10*/  IADD3 R5, R252, 0xf3, RZ ;  /* 0x000000f3fc057810 */ /* 0x002fe40007ffe0ff */
[----:B------:R-:W-:Y:S02]  /*19d20*/  LEA R4, P6, R13, R48, 0x2 ;  /* 0x000000300d047211 */ /* 0x000fe400078c10ff */
[----:B------:R-:W-:Y:S01]  /*19d30*/  LEA.HI.X.SX32 R3, R12, R49, 0x2, P2 ;  /* 0x000000310c037211 */ /* 0x000fe200010f16ff */
[----:B------:R1:W-:Y:S01]  /*19d40*/  @P4 STG.E [R8.64], R39 ;  /* 0x0000002708004986 */ /* 0x0003e2000c101904 */
[----:B------:R-:W-:-:S02]  /*19d50*/  IADD3 R0, R252, 0xf2, RZ ;  /* 0x000000f2fc007810 */ /* 0x000fc40007ffe0ff */
[----:B------:R-:W-:Y:S02]  /*19d60*/  IADD3 R12, R13, c[0x0][0x198], RZ ;  /* 0x000066000d0c7a10 */ /* 0x000fe40007ffe0ff */
[----:B------:R-:W-:Y:S02]  /*19d70*/  ISETP.LT.AND P4, PT, R5, c[0x0][0x17c], !P0 ;  /* 0x00005f0005007a0c */ /* 0x000fe40004781270 */
[----:B------:R-:W-:Y:S02]  /*19d80*/  LEA.HI.X.SX32 R5, R13, R49, 0x2, P6 ;  /* 0x000000310d057211 */ /* 0x000fe400030f16ff */
[----:B------:R-:W-:Y:S02]  /*19d90*/  ISETP.LT.AND P1, PT, R0, c[0x0][0x17c], !P0 ;  /* 0x00005f0000007a0c */ /* 0x000fe40004721270 */
[----:B------:R-:W-:Y:S01]  /*19da0*/  IADD3 R13, R12, c[0x0][0x198], RZ ;  /* 0x000066000c0d7a10 */ /* 0x000fe20007ffe0ff */
[----:B------:R2:W-:Y:S01]  /*19db0*/  @P3 STG.E [R2.64], R34 ;  /* 0x0000002202003986 */ /* 0x0005e2000c101904 */
[----:B-1----:R-:W-:-:S02]  /*19dc0*/  IADD3 R9, R252, 0xf5, RZ ;  /* 0x000000f5fc097810 */ /* 0x002fc40007ffe0ff */
[-C--:B------:R-:W-:Y:S02]  /*19dd0*/  LEA R6, P3, R12, R48.reuse, 0x2 ;  /* 0x000000300c067211 */ /* 0x080fe400078610ff */
[----:B------:R-:W-:Y:S01]  /*19de0*/  LEA R8, P6, R13, R48, 0x2 ;  /* 0x000000300d087211 */ /* 0x000fe200078c10ff */
[----:B------:R1:W-:Y:S01]  /*19df0*/  @P5 STG.E [R4.64], R35 ;  /* 0x0000002304005986 */ /* 0x0003e2000c101904 */
[----:B------:R-:W-:Y:S02]  /*19e00*/  IADD3 R0, R252, 0xf4, RZ ;  /* 0x000000f4fc007810 */ /* 0x000fe40007ffe0ff */
[----:B------:R-:W-:Y:S02]  /*19e10*/  ISETP.LT.AND P5, PT, R9, c[0x0][0x17c], !P0 ;  /* 0x00005f0009007a0c */ /* 0x000fe400047a1270 */
[-C--:B------:R-:W-:Y:S02]  /*19e20*/  LEA.HI.X.SX32 R7, R12, R49.reuse, 0x2, P3 ;  /* 0x000000310c077211 */ /* 0x080fe400018f16ff */
[----:B------:R-:W-:-:S02]  /*19e30*/  LEA.HI.X.SX32 R9, R13, R49, 0x2, P6 ;  /* 0x000000310d097211 */ /* 0x000fc400030f16ff */
[----:B------:R-:W-:Y:S02]  /*19e40*/  IADD3 R13, R13, c[0x0][0x198], RZ ;  /* 0x000066000d0d7a10 */ /* 0x000fe40007ffe0ff */
[----:B------:R-:W-:Y:S01]  /*19e50*/  ISETP.LT.AND P2, PT, R0, c[0x0][0x17c], !P0 ;  /* 0x00005f0000007a0c */ /* 0x000fe20004741270 */
[----:B------:R3:W-:Y:S01]  /*19e60*/  @P1 STG.E [R6.64], R30 ;  /* 0x0000001e06001986 */ /* 0x0007e2000c101904 */
[C---:B------:R-:W-:Y:S02]  /*19e70*/  IADD3 R12, R13.reuse, c[0x0][0x198], RZ ;  /* 0x000066000d0c7a10 */ /* 0x040fe40007ffe0ff */
[-C--:B--2---:R-:W-:Y:S02]  /*19e80*/  LEA R2, P1, R13, R48.reuse, 0x2 ;  /* 0x000000300d027211 */ /* 0x084fe400078210ff */
[----:B-1----:R-:W-:Y:S02]  /*19e90*/  IADD3 R5, R252, 0xf7, RZ ;  /* 0x000000f7fc057810 */ /* 0x002fe40007ffe0ff */
[----:B------:R-:W-:Y:S01]  /*19ea0*/  LEA R4, P6, R12, R48, 0x2 ;  /* 0x000000300c047211 */ /* 0x000fe200078c10ff */
[----:B------:R1:W-:Y:S01]  /*19eb0*/  @P4 STG.E [R8.64], R31 ;  /* 0x0000001f08004986 */ /* 0x0003e2000c101904 */
[----:B------:R-:W-:-:S02]  /*19ec0*/  IADD3 R0, R252, 0xf6, RZ ;  /* 0x000000f6fc007810 */ /* 0x000fc40007ffe0ff */
[-C--:B------:R-:W-:Y:S02]  /*19ed0*/  LEA.HI.X.SX32 R3, R13, R49.reuse, 0x2, P1 ;  /* 0x000000310d037211 */ /* 0x080fe400008f16ff */
[C---:B------:R-:W-:Y:S02]  /*19ee0*/  IADD3 R13, R12.reuse, c[0x0][0x198], RZ ;  /* 0x000066000c0d7a10 */ /* 0x040fe40007ffe0ff */
[----:B------:R-:W-:Y:S02]  /*19ef0*/  ISETP.LT.AND P4, PT, R5, c[0x0][0x17c], !P0 ;  /* 0x00005f0005007a0c */ /* 0x000fe40004781270 */
[----:B------:R-:W-:Y:S02]  /*19f00*/  LEA.HI.X.SX32 R5, R12, R49, 0x2, P6 ;  /* 0x000000310c057211 */ /* 0x000fe400030f16ff */
[----:B------:R-:W-:Y:S01]  /*19f10*/  ISETP.LT.AND P3, PT, R0, c[0x0][0x17c], !P0 ;  /* 0x00005f0000007a0c */ /* 0x000fe20004761270 */
[----:B------:R2:W-:Y:S01]  /*19f20*/  @P2 STG.E [R2.64], R26 ;  /* 0x0000001a02002986 */ /* 0x0005e2000c101904 */
[----:B------:R-:W-:-:S02]  /*19f30*/  IADD3 R12, R13, c[0x0][0x198], RZ ;  /* 0x000066000d0c7a10 */ /* 0x000fc40007ffe0ff */
[CC--:B---3--:R-:W-:Y:S01]  /*19f40*/  LEA R6, P2, R13.reuse, R48.reuse, 0x2 ;  /* 0x000000300d067211 */ /* 0x0c8fe200078410ff */
[----:B------:R3:W-:Y:S01]  /*19f50*/  @P5 STG.E [R4.64], R27 ;  /* 0x0000001b04005986 */ /* 0x0007e2000c101904 */
[----:B-1----:R-:W-:Y:S02]  /*19f60*/  IADD3 R9, R252, 0xf9, RZ ;  /* 0x000000f9fc097810 */ /* 0x002fe40007ffe0ff */
[C---:B------:R-:W-:Y:S02]  /*19f70*/  LEA R8, P5, R12.reuse, R48, 0x2 ;  /* 0x000000300c087211 */ /* 0x040fe400078a10ff */
[-C--:B------:R-:W-:Y:S02]  /*19f80*/  LEA.HI.X.SX32 R7, R13, R49.reuse, 0x2, P2 ;  /* 0x000000310d077211 */ /* 0x080fe400010f16ff */
[----:B------:R-:W-:Y:S02]  /*19f90*/  ISETP.LT.AND P2, PT, R9, c[0x0][0x17c], !P0 ;  /* 0x00005f0009007a0c */ /* 0x000fe40004741270 */
[----:B------:R-:W-:-:S02]  /*19fa0*/  LEA.HI.X.SX32 R9, R12, R49, 0x2, P5 ;  /* 0x000000310c097211 */ /* 0x000fc400028f16ff */
[----:B------:R-:W-:Y:S02]  /*19fb0*/  IADD3 R12, R12, c[0x0][0x198], RZ ;  /* 0x000066000c0c7a10 */ /* 0x000fe40007ffe0ff */
[----:B------:R-:W-:Y:S01]  /*19fc0*/  IADD3 R0, R252, 0xf8, RZ ;  /* 0x000000f8fc007810 */ /* 0x000fe20007ffe0ff */
[----:B------:R-:W-:Y:S01]  /*19fd0*/  @P3 STG.E [R6.64], R22 ;  /* 0x0000001606003986 */ /* 0x000fe2000c101904 */
[----:B--2---:R-:W-:Y:S02]  /*19fe0*/  LEA R2, P3, R12, R48, 0x2 ;  /* 0x000000300c027211 */ /* 0x004fe400078610ff */
[----:B------:R-:W-:Y:S02]  /*19ff0*/  ISETP.LT.AND P1, PT, R0, c[0x0][0x17c], !P0 ;  /* 0x00005f0000007a0c */ /* 0x000fe40004721270 */
[----:B------:R-:W-:Y:S02]  /*1a000*/  IADD3 R13, R12, c[0x0][0x198], RZ ;  /* 0x000066000c0d7a10 */ /* 0x000fe40007ffe0ff */
[----:B------:R-:W-:-:S02]  /*1a010*/  IADD3 R0, R252, 0xfa, RZ ;  /* 0x000000fafc007810 */ /* 0x000fc40007ffe0ff */
[----:B------:R-:W-:Y:S02]  /*1a020*/  LEA.HI.X.SX32 R3, R12, R49, 0x2, P3 ;  /* 0x000000310c037211 */ /* 0x000fe400018f16ff */
[----:B---3--:R-:W-:Y:S02]  /*1a030*/  IADD3 R5, R252, 0xfb, RZ ;  /* 0x000000fbfc057810 */ /* 0x008fe40007ffe0ff */
[C---:B------:R-:W-:Y:S02]  /*1a040*/  IADD3 R12, R13.reuse, c[0x0][0x198], RZ ;  /* 0x000066000d0c7a10 */ /* 0x040fe40007ffe0ff */
[----:B------:R-:W-:Y:S02]  /*1a050*/  ISETP.LT.AND P5, PT, R0, c[0x0][0x17c], !P0 ;  /* 0x00005f0000007a0c */ /* 0x000fe400047a1270 */
[----:B------:R-:W-:Y:S01]  /*1a060*/  LEA R4, P6, R13, R48, 0x2 ;  /* 0x000000300d047211 */ /* 0x000fe200078c10ff */
[----:B------:R1:W-:Y:S01]  /*1a070*/  @P4 STG.E [R8.64], R23 ;  /* 0x0000001708004986 */ /* 0x0003e2000c101904 */
[----:B------:R-:W-:-:S02]  /*1a080*/  IADD3 R0, R252, 0xfc, RZ ;  /* 0x000000fcfc007810 */ /* 0x000fc40007ffe0ff */
[----:B------:R-:W-:Y:S02]  /*1a090*/  ISETP.LT.AND P4, PT, R5, c[0x0][0x17c], !P0 ;  /* 0x00005f0005007a0c */ /* 0x000fe40004781270 */
[----:B------:R-:W-:Y:S02]  /*1a0a0*/  LEA.HI.X.SX32 R5, R13, R49, 0x2, P6 ;  /* 0x000000310d057211 */ /* 0x000fe400030f16ff */
[----:B------:R-:W-:Y:S02]  /*1a0b0*/  ISETP.LT.AND P3, PT, R0, c[0x0][0x17c], !P0 ;  /* 0x00005f0000007a0c */ /* 0x000fe40004761270 */
[----:B------:R-:W-:Y:S02]  /*1a0c0*/  IADD3 R0, R252, 0xfd, RZ ;  /* 0x000000fdfc007810 */ /* 0x000fe40007ffe0ff */
[C---:B-1----:R-:W-:Y:S01]  /*1a0d0*/  IADD3 R9, R12.reuse, c[0x0][0x198], RZ ;  /* 0x000066000c097a10 */ /* 0x042fe20007ffe0ff */
[----:B------:R1:W-:Y:S01]  /*1a0e0*/  @P1 STG.E [R2.64], R18 ;  /* 0x0000001202001986 */ /* 0x0003e2000c101904 */
[----:B------:R-:W-:-:S02]  /*1a0f0*/  LEA R6, P1, R12, R48, 0x2 ;  /* 0x000000300c067211 */ /* 0x000fc400078210ff */
[C---:B------:R-:W-:Y:S01]  /*1a100*/  IADD3 R13, R9.reuse, c[0x0][0x198], RZ ;  /* 0x00006600090d7a10 */ /* 0x040fe20007ffe0ff */
[----:B------:R2:W-:Y:S01]  /*1a110*/  @P2 STG.E [R4.64], R19 ;  /* 0x0000001304002986 */ /* 0x0005e2000c101904 */
[----:B------:R-:W-:Y:S02]  /*1a120*/  LEA R8, P6, R9, R48, 0x2 ;  /* 0x0000003009087211 */ /* 0x000fe400078c10ff */
[----:B------:R-:W-:Y:S02]  /*1a130*/  ISETP.LT.AND P2, PT, R0, c[0x0][0x17c], !P0 ;  /* 0x00005f0000007a0c */ /* 0x000fe40004741270 */
[----:B------:R-:W-:Y:S02]  /*1a140*/  IADD3 R0, R13, c[0x0][0x198], RZ ;  /* 0x000066000d007a10 */ /* 0x000fe40007ffe0ff */
[-C--:B------:R-:W-:Y:S02]  /*1a150*/  LEA.HI.X.SX32 R7, R12, R49.reuse, 0x2, P1 ;  /* 0x000000310c077211 */ /* 0x080fe400008f16ff */
[----:B------:R-:W-:-:S02]  /*1a160*/  LEA.HI.X.SX32 R9, R9, R49, 0x2, P6 ;  /* 0x0000003109097211 */ /* 0x000fc400030f16ff */
[CC--:B-1----:R-:W-:Y:S02]  /*1a170*/  LEA R2, P1, R13.reuse, R48.reuse, 0x2 ;  /* 0x000000300d027211 */ /* 0x0c2fe400078210ff */
[C---:B------:R-:W-:Y:S02]  /*1a180*/  LEA R12, P6, R0.reuse, R48, 0x2 ;  /* 0x00000030000c7211 */ /* 0x040fe400078c10ff */
[-C--:B------:R-:W-:Y:S02]  /*1a190*/  LEA.HI.X.SX32 R3, R13, R49.reuse, 0x2, P1 ;  /* 0x000000310d037211 */ /* 0x080fe400008f16ff */
[----:B--2---:R-:W-:Y:S02]  /*1a1a0*/  IADD3 R5, R0, c[0x0][0x198], RZ ;  /* 0x0000660000057a10 */ /* 0x004fe40007ffe0ff */
[----:B------:R-:W-:Y:S02]  /*1a1b0*/  IADD3 R17, R252, 0xfe, RZ ;  /* 0x000000fefc117810 */ /* 0x000fe40007ffe0ff */
[----:B------:R-:W-:-:S02]  /*1a1c0*/  LEA.HI.X.SX32 R13, R0, R49, 0x2, P6 ;  /* 0x00000031000d7211 */ /* 0x000fc400030f16ff */
[----:B------:R-:W-:Y:S02]  /*1a1d0*/  IADD3 R0, R252, 0xff, RZ ;  /* 0x000000fffc007810 */ /* 0x000fe40007ffe0ff */
[----:B------:R-:W-:Y:S02]  /*1a1e0*/  ISETP.LT.AND P1, PT, R17, c[0x0][0x17c], !P0 ;  /* 0x00005f0011007a0c */ /* 0x000fe40004721270 */
[----:B------:R-:W-:Y:S02]  /*1a1f0*/  ISETP.LT.AND P0, PT, R0, c[0x0][0x17c], !P0 ;  /* 0x00005f0000007a0c */ /* 0x000fe40004701270 */
[C---:B------:R-:W-:Y:S02]  /*1a200*/  LEA R4, P6, R5.reuse, R48, 0x2 ;  /* 0x0000003005047211 */ /* 0x040fe400078c10ff */
[C---:B------:R-:W-:Y:S01]  /*1a210*/  IADD3 R16, R5.reuse, c[0x0][0x198], RZ ;  /* 0x0000660005107a10 */ /* 0x040fe20007ffe0ff */
[----:B------:R1:W-:Y:S01]  /*1a220*/  @P5 STG.E [R6.64], R10 ;  /* 0x0000000a06005986 */ /* 0x0003e2000c101904 */
[----:B------:R-:W-:-:S03]  /*1a230*/  LEA.HI.X.SX32 R5, R5, R49, 0x2, P6 ;  /* 0x0000003105057211 */ /* 0x000fc600030f16ff */
[----:B------:R1:W-:Y:S01]  /*1a240*/  @P4 STG.E [R8.64], R11 ;  /* 0x0000000b08004986 */ /* 0x0003e2000c101904 */
[----:B------:R-:W-:-:S03]  /*1a250*/  LEA R48, P6, R16, R48, 0x2 ;  /* 0x0000003010307211 */ /* 0x000fc600078c10ff */
[----:B------:R1:W-:Y:S04]  /*1a260*/  @P3 STG.E [R2.64], R250 ;  /* 0x000000fa02003986 */ /* 0x0003e8000c101904 */
[----:B------:R1:W-:Y:S01]  /*1a270*/  @P2 STG.E [R12.64], R251 ;  /* 0x000000fb0c002986 */ /* 0x0003e2000c101904 */
[----:B------:R-:W-:-:S03]  /*1a280*/  LEA.HI.X.SX32 R49, R16, R49, 0x2, P6 ;  /* 0x0000003110317211 */ /* 0x000fc600030f16ff */
[----:B------:R1:W-:Y:S01]  /*1a290*/  @P1 STG.E [R4.64], R14 ;  /* 0x0000000e04001986 */ /* 0x0003e2000c101904 */
[----:B------:R-:W-:Y:S05]  /*1a2a0*/  @!P0 EXIT ;  /* 0x000000000000894d */ /* 0x000fea0003800000 */
[----:B------:R-:W-:Y:S01]  /*1a2b0*/  STG.E [R48.64], R15 ;  /* 0x0000000f30007986 */ /* 0x000fe2000c101904 */
[----:B------:R-:W-:Y:S05]  /*1a2c0*/  EXIT ;  /* 0x000000000000794d */ /* 0x000fea0003800000 */
.L_x_2:
[----:B------:R-:W-:-:S00]  /*1a2d0*/  BRA `(.L_x_2) ;  /* 0xfffffff000007947 */ /* 0x000fc0000383ffff */
[----:B------:R-:W-:-:S00]  /*1a2e0*/  NOP ;  /* 0x0000000000007918 */ /* 0x000fc00000000000 */
        /* <DEDUP_REMOVED lines=9> */
.L_x_3:


//--------------------- .nv.shared.matmul_kernel  --------------------------
	.section	.nv.shared.matmul_kernel,"aw",@nobits
	.sectionflags	@""
	.align	16
